def matmul_kernel(
    a_ptr,
    b_ptr,
    c_ptr,
    M,
    N,
    K,
    stride_am,
    stride_ak,
    stride_bk,
    stride_bn,
    stride_cm,
    stride_cn,
    BLOCK_M: tl.constexpr,
    BLOCK_N: tl.constexpr,
    BLOCK_K: tl.constexpr,
    GROUP_M: tl.constexpr,
):
    pid = tl.program_id(axis=0)
    num_pid_m = tl.cdiv(M, BLOCK_M)
    num_pid_n = tl.cdiv(N, BLOCK_N)
    num_pid_in_group = GROUP_M * num_pid_n
    group_id = pid // num_pid_in_group
    first_pid_m = group_id * GROUP_M
    group_size_m = min(num_pid_m - first_pid_m, GROUP_M)
    pid_m = first_pid_m + ((pid % num_pid_in_group) % group_size_m)
    pid_n = (pid % num_pid_in_group) // group_size_m

    offs_am = (pid_m * BLOCK_M + tl.arange(0, BLOCK_M)) % M
    offs_bn = (pid_n * BLOCK_N + tl.arange(0, BLOCK_N)) % N
    offs_k = tl.arange(0, BLOCK_K)
    a_ptrs = a_ptr + offs_am[:, None] * stride_am + offs_k[None, :] * stride_ak
    b_ptrs = b_ptr + offs_k[:, None] * stride_bk + offs_bn[None, :] * stride_bn

    acc = tl.zeros((BLOCK_M, BLOCK_N), dtype=tl.float32)
    for kk in range(0, tl.cdiv(K, BLOCK_K)):
        a = tl.load(a_ptrs, mask=offs_k[None, :] < K - kk * BLOCK_K, other=0.0)
        b = tl.load(b_ptrs, mask=offs_k[:, None] < K - kk * BLOCK_K, other=0.0)
        acc = tl.dot(a, b, acc)
        a_ptrs += BLOCK_K * stride_ak
        b_ptrs += BLOCK_K * stride_bk

    c = acc.to(c_ptr.dtype.element_ty)
    offs_cm = pid_m * BLOCK_M + tl.arange(0, BLOCK_M)
    offs_cn = pid_n * BLOCK_N + tl.arange(0, BLOCK_N)
    c_ptrs = c_ptr + offs_cm[:, None] * stride_cm + offs_cn[None, :] * stride_cn
    mask = (offs_cm[:, None] < M) & (offs_cn[None, :] < N)
    tl.store(c_ptrs, c, mask=mask)

# config = {"BLOCK_K": 128, "BLOCK_M": 64, "BLOCK_N": 512, "GROUP_M": 4, "arch": "sm_90", "dtype": "fp32", "num_ctas": 1, "num_stages": 3, "num_warps": 4}
# arch = sm_90


// ===== COMPILED SASS (sm_90a) =====

	.target	sm_90a

	.elftype	@"ET_EXEC"


//--------------------- .note.nv.tkinfo           --------------------------
	.section	.note.nv.tkinfo,"",@"SHT_NOTE"
	.sectionflags	@"SHF_NOTE_NV_TKINFO"
	.tkinfo
        /*0018*/ 	.word	0x00000002
        /*0030*/ 	.string	""
        /*0030*/ 	.string	"ptxas"
        /*0030*/ 	.string	"Cuda compilation tools, release 13.0, V13.0.88"
        /*0030*/ 	.string	"Build cuda_13.0.r13.0/compiler.36424714_0"
        /*0030*/ 	.string	"-v  -suppress-debug-info  -lineinfo  -arch sm_90a "



//--------------------- .note.nv.cuinfo           --------------------------
	.section	.note.nv.cuinfo,"",@"SHT_NOTE"
	.sectionflags	@"SHF_NOTE_NV_CUINFO"
        /*0018*/ 	.short	0x0002
        /*001a*/ 	.short	0x005a
        /*001c*/ 	.short	0x0082
	.zero		2


//--------------------- .nv.info                  --------------------------
	.section	.nv.info,"",@"SHT_CUDA_INFO"
	.align	4


	//----- nvinfo : EIATTR_REGCOUNT
	.align		4
        /*0000*/ 	.byte	0x04, 0x2f
        /*0002*/ 	.short	(.L_1 - .L_0)
	.align		4
.L_0:
        /*0004*/ 	.word	index@(matmul_kernel)
        /*0008*/ 	.word	0x000000ff


	//----- nvinfo : EIATTR_FRAME_SIZE
	.align		4
.L_1:
        /*000c*/ 	.byte	0x04, 0x11
        /*000e*/ 	.short	(.L_3 - .L_2)
	.align		4
.L_2:
        /*0010*/ 	.word	index@(matmul_kernel)
        /*0014*/ 	.word	0x000021b8


	//----- nvinfo : EIATTR_MIN_STACK_SIZE
	.align		4
.L_3:
        /*0018*/ 	.byte	0x04, 0x12
        /*001a*/ 	.short	(.L_5 - .L_4)
	.align		4
.L_4:
        /*001c*/ 	.word	index@(matmul_kernel)
        /*0020*/ 	.word	0x000021b8
.L_5:


//--------------------- .nv.compat                --------------------------
	.section	.nv.compat,"",@"SHT_CUDA_COMPAT_INFO"
	.align	4
        /*0000*/ 	.byte	0x02, 0x09, 0x01, 0x00, 0x02, 0x02, 0x04, 0x00, 0x02, 0x05, 0x05, 0x00, 0x03, 0x07, 0x01, 0x01
        /*0010*/ 	.byte	0x02, 0x03, 0x00, 0x00, 0x02, 0x06, 0x01, 0x00, 0x04, 0x0b, 0x08, 0x00, 0x00, 0x00, 0x00, 0x00
        /*0020*/ 	.byte	0x00, 0x00, 0x00, 0x00


//--------------------- .nv.info.matmul_kernel    --------------------------
	.section	.nv.info.matmul_kernel,"",@"SHT_CUDA_INFO"
	.sectionflags	@""
	.align	4


	//----- nvinfo : EIATTR_CUDA_API_VERSION
	.align		4
        /*0000*/ 	.byte	0x04, 0x37
        /*0002*/ 	.short	(.L_7 - .L_6)
.L_6:
        /*0004*/ 	.word	0x00000082


	//----- nvinfo : EIATTR_KPARAM_INFO
	.align		4
.L_7:
        /*0008*/ 	.byte	0x04, 0x17
        /*000a*/ 	.short	(.L_9 - .L_8)
.L_8:
        /*000c*/ 	.word	0x00000000
        /*0010*/ 	.short	0x000d
        /*0012*/ 	.short	0x0048
        /*0014*/ 	.byte	0x00, 0xf4, 0x21, 0x00


	//----- nvinfo : EIATTR_KPARAM_INFO
	.align		4
.L_9:
        /*0018*/ 	.byte	0x04, 0x17
        /*001a*/ 	.short	(.L_11 - .L_10)
.L_10:
        /*001c*/ 	.word	0x00000000
        /*0020*/ 	.short	0x000c
        /*0022*/ 	.short	0x0040
        /*0024*/ 	.byte	0x00, 0xf4, 0x21, 0x00


	//----- nvinfo : EIATTR_KPARAM_INFO
	.align		4
.L_11:
        /*0028*/ 	.byte	0x04, 0x17
        /*002a*/ 	.short	(.L_13 - .L_12)
.L_12:
        /*002c*/ 	.word	0x00000000
        /*0030*/ 	.short	0x000b
        /*0032*/ 	.short	0x0038
        /*0034*/ 	.byte	0x00, 0xf0, 0x11, 0x00


	//----- nvinfo : EIATTR_KPARAM_INFO
	.align		4
.L_13:
        /*0038*/ 	.byte	0x04, 0x17
        /*003a*/ 	.short	(.L_15 - .L_14)
.L_14:
        /*003c*/ 	.word	0x00000000
        /*0040*/ 	.short	0x000a
        /*0042*/ 	.short	0x0034
        /*0044*/ 	.byte	0x00, 0xf0, 0x11, 0x00


	//----- nvinfo : EIATTR_KPARAM_INFO
	.align		4
.L_15:
        /*0048*/ 	.byte	0x04, 0x17
        /*004a*/ 	.short	(.L_17 - .L_16)
.L_16:
        /*004c*/ 	.word	0x00000000
        /*0050*/ 	.short	0x0009
        /*0052*/ 	.short	0x0030
        /*0054*/ 	.byte	0x00, 0xf0, 0x11, 0x00


	//----- nvinfo : EIATTR_KPARAM_INFO
	.align		4
.L_17:
        /*0058*/ 	.byte	0x04, 0x17
        /*005a*/ 	.short	(.L_19 - .L_18)
.L_18:
        /*005c*/ 	.word	0x00000000
        /*0060*/ 	.short	0x0008
        /*0062*/ 	.short	0x002c
        /*0064*/ 	.byte	0x00, 0xf0, 0x11, 0x00


	//----- nvinfo : EIATTR_KPARAM_INFO
	.align		4
.L_19:
        /*0068*/ 	.byte	0x04, 0x17
        /*006a*/ 	.short	(.L_21 - .L_20)
.L_20:
        /*006c*/ 	.word	0x00000000
        /*0070*/ 	.short	0x0007
        /*0072*/ 	.short	0x0028
        /*0074*/ 	.byte	0x00, 0xf0, 0x11, 0x00


	//----- nvinfo : EIATTR_KPARAM_INFO
	.align		4
.L_21:
        /*0078*/ 	.byte	0x04, 0x17
        /*007a*/ 	.short	(.L_23 - .L_22)
.L_22:
        /*007c*/ 	.word	0x00000000
        /*0080*/ 	.short	0x0006
        /*0082*/ 	.short	0x0024
        /*0084*/ 	.byte	0x00, 0xf0, 0x11, 0x00


	//----- nvinfo : EIATTR_KPARAM_INFO
	.align		4
.L_23:
        /*0088*/ 	.byte	0x04, 0x17
        /*008a*/ 	.short	(.L_25 - .L_24)
.L_24:
        /*008c*/ 	.word	0x00000000
        /*0090*/ 	.short	0x0005
        /*0092*/ 	.short	0x0020
        /*0094*/ 	.byte	0x00, 0xf0, 0x11, 0x00


	//----- nvinfo : EIATTR_KPARAM_INFO
	.align		4
.L_25:
        /*0098*/ 	.byte	0x04, 0x17
        /*009a*/ 	.short	(.L_27 - .L_26)
.L_26:
        /*009c*/ 	.word	0x00000000
        /*00a0*/ 	.short	0x0004
        /*00a2*/ 	.short	0x001c
        /*00a4*/ 	.byte	0x00, 0xf0, 0x11, 0x00


	//----- nvinfo : EIATTR_KPARAM_INFO
	.align		4
.L_27:
        /*00a8*/ 	.byte	0x04, 0x17
        /*00aa*/ 	.short	(.L_29 - .L_28)
.L_28:
        /*00ac*/ 	.word	0x00000000
        /*00b0*/ 	.short	0x0003
        /*00b2*/ 	.short	0x0018
        /*00b4*/ 	.byte	0x00, 0xf0, 0x11, 0x00


	//----- nvinfo : EIATTR_KPARAM_INFO
	.align		4
.L_29:
        /*00b8*/ 	.byte	0x04, 0x17
        /*00ba*/ 	.short	(.L_31 - .L_30)
.L_30:
        /*00bc*/ 	.word	0x00000000
        /*00c0*/ 	.short	0x0002
        /*00c2*/ 	.short	0x0010
        /*00c4*/ 	.byte	0x00, 0xf4, 0x21, 0x00


	//----- nvinfo : EIATTR_KPARAM_INFO
	.align		4
.L_31:
        /*00c8*/ 	.byte	0x04, 0x17
        /*00ca*/ 	.short	(.L_33 - .L_32)
.L_32:
        /*00cc*/ 	.word	0x00000000
        /*00d0*/ 	.short	0x0001
        /*00d2*/ 	.short	0x0008
        /*00d4*/ 	.byte	0x00, 0xf4, 0x21, 0x00


	//----- nvinfo : EIATTR_KPARAM_INFO
	.align		4
.L_33:
        /*00d8*/ 	.byte	0x04, 0x17
        /*00da*/ 	.short	(.L_35 - .L_34)
.L_34:
        /*00dc*/ 	.word	0x00000000
        /*00e0*/ 	.short	0x0000
        /*00e2*/ 	.short	0x0000
        /*00e4*/ 	.byte	0x00, 0xf4, 0x21, 0x00


	//----- nvinfo : EIATTR_SPARSE_MMA_MASK
	.align		4
.L_35:
        /*00e8*/ 	.byte	0x03, 0x50
        /*00ea*/ 	.short	0x0000


	//----- nvinfo : EIATTR_MAXREG_COUNT
	.align		4
        /*00ec*/ 	.byte	0x03, 0x1b
        /*00ee*/ 	.short	0x00ff


	//----- nvinfo : EIATTR_NUM_BARRIERS
	.align		4
        /*00f0*/ 	.byte	0x02, 0x4c
        /*00f2*/ 	.byte	0x01
	.zero		1


	//----- nvinfo : EIATTR_ANNOTATIONS
	.align		4
        /*00f4*/ 	.byte	0x04, 0x55
        /*00f6*/ 	.short	(.L_37 - .L_36)


	//   ....[0]....
.L_36:
        /*00f8*/ 	.word	0x00000001
        /*00fc*/ 	.byte	0x70, 0x00, 0x00, 0x00, 0x01, 0x00, 0x00, 0x00, 0x20, 0x06, 0x00, 0x00, 0x01, 0x00, 0x00, 0x00
        /* <DEDUP_REMOVED lines=475> */
        /*1ebc*/ 	.byte	0xe0, 0xda, 0x01, 0x00


	//----- nvinfo : EIATTR_MERCURY_ISA_VERSION
	.align		4
.L_37:
        /*1ec0*/ 	.byte	0x03, 0x5f
        /*1ec2*/ 	.short	0x0101


	//----- nvinfo : EIATTR_EXIT_INSTR_OFFSETS
	.align		4
        /*1ec4*/ 	.byte	0x04, 0x1c
        /*1ec6*/ 	.short	(.L_39 - .L_38)


	//   ....[0]....
.L_38:
        /*1ec8*/ 	.word	0x0006f2a0


	//   ....[1]....
        /*1ecc*/ 	.word	0x0006f2c0


	//----- nvinfo : EIATTR_REQNTID
	.align		4
.L_39:
        /*1ed0*/ 	.byte	0x04, 0x10
        /*1ed2*/ 	.short	(.L_41 - .L_40)
.L_40:
        /*1ed4*/ 	.word	0x00000080
        /*1ed8*/ 	.word	0x00000001
        /*1edc*/ 	.word	0x00000001


	//----- nvinfo : EIATTR_CBANK_PARAM_SIZE
	.align		4
.L_41:
        /*1ee0*/ 	.byte	0x03, 0x19
        /*1ee2*/ 	.short	0x0050


	//----- nvinfo : EIATTR_PARAM_CBANK
	.align		4
        /*1ee4*/ 	.byte	0x04, 0x0a
        /*1ee6*/ 	.short	(.L_43 - .L_42)
	.align		4
.L_42:
        /*1ee8*/ 	.word	index@(.nv.constant0.matmul_kernel)
        /*1eec*/ 	.short	0x0210
        /*1eee*/ 	.short	0x0050


	//----- nvinfo : EIATTR_SW_WAR
	.align		4
.L_43:
        /*1ef0*/ 	.byte	0x04, 0x36
        /*1ef2*/ 	.short	(.L_45 - .L_44)
.L_44:
        /*1ef4*/ 	.word	0x00000008
.L_45:


//--------------------- .nv.callgraph             --------------------------
	.section	.nv.callgraph,"",@"SHT_CUDA_CALLGRAPH"
	.align	4
	.sectionentsize	8
	.align		4
        /*0000*/ 	.word	0x00000000
	.align		4
        /*0004*/ 	.word	0xffffffff
	.align		4
        /*0008*/ 	.word	0x00000000
	.align		4
        /*000c*/ 	.word	0xfffffffe
	.align		4
        /*0010*/ 	.word	0x00000000
	.align		4
        /*0014*/ 	.word	0xfffffffd
	.align		4
        /*0018*/ 	.word	0x00000000
	.align		4
        /*001c*/ 	.word	0xfffffffc


//--------------------- .text.matmul_kernel       --------------------------
	.section	.text.matmul_kernel,"ax",@progbits
	.align	128
        .global         matmul_kernel
        .type           matmul_kernel,@function
        .size           matmul_kernel,(.L_x_3 - matmul_kernel)
        .other          matmul_kernel,@"STO_CUDA_ENTRY STV_DEFAULT"
matmul_kernel:
.text.matmul_kernel:
[----:B------:R-:W1:Y:S08]  /*0000*/  LDC R1, c[0x0][0x28] ;  /* 0x00000a00ff017b82 */ /* 0x000e700000000800 */
[----:B------:R-:W2:Y:S01]  /*0010*/  LDC.64 R2, c[0x0][0x228] ;  /* 0x00008a00ff027b82 */ /* 0x000ea20000000a00 */
[----:B------:R-:W3:Y:S01]  /*0020*/  S2R R5, SR_CTAID.X ;  /* 0x0000000000057919 */ /* 0x000ee20000002500 */
[----:B-1----:R-:W-:Y:S01]  /*0030*/  VIADD R1, R1, 0xffffde48 ;  /* 0xffffde4801017836 */ /* 0x002fe20000000000 */
[----:B------:R-:W-:Y:S01]  /*0040*/  ULDC UR4, c[0x0][0x22c] ;  /* 0x00008b0000047ab9 */ /* 0x000fe20000000800 */
[----:B------:R-:W1:Y:S01]  /*0050*/  S2R R242, SR_TID.X ;  /* 0x0000000000f27919 */ /* 0x000e620000002100 */
[----:B--2---:R-:W-:-:S02]  /*0060*/  IMAD.MOV.U32 R12, RZ, RZ, R3 ;  /* 0x000000ffff0c7224 */ /* 0x004fc400078e0003 */
[----:B------:R2:W-:Y:S01]  /*0070*/  STL [R1+0x1958], R2 ;  /* 0x0019580201007387 */ /* 0x0005e20000100800 */
[----:B------:R-:W-:Y:S02]  /*0080*/  IMAD.MOV.U32 R11, RZ, RZ, R2 ;  /* 0x000000ffff0b7224 */ /* 0x000fe400078e0002 */
[----:B------:R-:W-:Y:S01]  /*0090*/  VIADD R0, R12, 0x1ff ;  /* 0x000001ff0c007836 */ /* 0x000fe20000000000 */
[----:B------:R-:W-:-:S04]  /*00a0*/  IABS R19, R12 ;  /* 0x0000000c00137213 */ /* 0x000fc80000000000 */
[----:B------:R-:W-:Y:S02]  /*00b0*/  SHF.R.S32.HI R3, RZ, 0x1f, R0 ;  /* 0x0000001fff037819 */ /* 0x000fe40000011400 */
[----:B---3--:R-:W-:Y:S02]  /*00c0*/  IABS R8, R5 ;  /* 0x0000000500087213 */ /* 0x008fe40000000000 */
[----:B------:R-:W-:-:S04]  /*00d0*/  LEA.HI R3, R3, R0, RZ, 0x9 ;  /* 0x0000000003037211 */ /* 0x000fc800078f48ff */
[----:B------:R-:W-:-:S05]  /*00e0*/  SHF.R.S32.HI R3, RZ, 0x9, R3 ;  /* 0x00000009ff037819 */ /* 0x000fca0000011403 */
[----:B------:R-:W-:-:S05]  /*00f0*/  IMAD.SHL.U32 R4, R3, 0x4, RZ ;  /* 0x0000000403047824 */ /* 0x000fca00078e00ff */
[-C--:B------:R-:W-:Y:S02]  /*0100*/  IABS R7, R4.reuse ;  /* 0x0000000400077213 */ /* 0x080fe40000000000 */
[----:B------:R-:W-:Y:S02]  /*0110*/  IABS R10, R4 ;  /* 0x00000004000a7213 */ /* 0x000fe40000000000 */
[----:B------:R-:W3:Y:S08]  /*0120*/  I2F.RP R0, R7 ;  /* 0x0000000700007306 */ /* 0x000ef00000209400 */
[----:B---3--:R-:W2:Y:S02]  /*0130*/  MUFU.RCP R0, R0 ;  /* 0x0000000000007308 */ /* 0x008ea40000001000 */
[----:B--2---:R-:W-:-:S02]  /*0140*/  VIADD R2, R0, 0xffffffe ;  /* 0x0ffffffe00027836 */ /* 0x004fc40000000000 */
[----:B------:R-:W-:-:S04]  /*0150*/  IMAD.MOV R0, RZ, RZ, -R10 ;  /* 0x000000ffff007224 */ /* 0x000fc800078e0a0a */
[----:B------:R2:W3:Y:S02]  /*0160*/  F2I.FTZ.U32.TRUNC.NTZ R3, R2 ;  /* 0x0000000200037305 */ /* 0x0004e4000021f000 */
[----:B--2---:R-:W-:Y:S01]  /*0170*/  MOV R2, RZ ;  /* 0x000000ff00027202 */ /* 0x004fe20000000f00 */
[----:B---3--:R-:W-:-:S04]  /*0180*/  IMAD.MOV R6, RZ, RZ, -R3 ;  /* 0x000000ffff067224 */ /* 0x008fc800078e0a03 */
[----:B------:R-:W-:Y:S02]  /*0190*/  IMAD R9, R6, R7, RZ ;  /* 0x0000000706097224 */ /* 0x000fe400078e02ff */
[----:B------:R-:W-:Y:S02]  /*01a0*/  IMAD.MOV.U32 R6, RZ, RZ, R8 ;  /* 0x000000ffff067224 */ /* 0x000fe400078e0008 */
[----:B------:R-:W-:-:S06]  /*01b0*/  IMAD.HI.U32 R3, R3, R9, R2 ;  /* 0x0000000903037227 */ /* 0x000fcc00078e0002 */
[----:B------:R-:W-:-:S04]  /*01c0*/  IMAD.HI.U32 R3, R3, R6, RZ ;  /* 0x0000000603037227 */ /* 0x000fc800078e00ff */
[----:B------:R-:W-:-:S05]  /*01d0*/  IMAD R0, R3, R0, R6 ;  /* 0x0000000003007224 */ /* 0x000fca00078e0206 */
[----:B------:R-:W-:-:S13]  /*01e0*/  ISETP.GT.U32.AND P1, PT, R7, R0, PT ;  /* 0x000000000700720c */ /* 0x000fda0003f24070 */
[----:B------:R-:W-:Y:S02]  /*01f0*/  @!P1 IMAD.IADD R0, R0, 0x1, -R7 ;  /* 0x0000000100009824 */ /* 0x000fe400078e0a07 */
[----:B------:R-:W-:Y:S01]  /*0200*/  @!P1 VIADD R3, R3, 0x1 ;  /* 0x0000000103039836 */ /* 0x000fe20000000000 */
[----:B------:R-:W-:Y:S02]  /*0210*/  ISETP.NE.AND P1, PT, R4, RZ, PT ;  /* 0x000000ff0400720c */ /* 0x000fe40003f25270 */
[----:B------:R-:W-:Y:S02]  /*0220*/  ISETP.GE.U32.AND P0, PT, R0, R7, PT ;  /* 0x000000070000720c */ /* 0x000fe40003f06070 */
[----:B------:R-:W-:-:S04]  /*0230*/  LOP3.LUT R0, R5, R4, RZ, 0x3c, !PT ;  /* 0x0000000405007212 */ /* 0x000fc800078e3cff */
[----:B------:R-:W-:Y:S01]  /*0240*/  ISETP.GE.AND P2, PT, R0, RZ, PT ;  /* 0x000000ff0000720c */ /* 0x000fe20003f46270 */
[----:B------:R-:W-:Y:S01]  /*0250*/  VIADD R0, R11, 0x3f ;  /* 0x0000003f0b007836 */ /* 0x000fe20000000000 */
[----:B------:R-:W-:-:S05]  /*0260*/  IABS R11, R11 ;  /* 0x0000000b000b7213 */ /* 0x000fca0000000000 */
[----:B------:R-:W-:-:S04]  /*0270*/  @P0 VIADD R3, R3, 0x1 ;  /* 0x0000000103030836 */ /* 0x000fc80000000000 */
[----:B------:R-:W-:Y:S01]  /*0280*/  IMAD.MOV.U32 R2, RZ, RZ, R3 ;  /* 0x000000ffff027224 */ /* 0x000fe200078e0003 */
[----:B------:R-:W-:-:S03]  /*0290*/  SHF.R.S32.HI R3, RZ, 0x1f, R0 ;  /* 0x0000001fff037819 */ /* 0x000fc60000011400 */
[----:B------:R-:W-:Y:S01]  /*02a0*/  @!P2 IMAD.MOV R2, RZ, RZ, -R2 ;  /* 0x000000ffff02a224 */ /* 0x000fe200078e0a02 */
[----:B------:R-:W-:Y:S02]  /*02b0*/  @!P1 LOP3.LUT R2, RZ, R4, RZ, 0x33, !PT ;  /* 0x00000004ff029212 */ /* 0x000fe400078e33ff */
[----:B------:R-:W-:-:S03]  /*02c0*/  LEA.HI R3, R3, R0, RZ, 0x6 ;  /* 0x0000000003037211 */ /* 0x000fc600078f30ff */
[----:B------:R-:W-:Y:S02]  /*02d0*/  IMAD.SHL.U32 R8, R2, 0x4, RZ ;  /* 0x0000000402087824 */ /* 0x000fe400078e00ff */
[----:B------:R-:W-:-:S03]  /*02e0*/  IMAD.MOV R2, RZ, RZ, -R2 ;  /* 0x000000ffff027224 */ /* 0x000fc600078e0a02 */
[----:B------:R-:W-:Y:S01]  /*02f0*/  LEA.HI.SX32 R3, R3, -R8, 0x1a ;  /* 0x8000000803037211 */ /* 0x000fe200078fd2ff */
[----:B------:R-:W-:-:S03]  /*0300*/  IMAD R10, R4, R2, R5 ;  /* 0x00000002040a7224 */ /* 0x000fc600078e0205 */
[----:B------:R-:W-:Y:S02]  /*0310*/  VIMNMX R13, R3, 0x4, PT ;  /* 0x00000004030d7848 */ /* 0x000fe40003fe0100 */
[----:B------:R-:W-:Y:S02]  /*0320*/  IABS R9, R10 ;  /* 0x0000000a00097213 */ /* 0x000fe40000000000 */
[-C--:B------:R-:W-:Y:S02]  /*0330*/  IABS R7, R13.reuse ;  /* 0x0000000d00077213 */ /* 0x080fe40000000000 */
[----:B------:R-:W-:Y:S02]  /*0340*/  IABS R4, R13 ;  /* 0x0000000d00047213 */ /* 0x000fe40000000000 */
[----:B------:R-:W2:Y:S08]  /*0350*/  I2F.RP R0, R7 ;  /* 0x0000000700007306 */ /* 0x000eb00000209400 */
[----:B--2---:R-:W2:Y:S02]  /*0360*/  MUFU.RCP R0, R0 ;  /* 0x0000000000007308 */ /* 0x004ea40000001000 */
[----:B--2---:R-:W-:Y:S01]  /*0370*/  IADD3 R3, R0, 0xffffffe, RZ ;  /* 0x0ffffffe00037810 */ /* 0x004fe20007ffe0ff */
[----:B------:R-:W-:-:S05]  /*0380*/  IMAD.MOV R0, RZ, RZ, -R4 ;  /* 0x000000ffff007224 */ /* 0x000fca00078e0a04 */
[----:B------:R-:W2:Y:S02]  /*0390*/  F2I.FTZ.U32.TRUNC.NTZ R3, R3 ;  /* 0x0000000300037305 */ /* 0x000ea4000021f000 */
[----:B--2---:R-:W-:-:S04]  /*03a0*/  IMAD.MOV R6, RZ, RZ, -R3 ;  /* 0x000000ffff067224 */ /* 0x004fc800078e0a03 */
[----:B------:R-:W-:Y:S02]  /*03b0*/  IMAD.MOV.U32 R2, RZ, RZ, R6 ;  /* 0x000000ffff027224 */ /* 0x000fe400078e0006 */
[----:B------:R-:W2:Y:S02]  /*03c0*/  I2F.RP R6, R19 ;  /* 0x0000001300067306 */ /* 0x000ea40000209400 */
[----:B------:R-:W-:Y:S02]  /*03d0*/  IMAD R5, R2, R7, RZ ;  /* 0x0000000702057224 */ /* 0x000fe400078e02ff */
[----:B------:R-:W-:-:S04]  /*03e0*/  IMAD.MOV.U32 R2, RZ, RZ, RZ ;  /* 0x000000ffff027224 */ /* 0x000fc800078e00ff */
[----:B------:R-:W-:Y:S02]  /*03f0*/  IMAD.HI.U32 R2, R3, R5, R2 ;  /* 0x0000000503027227 */ /* 0x000fe400078e0002 */
[----:B------:R-:W3:Y:S04]  /*0400*/  I2F.RP R3, R11 ;  /* 0x0000000b00037306 */ /* 0x000ee80000209400 */
[----:B------:R-:W-:-:S04]  /*0410*/  IMAD.HI.U32 R2, R2, R9, RZ ;  /* 0x0000000902027227 */ /* 0x000fc800078e00ff */
[----:B------:R-:W-:Y:S01]  /*0420*/  IMAD R0, R2, R0, R9 ;  /* 0x0000000002007224 */ /* 0x000fe200078e0209 */
[----:B--2---:R-:W2:Y:S04]  /*0430*/  MUFU.RCP R6, R6 ;  /* 0x0000000600067308 */ /* 0x004ea80000001000 */
[----:B------:R-:W-:-:S04]  /*0440*/  ISETP.GT.U32.AND P1, PT, R7, R0, PT ;  /* 0x000000000700720c */ /* 0x000fc80003f24070 */
[----:B---3--:R-:W3:Y:S09]  /*0450*/  MUFU.RCP R3, R3 ;  /* 0x0000000300037308 */ /* 0x008ef20000001000 */
[----:B------:R-:W-:Y:S02]  /*0460*/  @!P1 IMAD.IADD R0, R0, 0x1, -R7 ;  /* 0x0000000100009824 */ /* 0x000fe400078e0a07 */
[----:B------:R-:W-:Y:S01]  /*0470*/  @!P1 VIADD R2, R2, 0x1 ;  /* 0x0000000102029836 */ /* 0x000fe20000000000 */
[----:B------:R-:W-:Y:S01]  /*0480*/  ISETP.NE.AND P1, PT, R13, RZ, PT ;  /* 0x000000ff0d00720c */ /* 0x000fe20003f25270 */
[----:B--2---:R-:W-:Y:S01]  /*0490*/  VIADD R20, R6, 0xffffffe ;  /* 0x0ffffffe06147836 */ /* 0x004fe20000000000 */
[----:B------:R-:W-:-:S02]  /*04a0*/  ISETP.GE.U32.AND P0, PT, R0, R7, PT ;  /* 0x000000070000720c */ /* 0x000fc40003f06070 */
[----:B------:R-:W-:Y:S01]  /*04b0*/  LOP3.LUT R0, R10, R13, RZ, 0x3c, !PT ;  /* 0x0000000d0a007212 */ /* 0x000fe200078e3cff */
[----:B---3--:R-:W-:Y:S01]  /*04c0*/  VIADD R4, R3, 0xffffffe ;  /* 0x0ffffffe03047836 */ /* 0x008fe20000000000 */
[----:B------:R2:W-:Y:S01]  /*04d0*/  F2I.FTZ.U32.TRUNC.NTZ R21, R20 ;  /* 0x0000001400157305 */ /* 0x0005e2000021f000 */
[----:B-1----:R-:W-:Y:S02]  /*04e0*/  LOP3.LUT R3, R242, 0x3f, RZ, 0xc0, !PT ;  /* 0x0000003ff2037812 */ /* 0x002fe400078ec0ff */
[----:B------:R-:W-:Y:S02]  /*04f0*/  ISETP.GE.AND P2, PT, R0, RZ, PT ;  /* 0x000000ff0000720c */ /* 0x000fe40003f46270 */
[----:B------:R-:W-:Y:S01]  /*0500*/  LOP3.LUT R0, R242, 0x40, RZ, 0xc0, !PT ;  /* 0x00000040f2007812 */ /* 0x000fe200078ec0ff */
[----:B------:R-:W-:Y:S02]  /*0510*/  IMAD.SHL.U32 R7, R3, 0x80, RZ ;  /* 0x0000008003077824 */ /* 0x000fe400078e00ff */
[----:B------:R-:W1:Y:S01]  /*0520*/  F2I.FTZ.U32.TRUNC.NTZ R5, R4 ;  /* 0x0000000400057305 */ /* 0x000e62000021f000 */
[----:B------:R-:W-:Y:S01]  /*0530*/  @P0 IADD3 R2, R2, 0x1, RZ ;  /* 0x0000000102020810 */ /* 0x000fe20007ffe0ff */
[----:B--2---:R-:W-:Y:S01]  /*0540*/  IMAD.MOV.U32 R20, RZ, RZ, RZ ;  /* 0x000000ffff147224 */ /* 0x004fe200078e00ff */
[----:B------:R-:W-:-:S03]  /*0550*/  LEA.HI R7, R0, R7, RZ, 0x1c ;  /* 0x0000000700077211 */ /* 0x000fc600078fe0ff */
[----:B------:R-:W-:Y:S02]  /*0560*/  IMAD.MOV.U32 R9, RZ, RZ, R2 ;  /* 0x000000ffff097224 */ /* 0x000fe400078e0002 */
[----:B------:R-:W-:Y:S02]  /*0570*/  IMAD.SHL.U32 R2, R242, 0x10, RZ ;  /* 0x00000010f2027824 */ /* 0x000fe400078e00ff */
[----:B------:R-:W-:Y:S01]  /*0580*/  @!P2 IMAD.MOV R9, RZ, RZ, -R9 ;  /* 0x000000ffff09a224 */ /* 0x000fe200078e0a09 */
[----:B------:R-:W-:Y:S02]  /*0590*/  @!P1 LOP3.LUT R9, RZ, R13, RZ, 0x33, !PT ;  /* 0x0000000dff099212 */ /* 0x000fe400078e33ff */
[----:B------:R-:W-:Y:S01]  /*05a0*/  LOP3.LUT R2, R2, 0x70, RZ, 0xc0, !PT ;  /* 0x0000007002027812 */ /* 0x000fe200078ec0ff */
[----:B-1----:R-:W-:Y:S02]  /*05b0*/  IMAD.MOV R4, RZ, RZ, -R5 ;  /* 0x000000ffff047224 */ /* 0x002fe400078e0a05 */
[----:B------:R-:W-:-:S04]  /*05c0*/  IMAD.MOV R6, RZ, RZ, -R9 ;  /* 0x000000ffff067224 */ /* 0x000fc800078e0a09 */
[----:B------:R-:W-:Y:S01]  /*05d0*/  IMAD R0, R13, R6, R10 ;  /* 0x000000060d007224 */ /* 0x000fe200078e020a */
[----:B------:R-:W-:Y:S01]  /*05e0*/  IADD3 R6, R2, R7, RZ ;  /* 0x0000000702067210 */ /* 0x000fe20007ffe0ff */
[----:B------:R-:W-:Y:S02]  /*05f0*/  IMAD.MOV R10, RZ, RZ, -R21 ;  /* 0x000000ffff0a7224 */ /* 0x000fe400078e0a15 */
[----:B------:R-:W-:Y:S02]  /*0600*/  IMAD.IADD R0, R8, 0x1, R0 ;  /* 0x0000000108007824 */ /* 0x000fe400078e0200 */
[----:B------:R-:W-:Y:S01]  /*0610*/  IMAD.MOV.U32 R8, RZ, RZ, R10 ;  /* 0x000000ffff087224 */ /* 0x000fe200078e000a */
[----:B------:R-:W-:Y:S01]  /*0620*/  STL [R1+0x1a4c], R6 ;  /* 0x001a4c0601007387 */ /* 0x000fe20000100800 */
[----:B------:R-:W-:Y:S02]  /*0630*/  IMAD.SHL.U32 R2, R9, 0x200, RZ ;  /* 0x0000020009027824 */ /* 0x000fe400078e00ff */
[----:B------:R-:W-:-:S02]  /*0640*/  IMAD R7, R4, R11, RZ ;  /* 0x0000000b04077224 */ /* 0x000fc400078e02ff */
[----:B------:R-:W-:Y:S01]  /*0650*/  IMAD.MOV.U32 R4, RZ, RZ, RZ ;  /* 0x000000ffff047224 */ /* 0x000fe200078e00ff */
[----:B------:R-:W-:Y:S01]  /*0660*/  IADD3 R18, R2, 0x7, RZ ;  /* 0x0000000702127810 */ /* 0x000fe20007ffe0ff */
[----:B------:R-:W-:Y:S01]  /*0670*/  IMAD R12, R0, 0x40, R3 ;  /* 0x00000040000c7824 */ /* 0x000fe200078e0203 */
[----:B------:R-:W-:Y:S01]  /*0680*/  IABS R247, R2 ;  /* 0x0000000200f77213 */ /* 0x000fe20000000000 */
[----:B------:R-:W-:Y:S01]  /*0690*/  IMAD R3, R8, R19, RZ ;  /* 0x0000001308037224 */ /* 0x000fe200078e02ff */
[C---:B------:R-:W-:Y:S01]  /*06a0*/  IADD3 R8, R2.reuse, 0x3, RZ ;  /* 0x0000000302087810 */ /* 0x040fe20007ffe0ff */
[----:B------:R-:W-:Y:S01]  /*06b0*/  VIADD R0, R2, 0x1 ;  /* 0x0000000102007836 */ /* 0x000fe20000000000 */
[----:B------:R-:W-:Y:S01]  /*06c0*/  IABS R246, R12 ;  /* 0x0000000c00f67213 */ /* 0x000fe20000000000 */
[----:B------:R-:W-:Y:S01]  /*06d0*/  IMAD.HI.U32 R4, R5, R7, R4 ;  /* 0x0000000705047227 */ /* 0x000fe200078e0004 */
[----:B------:R-:W-:Y:S01]  /*06e0*/  IABS R9, R8 ;  /* 0x0000000800097213 */ /* 0x000fe20000000000 */
[----:B------:R1:W-:Y:S01]  /*06f0*/  STL [R1+0x195c], R12 ;  /* 0x00195c0c01007387 */ /* 0x0003e20000100800 */
[----:B------:R-:W-:Y:S01]  /*0700*/  IABS R5, R0 ;  /* 0x0000000000057213 */ /* 0x000fe20000000000 */
[----:B------:R-:W-:Y:S01]  /*0710*/  IMAD.HI.U32 R20, R21, R3, R20 ;  /* 0x0000000315147227 */ /* 0x000fe200078e0014 */
[----:B------:R-:W-:-:S02]  /*0720*/  ISETP.GE.AND P2, PT, R0, RZ, PT ;  /* 0x000000ff0000720c */ /* 0x000fc40003f46270 */
[----:B------:R-:W-:Y:S01]  /*0730*/  ISETP.GE.AND P6, PT, R8, RZ, PT ;  /* 0x000000ff0800720c */ /* 0x000fe20003fc6270 */
[----:B------:R-:W-:Y:S02]  /*0740*/  VIADD R3, R2, 0x2 ;  /* 0x0000000202037836 */ /* 0x000fe40000000000 */
[----:B------:R-:W-:-:S03]  /*0750*/  IMAD.HI.U32 R4, R4, R246, RZ ;  /* 0x000000f604047227 */ /* 0x000fc600078e00ff */
[----:B------:R-:W-:Y:S01]  /*0760*/  IABS R7, R3 ;  /* 0x0000000300077213 */ /* 0x000fe20000000000 */
[----:B------:R-:W-:Y:S01]  /*0770*/  IMAD.HI.U32 R0, R20, R5, RZ ;  /* 0x0000000514007227 */ /* 0x000fe200078e00ff */
[----:B------:R-:W-:-:S03]  /*0780*/  ISETP.GE.AND P0, PT, R3, RZ, PT ;  /* 0x000000ff0300720c */ /* 0x000fc60003f06270 */
[----:B------:R-:W-:Y:S02]  /*0790*/  IMAD.MOV R4, RZ, RZ, -R4 ;  /* 0x000000ffff047224 */ /* 0x000fe400078e0a04 */
[----:B------:R-:W-:Y:S02]  /*07a0*/  IMAD.MOV R0, RZ, RZ, -R0 ;  /* 0x000000ffff007224 */ /* 0x000fe400078e0a00 */
[----:B------:R-:W-:-:S04]  /*07b0*/  IMAD.HI.U32 R3, R20, R7, RZ ;  /* 0x0000000714037227 */ /* 0x000fc800078e00ff */
[----:B------:R-:W-:Y:S02]  /*07c0*/  IMAD R246, R11, R4, R246 ;  /* 0x000000040bf67224 */ /* 0x000fe400078e02f6 */
[----:B------:R-:W-:-:S03]  /*07d0*/  IMAD.HI.U32 R4, R20, R9, RZ ;  /* 0x0000000914047227 */ /* 0x000fc600078e00ff */
[----:B------:R-:W-:Y:S01]  /*07e0*/  ISETP.GT.U32.AND P1, PT, R11, R246, PT ;  /* 0x000000f60b00720c */ /* 0x000fe20003f24070 */
[C---:B------:R-:W-:Y:S02]  /*07f0*/  IMAD R0, R19.reuse, R0, R5 ;  /* 0x0000000013007224 */ /* 0x040fe400078e0205 */
[----:B------:R-:W-:Y:S02]  /*0800*/  IMAD.MOV R8, RZ, RZ, -R3 ;  /* 0x000000ffff087224 */ /* 0x000fe400078e0a03 */
[----:B------:R-:W-:Y:S01]  /*0810*/  IMAD.MOV R10, RZ, RZ, -R4 ;  /* 0x000000ffff0a7224 */ /* 0x000fe200078e0a04 */
[C---:B------:R-:W-:Y:S01]  /*0820*/  ISETP.GT.U32.AND P4, PT, R19.reuse, R0, PT ;  /* 0x000000001300720c */ /* 0x040fe20003f84070 */
[C---:B------:R-:W-:Y:S01]  /*0830*/  IMAD R4, R19.reuse, R8, R7 ;  /* 0x0000000813047224 */ /* 0x040fe200078e0207 */
[----:B------:R-:W-:Y:S01]  /*0840*/  IABS R7, R18 ;  /* 0x0000001200077213 */ /* 0x000fe20000000000 */
[C---:B------:R-:W-:Y:S02]  /*0850*/  VIADD R15, R2.reuse, 0x5 ;  /* 0x00000005020f7836 */ /* 0x040fe40000000000 */
[----:B------:R-:W-:Y:S01]  /*0860*/  VIADD R13, R2, 0x4 ;  /* 0x00000004020d7836 */ /* 0x000fe20000000000 */
[C---:B------:R-:W-:Y:S01]  /*0870*/  ISETP.GT.U32.AND P5, PT, R19.reuse, R4, PT ;  /* 0x000000041300720c */ /* 0x040fe20003fa4070 */
[----:B------:R-:W-:Y:S01]  /*0880*/  @!P1 IMAD.IADD R246, R246, 0x1, -R11 ;  /* 0x00000001f6f69824 */ /* 0x000fe200078e0a0b */
[----:B-1----:R-:W-:Y:S01]  /*0890*/  IABS R12, R15 ;  /* 0x0000000f000c7213 */ /* 0x002fe20000000000 */
[----:B------:R-:W-:Y:S01]  /*08a0*/  IMAD R8, R19, R10, R9 ;  /* 0x0000000a13087224 */ /* 0x000fe200078e0209 */
[----:B------:R-:W-:Y:S01]  /*08b0*/  IABS R3, R13 ;  /* 0x0000000d00037213 */ /* 0x000fe20000000000 */
[----:B------:R-:W-:Y:S01]  /*08c0*/  VIADD R17, R2, 0x6 ;  /* 0x0000000602117836 */ /* 0x000fe20000000000 */
[----:B------:R-:W-:Y:S01]  /*08d0*/  ISETP.GT.U32.AND P3, PT, R11, R246, PT ;  /* 0x000000f60b00720c */ /* 0x000fe20003f64070 */
[----:B------:R-:W-:Y:S01]  /*08e0*/  @!P4 IMAD.IADD R0, R0, 0x1, -R19 ;  /* 0x000000010000c824 */ /* 0x000fe200078e0a13 */
[----:B------:R-:W-:Y:S01]  /*08f0*/  ISETP.GT.U32.AND P1, PT, R19, R8, PT ;  /* 0x000000081300720c */ /* 0x000fe20003f24070 */
[----:B------:R-:W-:Y:S01]  /*0900*/  IMAD.HI.U32 R5, R20, R12, RZ ;  /* 0x0000000c14057227 */ /* 0x000fe200078e00ff */
[----:B------:R-:W-:-:S03]  /*0910*/  IABS R14, R17 ;  /* 0x00000011000e7213 */ /* 0x000fc60000000000 */
[----:B------:R-:W-:Y:S01]  /*0920*/  @!P5 IMAD.IADD R4, R4, 0x1, -R19 ;  /* 0x000000010404d824 */ /* 0x000fe200078e0a13 */
[C---:B------:R-:W-:Y:S01]  /*0930*/  ISETP.GT.U32.AND P5, PT, R19.reuse, R0, PT ;  /* 0x000000001300720c */ /* 0x040fe20003fa4070 */
[----:B------:R-:W-:Y:S02]  /*0940*/  IMAD.MOV R5, RZ, RZ, -R5 ;  /* 0x000000ffff057224 */ /* 0x000fe400078e0a05 */
[----:B------:R-:W-:Y:S01]  /*0950*/  IMAD.MOV.U32 R10, RZ, RZ, R3 ;  /* 0x000000ffff0a7224 */ /* 0x000fe200078e0003 */
[C---:B------:R-:W-:Y:S01]  /*0960*/  ISETP.GT.U32.AND P4, PT, R19.reuse, R4, PT ;  /* 0x000000041300720c */ /* 0x040fe20003f84070 */
[----:B------:R-:W-:Y:S02]  /*0970*/  IMAD R12, R19, R5, R12 ;  /* 0x00000005130c7224 */ /* 0x000fe400078e020c */
[----:B------:R-:W-:Y:S01]  /*0980*/  IMAD.HI.U32 R3, R20, R10, RZ ;  /* 0x0000000a14037227 */ /* 0x000fe200078e00ff */
[----:B------:R-:W-:-:S03]  /*0990*/  @!P1 IADD3 R8, R8, -R19, RZ ;  /* 0x8000001308089210 */ /* 0x000fc60007ffe0ff */
[----:B------:R-:W-:Y:S01]  /*09a0*/  IMAD.MOV R3, RZ, RZ, -R3 ;  /* 0x000000ffff037224 */ /* 0x000fe200078e0a03 */
[C---:B------:R-:W-:Y:S01]  /*09b0*/  ISETP.GT.U32.AND P1, PT, R19.reuse, R8, PT ;  /* 0x000000081300720c */ /* 0x040fe20003f24070 */
[----:B------:R-:W-:Y:S01]  /*09c0*/  @!P5 IMAD.IADD R0, R0, 0x1, -R19 ;  /* 0x000000010000d824 */ /* 0x000fe200078e0a13 */
[C---:B------:R-:W-:Y:S01]  /*09d0*/  ISETP.GT.U32.AND P5, PT, R19.reuse, R12, PT ;  /* 0x0000000c1300720c */ /* 0x040fe20003fa4070 */
[----:B------:R-:W-:Y:S02]  /*09e0*/  @!P3 IMAD.IADD R246, R246, 0x1, -R11 ;  /* 0x00000001f6f6b824 */ /* 0x000fe400078e0a0b */
[C---:B------:R-:W-:Y:S02]  /*09f0*/  IMAD R10, R19.reuse, R3, R10 ;  /* 0x00000003130a7224 */ /* 0x040fe400078e020a */
[----:B------:R-:W-:Y:S01]  /*0a00*/  VIADD R11, R2, 0x8 ;  /* 0x00000008020b7836 */ /* 0x000fe20000000000 */
[----:B------:R-:W-:Y:S01]  /*0a10*/  STL [R1+0x1a50], R246 ;  /* 0x001a50f601007387 */ /* 0x000fe20000100800 */
[----:B------:R-:W-:Y:S01]  /*0a20*/  IMAD.HI.U32 R3, R20, R14, RZ ;  /* 0x0000000e14037227 */ /* 0x000fe200078e00ff */
[----:B------:R-:W-:-:S02]  /*0a30*/  ISETP.GT.U32.AND P3, PT, R19, R10, PT ;  /* 0x0000000a1300720c */ /* 0x000fc40003f64070 */
[----:B------:R-:W-:Y:S01]  /*0a40*/  IABS R9, R11 ;  /* 0x0000000b00097213 */ /* 0x000fe20000000000 */
[----:B------:R-:W-:Y:S01]  /*0a50*/  IMAD.HI.U32 R5, R20, R7, RZ ;  /* 0x0000000714057227 */ /* 0x000fe200078e00ff */
[----:B------:R-:W-:-:S03]  /*0a60*/  @!P1 IADD3 R8, R8, -R19, RZ ;  /* 0x8000001308089210 */ /* 0x000fc60007ffe0ff */
[----:B------:R-:W-:Y:S02]  /*0a70*/  @!P5 IMAD.IADD R12, R12, 0x1, -R19 ;  /* 0x000000010c0cd824 */ /* 0x000fe400078e0a13 */
[----:B------:R-:W-:Y:S02]  /*0a80*/  IMAD.MOV R3, RZ, RZ, -R3 ;  /* 0x000000ffff037224 */ /* 0x000fe400078e0a03 */
[----:B------:R-:W-:Y:S01]  /*0a90*/  IMAD.MOV R16, RZ, RZ, -R5 ;  /* 0x000000ffff107224 */ /* 0x000fe200078e0a05 */
[----:B------:R-:W-:Y:S01]  /*0aa0*/  ISETP.GT.U32.AND P5, PT, R19, R12, PT ;  /* 0x0000000c1300720c */ /* 0x000fe20003fa4070 */
[----:B------:R-:W-:Y:S01]  /*0ab0*/  IMAD.MOV.U32 R5, RZ, RZ, R9 ;  /* 0x000000ffff057224 */ /* 0x000fe200078e0009 */
[----:B------:R-:W-:Y:S01]  /*0ac0*/  IADD3 R9, R2, 0xa, RZ ;  /* 0x0000000a02097810 */ /* 0x000fe20007ffe0ff */
[----:B------:R-:W-:Y:S02]  /*0ad0*/  IMAD.MOV.U32 R6, RZ, RZ, R0 ;  /* 0x000000ffff067224 */ /* 0x000fe400078e0000 */
[----:B------:R-:W-:Y:S01]  /*0ae0*/  @!P4 IMAD.IADD R4, R4, 0x1, -R19 ;  /* 0x000000010404c824 */ /* 0x000fe200078e0a13 */
[----:B------:R-:W-:Y:S01]  /*0af0*/  ISETP.GE.AND P4, PT, R13, RZ, PT ;  /* 0x000000ff0d00720c */ /* 0x000fe20003f86270 */
[----:B------:R-:W-:Y:S01]  /*0b00*/  IMAD R14, R19, R3, R14 ;  /* 0x00000003130e7224 */ /* 0x000fe200078e020e */
[----:B------:R-:W-:Y:S01]  /*0b10*/  IADD3 R13, R2, 0xc, RZ ;  /* 0x0000000c020d7810 */ /* 0x000fe20007ffe0ff */
[----:B------:R-:W-:-:S03]  /*0b20*/  IMAD.HI.U32 R3, R20, R5, RZ ;  /* 0x0000000514037227 */ /* 0x000fc600078e00ff */
[C---:B------:R-:W-:Y:S01]  /*0b30*/  ISETP.GT.U32.AND P1, PT, R19.reuse, R14, PT ;  /* 0x0000000e1300720c */ /* 0x040fe20003f24070 */
[----:B------:R-:W-:Y:S01]  /*0b40*/  IMAD R0, R19, R16, R7 ;  /* 0x0000001013007224 */ /* 0x000fe200078e0207 */
[----:B------:R-:W-:Y:S01]  /*0b50*/  IABS R252, R13 ;  /* 0x0000000d00fc7213 */ /* 0x000fe20000000000 */
[----:B------:R-:W-:Y:S02]  /*0b60*/  @!P2 IMAD.MOV R6, RZ, RZ, -R6 ;  /* 0x000000ffff06a224 */ /* 0x000fe400078e0a06 */
[----:B------:R-:W-:Y:S02]  /*0b70*/  IMAD.MOV.U32 R7, RZ, RZ, R4 ;  /* 0x000000ffff077224 */ /* 0x000fe400078e0004 */
[----:B------:R-:W-:Y:S01]  /*0b80*/  @!P3 IMAD.IADD R10, R10, 0x1, -R19 ;  /* 0x000000010a0ab824 */ /* 0x000fe200078e0a13 */
[----:B------:R1:W-:Y:S01]  /*0b90*/  STL [R1+0x80], R6 ;  /* 0x0000800601007387 */ /* 0x0003e20000100800 */
[----:B------:R-:W-:Y:S01]  /*0ba0*/  IMAD.MOV R4, RZ, RZ, -R3 ;  /* 0x000000ffff047224 */ /* 0x000fe200078e0a03 */
[----:B------:R-:W-:Y:S01]  /*0bb0*/  ISETP.GE.AND P3, PT, R15, RZ, PT ;  /* 0x000000ff0f00720c */ /* 0x000fe20003f66270 */
[----:B------:R-:W-:Y:S01]  /*0bc0*/  @!P0 IMAD.MOV R7, RZ, RZ, -R7 ;  /* 0x000000ffff078224 */ /* 0x000fe200078e0a07 */
[C---:B------:R-:W-:Y:S01]  /*0bd0*/  ISETP.GT.U32.AND P2, PT, R19.reuse, R10, PT ;  /* 0x0000000a1300720c */ /* 0x040fe20003f44070 */
[C---:B------:R-:W-:Y:S01]  /*0be0*/  IMAD R4, R19.reuse, R4, R5 ;  /* 0x0000000413047224 */ /* 0x040fe200078e0205 */
[----:B------:R-:W-:Y:S01]  /*0bf0*/  IABS R5, R9 ;  /* 0x0000000900057213 */ /* 0x000fe20000000000 */
[--C-:B------:R-:W-:Y:S01]  /*0c00*/  @!P5 IMAD.IADD R12, R12, 0x1, -R19.reuse ;  /* 0x000000010c0cd824 */ /* 0x100fe200078e0a13 */
[----:B------:R2:W-:Y:S01]  /*0c10*/  STL [R1+0x5c], R7 ;  /* 0x00005c0701007387 */ /* 0x0005e20000100800 */
[--C-:B------:R-:W-:Y:S01]  /*0c20*/  @!P1 IMAD.IADD R14, R14, 0x1, -R19.reuse ;  /* 0x000000010e0e9824 */ /* 0x100fe200078e0a13 */
[----:B------:R-:W-:Y:S01]  /*0c30*/  ISETP.GT.U32.AND P5, PT, R19, R4, PT ;  /* 0x000000041300720c */ /* 0x000fe20003fa4070 */
[----:B-1----:R-:W-:Y:S01]  /*0c40*/  IMAD.MOV.U32 R6, RZ, RZ, R8 ;  /* 0x000000ffff067224 */ /* 0x002fe200078e0008 */
[----:B------:R-:W-:Y:S01]  /*0c50*/  ISETP.GE.AND P1, PT, R11, RZ, PT ;  /* 0x000000ff0b00720c */ /* 0x000fe20003f26270 */
[----:B------:R-:W-:Y:S01]  /*0c60*/  VIADD R11, R2, 0xb ;  /* 0x0000000b020b7836 */ /* 0x000fe20000000000 */
[----:B------:R-:W-:Y:S01]  /*0c70*/  ISETP.GE.AND P0, PT, R17, RZ, PT ;  /* 0x000000ff1100720c */ /* 0x000fe20003f06270 */
[----:B------:R-:W-:Y:S01]  /*0c80*/  @!P6 IMAD.MOV R6, RZ, RZ, -R6 ;  /* 0x000000ffff06e224 */ /* 0x000fe200078e0a06 */
[----:B------:R-:W-:Y:S01]  /*0c90*/  ISETP.GT.U32.AND P6, PT, R19, R0, PT ;  /* 0x000000001300720c */ /* 0x000fe20003fc4070 */
[----:B------:R-:W-:Y:S01]  /*0ca0*/  @!P2 IMAD.IADD R10, R10, 0x1, -R19 ;  /* 0x000000010a0aa824 */ /* 0x000fe200078e0a13 */
[----:B------:R-:W-:Y:S01]  /*0cb0*/  ISETP.GE.AND P2, PT, R18, RZ, PT ;  /* 0x000000ff1200720c */ /* 0x000fe20003f46270 */
[----:B--2---:R-:W-:Y:S01]  /*0cc0*/  VIADD R7, R2, 0x9 ;  /* 0x0000000902077836 */ /* 0x004fe20000000000 */
[----:B------:R1:W-:Y:S01]  /*0cd0*/  STL [R1+0x58], R6 ;  /* 0x0000580601007387 */ /* 0x0003e20000100800 */
[----:B------:R-:W-:Y:S01]  /*0ce0*/  IABS R16, R11 ;  /* 0x0000000b00107213 */ /* 0x000fe20000000000 */
[----:B------:R-:W-:-:S02]  /*0cf0*/  @!P3 IMAD.MOV R12, RZ, RZ, -R12 ;  /* 0x000000ffff0cb224 */ /* 0x000fc400078e0a0c */
[----:B------:R-:W-:Y:S01]  /*0d00*/  IABS R8, R7 ;  /* 0x0000000700087213 */ /* 0x000fe20000000000 */
[--C-:B------:R-:W-:Y:S02]  /*0d10*/  @!P5 IMAD.IADD R4, R4, 0x1, -R19.reuse ;  /* 0x000000010404d824 */ /* 0x100fe400078e0a13 */
[----:B------:R-:W-:Y:S02]  /*0d20*/  VIADD R246, R2, 0x1f5 ;  /* 0x000001f502f67836 */ /* 0x000fe40000000000 */
[----:B------:R-:W-:Y:S01]  /*0d30*/  @!P6 IMAD.IADD R0, R0, 0x1, -R19 ;  /* 0x000000010000e824 */ /* 0x000fe200078e0a13 */
[C---:B------:R-:W-:Y:S01]  /*0d40*/  ISETP.GT.U32.AND P6, PT, R19.reuse, R14, PT ;  /* 0x0000000e1300720c */ /* 0x040fe20003fc4070 */
[----:B-1----:R-:W-:Y:S02]  /*0d50*/  IMAD.MOV.U32 R6, RZ, RZ, R10 ;  /* 0x000000ffff067224 */ /* 0x002fe400078e000a */
[----:B------:R-:W-:Y:S01]  /*0d60*/  IMAD.HI.U32 R3, R20, R8, RZ ;  /* 0x0000000814037227 */ /* 0x000fe200078e00ff */
[----:B------:R-:W-:-:S03]  /*0d70*/  ISETP.GT.U32.AND P5, PT, R19, R0, PT ;  /* 0x000000001300720c */ /* 0x000fc60003fa4070 */
[----:B------:R-:W-:Y:S02]  /*0d80*/  IMAD.MOV.U32 R10, RZ, RZ, R5 ;  /* 0x000000ffff0a7224 */ /* 0x000fe400078e0005 */
[----:B------:R-:W-:Y:S01]  /*0d90*/  @!P4 IMAD.MOV R6, RZ, RZ, -R6 ;  /* 0x000000ffff06c224 */ /* 0x000fe200078e0a06 */
[C---:B------:R-:W-:Y:S01]  /*0da0*/  ISETP.GT.U32.AND P4, PT, R19.reuse, R4, PT ;  /* 0x000000041300720c */ /* 0x040fe20003f84070 */
[----:B------:R-:W-:Y:S02]  /*0db0*/  IMAD.MOV R5, RZ, RZ, -R3 ;  /* 0x000000ffff057224 */ /* 0x000fe400078e0a03 */
[----:B------:R-:W-:Y:S01]  /*0dc0*/  IMAD.HI.U32 R3, R20, R10, RZ ;  /* 0x0000000a14037227 */ /* 0x000fe200078e00ff */
[----:B------:R1:W-:Y:S03]  /*0dd0*/  STL [R1+0x54], R6 ;  /* 0x0000540601007387 */ /* 0x0003e60000100800 */
[----:B------:R-:W-:Y:S01]  /*0de0*/  IMAD R8, R19, R5, R8 ;  /* 0x0000000513087224 */ /* 0x000fe200078e0208 */
[----:B------:R-:W-:Y:S01]  /*0df0*/  STL [R1+0x50], R12 ;  /* 0x0000500c01007387 */ /* 0x000fe20000100800 */
[----:B------:R-:W-:-:S02]  /*0e00*/  IMAD.MOV R3, RZ, RZ, -R3 ;  /* 0x000000ffff037224 */ /* 0x000fc400078e0a03 */
[--C-:B------:R-:W-:Y:S01]  /*0e10*/  @!P6 IMAD.IADD R14, R14, 0x1, -R19.reuse ;  /* 0x000000010e0ee824 */ /* 0x100fe200078e0a13 */
[C---:B------:R-:W-:Y:S01]  /*0e20*/  ISETP.GT.U32.AND P6, PT, R19.reuse, R8, PT ;  /* 0x000000081300720c */ /* 0x040fe20003fc4070 */
[C---:B------:R-:W-:Y:S02]  /*0e30*/  IMAD R10, R19.reuse, R3, R10 ;  /* 0x00000003130a7224 */ /* 0x040fe400078e020a */
[----:B------:R-:W-:Y:S02]  /*0e40*/  @!P4 IMAD.IADD R4, R4, 0x1, -R19 ;  /* 0x000000010404c824 */ /* 0x000fe400078e0a13 */
[----:B------:R-:W-:Y:S01]  /*0e50*/  IMAD.HI.U32 R5, R20, R252, RZ ;  /* 0x000000fc14057227 */ /* 0x000fe200078e00ff */
[----:B------:R-:W-:-:S03]  /*0e60*/  ISETP.GT.U32.AND P4, PT, R19, R10, PT ;  /* 0x0000000a1300720c */ /* 0x000fc60003f84070 */
[----:B------:R-:W-:Y:S01]  /*0e70*/  @!P5 IMAD.IADD R0, R0, 0x1, -R19 ;  /* 0x000000010000d824 */ /* 0x000fe200078e0a13 */
[----:B------:R-:W-:Y:S01]  /*0e80*/  ISETP.GE.AND P5, PT, R7, RZ, PT ;  /* 0x000000ff0700720c */ /* 0x000fe20003fa6270 */
[----:B------:R-:W-:Y:S02]  /*0e90*/  IMAD.MOV R5, RZ, RZ, -R5 ;  /* 0x000000ffff057224 */ /* 0x000fe400078e0a05 */
[--C-:B------:R-:W-:Y:S01]  /*0ea0*/  @!P6 IMAD.IADD R8, R8, 0x1, -R19.reuse ;  /* 0x000000010808e824 */ /* 0x100fe200078e0a13 */
[----:B------:R-:W-:Y:S01]  /*0eb0*/  ISETP.GE.AND P6, PT, R9, RZ, PT ;  /* 0x000000ff0900720c */ /* 0x000fe20003fc6270 */
[C---:B------:R-:W-:Y:S01]  /*0ec0*/  VIADD R7, R2.reuse, 0xd ;  /* 0x0000000d02077836 */ /* 0x040fe20000000000 */
[----:B------:R-:W-:Y:S01]  /*0ed0*/  IADD3 R9, R2, 0xe, RZ ;  /* 0x0000000e02097810 */ /* 0x000fe20007ffe0ff */
[----:B------:R-:W-:Y:S01]  /*0ee0*/  IMAD.HI.U32 R3, R20, R16, RZ ;  /* 0x0000001014037227 */ /* 0x000fe200078e00ff */
[C---:B------:R-:W-:Y:S02]  /*0ef0*/  ISETP.GT.U32.AND P3, PT, R19.reuse, R8, PT ;  /* 0x000000081300720c */ /* 0x040fe40003f64070 */
[----:B------:R-:W-:Y:S01]  /*0f00*/  IABS R21, R7 ;  /* 0x0000000700157213 */ /* 0x000fe20000000000 */
[----:B------:R-:W-:Y:S01]  /*0f10*/  @!P4 IMAD.IADD R10, R10, 0x1, -R19 ;  /* 0x000000010a0ac824 */ /* 0x000fe200078e0a13 */
[----:B------:R-:W-:Y:S01]  /*0f20*/  IABS R22, R9 ;  /* 0x0000000900167213 */ /* 0x000fe20000000000 */
[----:B------:R-:W-:-:S02]  /*0f30*/  IMAD R252, R19, R5, R252 ;  /* 0x0000000513fc7224 */ /* 0x000fc400078e02fc */
[----:B-1----:R-:W-:Y:S01]  /*0f40*/  IMAD.MOV.U32 R6, RZ, RZ, R14 ;  /* 0x000000ffff067224 */ /* 0x002fe200078e000e */
[C---:B------:R-:W-:Y:S01]  /*0f50*/  ISETP.GT.U32.AND P4, PT, R19.reuse, R10, PT ;  /* 0x0000000a1300720c */ /* 0x040fe20003f84070 */
[----:B------:R-:W-:Y:S02]  /*0f60*/  IMAD.MOV.U32 R5, RZ, RZ, R0 ;  /* 0x000000ffff057224 */ /* 0x000fe400078e0000 */
[----:B------:R-:W-:Y:S02]  /*0f70*/  IMAD.MOV R3, RZ, RZ, -R3 ;  /* 0x000000ffff037224 */ /* 0x000fe400078e0a03 */
[----:B------:R-:W-:Y:S02]  /*0f80*/  @!P0 IMAD.MOV R6, RZ, RZ, -R6 ;  /* 0x000000ffff068224 */ /* 0x000fe400078e0a06 */
[----:B------:R-:W-:Y:S01]  /*0f90*/  @!P2 IMAD.MOV R5, RZ, RZ, -R5 ;  /* 0x000000ffff05a224 */ /* 0x000fe200078e0a05 */
[C---:B------:R-:W-:Y:S01]  /*0fa0*/  ISETP.GT.U32.AND P2, PT, R19.reuse, R252, PT ;  /* 0x000000fc1300720c */ /* 0x040fe20003f44070 */
[----:B------:R-:W-:Y:S01]  /*0fb0*/  IMAD R16, R19, R3, R16 ;  /* 0x0000000313107224 */ /* 0x000fe200078e0210 */
[----:B------:R1:W-:Y:S01]  /*0fc0*/  STL [R1+0x48], R6 ;  /* 0x0000480601007387 */ /* 0x0003e20000100800 */
[----:B------:R-:W-:Y:S01]  /*0fd0*/  @!P1 IMAD.MOV R4, RZ, RZ, -R4 ;  /* 0x000000ffff049224 */ /* 0x000fe200078e0a04 */
[----:B------:R-:W-:Y:S01]  /*0fe0*/  ISETP.GE.AND P1, PT, R11, RZ, PT ;  /* 0x000000ff0b00720c */ /* 0x000fe20003f26270 */
[----:B------:R-:W-:Y:S01]  /*0ff0*/  IMAD.HI.U32 R3, R20, R21, RZ ;  /* 0x0000001514037227 */ /* 0x000fe200078e00ff */
[----:B------:R-:W-:Y:S01]  /*1000*/  STL [R1+0x30], R5 ;  /* 0x0000300501007387 */ /* 0x000fe20000100800 */
[----:B------:R-:W-:-:S02]  /*1010*/  ISETP.GT.U32.AND P0, PT, R19, R16, PT ;  /* 0x000000101300720c */ /* 0x000fc40003f04070 */
[----:B------:R-:W-:Y:S01]  /*1020*/  IMAD.HI.U32 R0, R20, R22, RZ ;  /* 0x0000001614007227 */ /* 0x000fe200078e00ff */
[----:B------:R2:W-:Y:S03]  /*1030*/  STL [R1+0xc], R4 ;  /* 0x00000c0401007387 */ /* 0x0005e60000100800 */
[--C-:B------:R-:W-:Y:S01]  /*1040*/  @!P3 IMAD.IADD R8, R8, 0x1, -R19.reuse ;  /* 0x000000010808b824 */ /* 0x100fe200078e0a13 */
[----:B------:R-:W-:Y:S01]  /*1050*/  ISETP.GE.AND P3, PT, R13, RZ, PT ;  /* 0x000000ff0d00720c */ /* 0x000fe20003f66270 */
[----:B------:R-:W-:Y:S02]  /*1060*/  IMAD.MOV R0, RZ, RZ, -R0 ;  /* 0x000000ffff007224 */ /* 0x000fe400078e0a00 */
[----:B------:R-:W-:Y:S01]  /*1070*/  @!P4 IMAD.IADD R10, R10, 0x1, -R19 ;  /* 0x000000010a0ac824 */ /* 0x000fe200078e0a13 */
[----:B------:R-:W-:Y:S01]  /*1080*/  ISETP.GE.AND P4, PT, R7, RZ, PT ;  /* 0x000000ff0700720c */ /* 0x000fe20003f86270 */
[----:B-1----:R-:W-:Y:S01]  /*1090*/  IMAD.MOV.U32 R6, RZ, RZ, R8 ;  /* 0x000000ffff067224 */ /* 0x002fe200078e0008 */
[----:B--2---:R-:W-:Y:S01]  /*10a0*/  IADD3 R4, -R3, RZ, RZ ;  /* 0x000000ff03047210 */ /* 0x004fe20007ffe1ff */
[----:B------:R-:W-:-:S02]  /*10b0*/  IMAD R22, R19, R0, R22 ;  /* 0x0000000013167224 */ /* 0x000fc400078e0216 */
[----:B------:R-:W-:Y:S01]  /*10c0*/  IMAD.MOV.U32 R5, RZ, RZ, R10 ;  /* 0x000000ffff057224 */ /* 0x000fe200078e000a */
[----:B------:R-:W-:Y:S01]  /*10d0*/  @!P5 IADD3 R6, -R6, RZ, RZ ;  /* 0x000000ff0606d210 */ /* 0x000fe20007ffe1ff */
[C---:B------:R-:W-:Y:S02]  /*10e0*/  IMAD R21, R19.reuse, R4, R21 ;  /* 0x0000000413157224 */ /* 0x040fe400078e0215 */
[----:B------:R-:W-:Y:S02]  /*10f0*/  @!P2 IMAD.IADD R252, R252, 0x1, -R19 ;  /* 0x00000001fcfca824 */ /* 0x000fe400078e0a13 */
[----:B------:R-:W-:Y:S01]  /*1100*/  @!P6 IMAD.MOV R5, RZ, RZ, -R5 ;  /* 0x000000ffff05e224 */ /* 0x000fe200078e0a05 */
[C---:B------:R-:W-:Y:S01]  /*1110*/  ISETP.GT.U32.AND P5, PT, R19.reuse, R21, PT ;  /* 0x000000151300720c */ /* 0x040fe20003fa4070 */
[C---:B------:R-:W-:Y:S01]  /*1120*/  VIADD R3, R2.reuse, 0xf ;  /* 0x0000000f02037836 */ /* 0x040fe20000000000 */
[C---:B------:R-:W-:Y:S01]  /*1130*/  ISETP.GT.U32.AND P6, PT, R19.reuse, R22, PT ;  /* 0x000000161300720c */ /* 0x040fe20003fc4070 */
[----:B------:R-:W-:Y:S01]  /*1140*/  VIADD R4, R2, 0x10 ;  /* 0x0000001002047836 */ /* 0x000fe20000000000 */
[----:B------:R-:W-:Y:S01]  /*1150*/  ISETP.GT.U32.AND P2, PT, R19, R252, PT ;  /* 0x000000fc1300720c */ /* 0x000fe20003f44070 */
[----:B------:R-:W-:Y:S01]  /*1160*/  STL [R1+0x8], R6 ;  /* 0x0000080601007387 */ /* 0x000fe20000100800 */
[----:B------:R-:W-:Y:S01]  /*1170*/  IABS R23, R3 ;  /* 0x0000000300177213 */ /* 0x000fe20000000000 */
[----:B------:R-:W-:Y:S01]  /*1180*/  @!P0 IMAD.IADD R16, R16, 0x1, -R19 ;  /* 0x0000000110108824 */ /* 0x000fe200078e0a13 */
[----:B------:R-:W-:Y:S01]  /*1190*/  IABS R24, R4 ;  /* 0x0000000400187213 */ /* 0x000fe20000000000 */
[----:B------:R1:W-:Y:S01]  /*11a0*/  STL [R1+0x4], R5 ;  /* 0x0000040501007387 */ /* 0x0003e20000100800 */
[----:B------:R-:W-:-:S02]  /*11b0*/  VIADD R7, R2, 0x12 ;  /* 0x0000001202077836 */ /* 0x000fc40000000000 */
[----:B------:R-:W-:Y:S01]  /*11c0*/  IMAD.HI.U32 R0, R20, R23, RZ ;  /* 0x0000001714007227 */ /* 0x000fe200078e00ff */
[----:B------:R-:W-:Y:S02]  /*11d0*/  ISETP.GT.U32.AND P0, PT, R19, R16, PT ;  /* 0x000000101300720c */ /* 0x000fe40003f04070 */
[----:B------:R-:W-:Y:S01]  /*11e0*/  IABS R26, R7 ;  /* 0x00000007001a7213 */ /* 0x000fe20000000000 */
[--C-:B------:R-:W-:Y:S02]  /*11f0*/  @!P5 IMAD.IADD R21, R21, 0x1, -R19.reuse ;  /* 0x000000011515d824 */ /* 0x100fe400078e0a13 */
[--C-:B------:R-:W-:Y:S02]  /*1200*/  @!P6 IMAD.IADD R22, R22, 0x1, -R19.reuse ;  /* 0x000000011616e824 */ /* 0x100fe400078e0a13 */
[----:B------:R-:W-:Y:S01]  /*1210*/  @!P2 IMAD.IADD R252, R252, 0x1, -R19 ;  /* 0x00000001fcfca824 */ /* 0x000fe200078e0a13 */
[----:B------:R-:W-:Y:S01]  /*1220*/  ISETP.GT.U32.AND P5, PT, R19, R21, PT ;  /* 0x000000151300720c */ /* 0x000fe20003fa4070 */
[----:B------:R-:W-:Y:S01]  /*1230*/  IMAD.MOV R0, RZ, RZ, -R0 ;  /* 0x000000ffff007224 */ /* 0x000fe200078e0a00 */
[----:B------:R-:W-:Y:S01]  /*1240*/  ISETP.GE.AND P2, PT, R3, RZ, PT ;  /* 0x000000ff0300720c */ /* 0x000fe20003f46270 */
[----:B------:R-:W-:Y:S01]  /*1250*/  IMAD.HI.U32 R3, R20, R24, RZ ;  /* 0x0000001814037227 */ /* 0x000fe200078e00ff */
[----:B------:R-:W-:-:S03]  /*1260*/  ISETP.GT.U32.AND P6, PT, R19, R22, PT ;  /* 0x000000161300720c */ /* 0x000fc60003fc4070 */
[----:B------:R-:W-:Y:S01]  /*1270*/  IMAD R23, R19, R0, R23 ;  /* 0x0000000013177224 */ /* 0x000fe200078e0217 */
[----:B------:R-:W-:Y:S01]  /*1280*/  IADD3 R3, -R3, RZ, RZ ;  /* 0x000000ff03037210 */ /* 0x000fe20007ffe1ff */
[----:B-1----:R-:W-:Y:S02]  /*1290*/  VIADD R5, R2, 0x11 ;  /* 0x0000001102057836 */ /* 0x002fe40000000000 */
[--C-:B------:R-:W-:Y:S01]  /*12a0*/  @!P0 IMAD.IADD R16, R16, 0x1, -R19.reuse ;  /* 0x0000000110108824 */ /* 0x100fe200078e0a13 */
[----:B------:R-:W-:Y:S01]  /*12b0*/  ISETP.GE.AND P0, PT, R9, RZ, PT ;  /* 0x000000ff0900720c */ /* 0x000fe20003f06270 */
[----:B------:R-:W-:Y:S01]  /*12c0*/  IMAD R24, R19, R3, R24 ;  /* 0x0000000313187224 */ /* 0x000fe200078e0218 */
[----:B------:R-:W-:Y:S01]  /*12d0*/  IABS R25, R5 ;  /* 0x0000000500197213 */ /* 0x000fe20000000000 */
[--C-:B------:R-:W-:Y:S01]  /*12e0*/  @!P5 IMAD.IADD R21, R21, 0x1, -R19.reuse ;  /* 0x000000011515d824 */ /* 0x100fe200078e0a13 */
[C---:B------:R-:W-:Y:S01]  /*12f0*/  ISETP.GT.U32.AND P5, PT, R19.reuse, R23, PT ;  /* 0x000000171300720c */ /* 0x040fe20003fa4070 */
[----:B------:R-:W-:Y:S01]  /*1300*/  @!P6 IMAD.IADD R22, R22, 0x1, -R19 ;  /* 0x000000011616e824 */ /* 0x000fe200078e0a13 */
[----:B------:R-:W-:Y:S01]  /*1310*/  ISETP.GT.U32.AND P6, PT, R19, R24, PT ;  /* 0x000000181300720c */ /* 0x000fe20003fc4070 */
[----:B------:R-:W-:-:S04]  /*1320*/  IMAD.HI.U32 R0, R20, R25, RZ ;  /* 0x0000001914007227 */ /* 0x000fc800078e00ff */
[----:B------:R-:W-:Y:S02]  /*1330*/  IMAD.MOV R0, RZ, RZ, -R0 ;  /* 0x000000ffff007224 */ /* 0x000fe400078e0a00 */
[----:B------:R-:W-:Y:S02]  /*1340*/  VIADD R9, R2, 0x14 ;  /* 0x0000001402097836 */ /* 0x000fe40000000000 */
[----:B------:R-:W-:Y:S02]  /*1350*/  IMAD R25, R19, R0, R25 ;  /* 0x0000000013197224 */ /* 0x000fe400078e0219 */
[----:B------:R-:W-:Y:S01]  /*1360*/  @!P5 IADD3 R23, R23, -R19, RZ ;  /* 0x800000131717d210 */ /* 0x000fe20007ffe0ff */
[----:B------:R-:W-:Y:S01]  /*1370*/  IMAD.HI.U32 R0, R20, R26, RZ ;  /* 0x0000001a14007227 */ /* 0x000fe200078e00ff */
[----:B------:R-:W-:Y:S02]  /*1380*/  IABS R28, R9 ;  /* 0x00000009001c7213 */ /* 0x000fe40000000000 */
[C---:B------:R-:W-:Y:S01]  /*1390*/  ISETP.GT.U32.AND P5, PT, R19.reuse, R25, PT ;  /* 0x000000191300720c */ /* 0x040fe20003fa4070 */
[----:B------:R-:W-:Y:S01]  /*13a0*/  @!P6 IMAD.IADD R24, R24, 0x1, -R19 ;  /* 0x000000011818e824 */ /* 0x000fe200078e0a13 */
[----:B------:R-:W-:Y:S01]  /*13b0*/  ISETP.GT.U32.AND P6, PT, R19, R23, PT ;  /* 0x000000171300720c */ /* 0x000fe20003fc4070 */
[----:B------:R-:W-:-:S02]  /*13c0*/  IMAD.MOV R0, RZ, RZ, -R0 ;  /* 0x000000ffff007224 */ /* 0x000fc400078e0a00 */
[----:B------:R-:W-:Y:S02]  /*13d0*/  IMAD.MOV.U32 R6, RZ, RZ, R16 ;  /* 0x000000ffff067224 */ /* 0x000fe400078e0010 */
[----:B------:R-:W-:Y:S02]  /*13e0*/  IMAD R26, R19, R0, R26 ;  /* 0x00000000131a7224 */ /* 0x000fe400078e021a */
[----:B------:R-:W-:-:S04]  /*13f0*/  IMAD.HI.U32 R0, R20, R28, RZ ;  /* 0x0000001c14007227 */ /* 0x000fc800078e00ff */
[----:B------:R-:W-:Y:S01]  /*1400*/  @!P4 IMAD.MOV R21, RZ, RZ, -R21 ;  /* 0x000000ffff15c224 */ /* 0x000fe200078e0a15 */
[----:B------:R-:W-:Y:S01]  /*1410*/  IADD3 R0, -R0, RZ, RZ ;  /* 0x000000ff00007210 */ /* 0x000fe20007ffe1ff */
[--C-:B------:R-:W-:Y:S01]  /*1420*/  @!P6 IMAD.IADD R23, R23, 0x1, -R19.reuse ;  /* 0x000000011717e824 */ /* 0x100fe200078e0a13 */
[C---:B------:R-:W-:Y:S01]  /*1430*/  ISETP.GT.U32.AND P6, PT, R19.reuse, R26, PT ;  /* 0x0000001a1300720c */ /* 0x040fe20003fc4070 */
[----:B------:R-:W-:Y:S01]  /*1440*/  VIADD R8, R2, 0x13 ;  /* 0x0000001302087836 */ /* 0x000fe20000000000 */
[C---:B------:R-:W-:Y:S01]  /*1450*/  ISETP.GT.U32.AND P4, PT, R19.reuse, R24, PT ;  /* 0x000000181300720c */ /* 0x040fe20003f84070 */
[----:B------:R-:W-:Y:S02]  /*1460*/  IMAD R28, R19, R0, R28 ;  /* 0x00000000131c7224 */ /* 0x000fe400078e021c */
[----:B------:R-:W-:Y:S01]  /*1470*/  @!P1 IMAD.MOV R6, RZ, RZ, -R6 ;  /* 0x000000ffff069224 */ /* 0x000fe200078e0a06 */
[----:B------:R-:W-:Y:S01]  /*1480*/  ISETP.GE.AND P1, PT, R4, RZ, PT ;  /* 0x000000ff0400720c */ /* 0x000fe20003f26270 */
[C---:B------:R-:W-:Y:S01]  /*1490*/  VIADD R10, R2.reuse, 0x15 ;  /* 0x00000015020a7836 */ /* 0x040fe20000000000 */
[----:B------:R-:W-:Y:S01]  /*14a0*/  IABS R27, R8 ;  /* 0x00000008001b7213 */ /* 0x000fe20000000000 */
[----:B------:R-:W-:Y:S01]  /*14b0*/  @!P3 IMAD.MOV R252, RZ, RZ, -R252 ;  /* 0x000000fffffcb224 */ /* 0x000fe200078e0afc */
[----:B------:R-:W-:Y:S01]  /*14c0*/  ISETP.GE.AND P3, PT, R5, RZ, PT ;  /* 0x000000ff0500720c */ /* 0x000fe20003f66270 */
[----:B------:R-:W-:Y:S01]  /*14d0*/  VIADD R5, R2, 0x16 ;  /* 0x0000001602057836 */ /* 0x000fe20000000000 */
[----:B------:R-:W-:Y:S01]  /*14e0*/  IABS R29, R10 ;  /* 0x0000000a001d7213 */ /* 0x000fe20000000000 */
[--C-:B------:R-:W-:Y:S01]  /*14f0*/  @!P6 IMAD.IADD R26, R26, 0x1, -R19.reuse ;  /* 0x000000011a1ae824 */ /* 0x100fe200078e0a13 */
[C---:B------:R-:W-:Y:S01]  /*1500*/  ISETP.GT.U32.AND P6, PT, R19.reuse, R28, PT ;  /* 0x0000001c1300720c */ /* 0x040fe20003fc4070 */
[----:B------:R-:W-:Y:S01]  /*1510*/  IMAD.HI.U32 R3, R20, R27, RZ ;  /* 0x0000001b14037227 */ /* 0x000fe200078e00ff */
[----:B------:R-:W-:Y:S01]  /*1520*/  IABS R30, R5 ;  /* 0x00000005001e7213 */ /* 0x000fe20000000000 */
[----:B------:R-:W-:Y:S02]  /*1530*/  STL [R1], R6 ;  /* 0x0000000601007387 */ /* 0x000fe40000100800 */
[----:B------:R-:W-:Y:S01]  /*1540*/  @!P4 IMAD.IADD R24, R24, 0x1, -R19 ;  /* 0x000000011818c824 */ /* 0x000fe200078e0a13 */
[----:B------:R-:W-:Y:S01]  /*1550*/  ISETP.GE.AND P4, PT, R8, RZ, PT ;  /* 0x000000ff0800720c */ /* 0x000fe20003f86270 */
[----:B------:R-:W-:Y:S01]  /*1560*/  IMAD.MOV R4, RZ, RZ, -R3 ;  /* 0x000000ffff047224 */ /* 0x000fe200078e0a03 */
[----:B------:R-:W-:Y:S01]  /*1570*/  STL [R1+0x1a54], R252 ;  /* 0x001a54fc01007387 */ /* 0x000fe20000100800 */
[----:B------:R-:W-:Y:S01]  /*1580*/  @!P1 IMAD.MOV R24, RZ, RZ, -R24 ;  /* 0x000000ffff189224 */ /* 0x000fe200078e0a18 */
[----:B------:R-:W-:Y:S01]  /*1590*/  ISETP.GT.U32.AND P1, PT, R19, R26, PT ;  /* 0x0000001a1300720c */ /* 0x000fe20003f24070 */
[----:B------:R-:W-:Y:S01]  /*15a0*/  IMAD.HI.U32 R3, R20, R29, RZ ;  /* 0x0000001d14037227 */ /* 0x000fe200078e00ff */
[----:B------:R-:W-:Y:S03]  /*15b0*/  STL [R1+0x1a58], R21 ;  /* 0x001a581501007387 */ /* 0x000fe60000100800 */
[----:B------:R-:W-:-:S02]  /*15c0*/  @!P6 IMAD.IADD R28, R28, 0x1, -R19 ;  /* 0x000000011c1ce824 */ /* 0x000fc400078e0a13 */
[----:B------:R-:W-:Y:S02]  /*15d0*/  IMAD R27, R19, R4, R27 ;  /* 0x00000004131b7224 */ /* 0x000fe400078e021b */
[----:B------:R-:W-:Y:S01]  /*15e0*/  @!P5 IMAD.IADD R25, R25, 0x1, -R19 ;  /* 0x000000011919d824 */ /* 0x000fe200078e0a13 */
[C---:B------:R-:W-:Y:S01]  /*15f0*/  ISETP.GT.U32.AND P6, PT, R19.reuse, R28, PT ;  /* 0x0000001c1300720c */ /* 0x040fe20003fc4070 */
[----:B------:R-:W-:Y:S02]  /*1600*/  IMAD.MOV R4, RZ, RZ, -R3 ;  /* 0x000000ffff047224 */ /* 0x000fe400078e0a03 */
[----:B------:R-:W-:Y:S01]  /*1610*/  IMAD.HI.U32 R0, R20, R30, RZ ;  /* 0x0000001e14007227 */ /* 0x000fe200078e00ff */
[----:B------:R-:W-:-:S03]  /*1620*/  ISETP.GT.U32.AND P5, PT, R19, R25, PT ;  /* 0x000000191300720c */ /* 0x000fc60003fa4070 */
[----:B------:R-:W-:Y:S01]  /*1630*/  @!P2 IMAD.MOV R23, RZ, RZ, -R23 ;  /* 0x000000ffff17a224 */ /* 0x000fe200078e0a17 */
[C---:B------:R-:W-:Y:S01]  /*1640*/  ISETP.GT.U32.AND P2, PT, R19.reuse, R27, PT ;  /* 0x0000001b1300720c */ /* 0x040fe20003f44070 */
[C---:B------:R-:W-:Y:S02]  /*1650*/  IMAD R29, R19.reuse, R4, R29 ;  /* 0x00000004131d7224 */ /* 0x040fe400078e021d */
[----:B------:R-:W-:Y:S02]  /*1660*/  IMAD.MOV R0, RZ, RZ, -R0 ;  /* 0x000000ffff007224 */ /* 0x000fe400078e0a00 */
[----:B------:R-:W-:Y:S01]  /*1670*/  @!P1 IMAD.IADD R26, R26, 0x1, -R19 ;  /* 0x000000011a1a9824 */ /* 0x000fe200078e0a13 */
[C---:B------:R-:W-:Y:S01]  /*1680*/  ISETP.GT.U32.AND P1, PT, R19.reuse, R29, PT ;  /* 0x0000001d1300720c */ /* 0x040fe20003f24070 */
[----:B------:R-:W-:Y:S02]  /*1690*/  IMAD R30, R19, R0, R30 ;  /* 0x00000000131e7224 */ /* 0x000fe400078e021e */
[----:B------:R-:W-:Y:S01]  /*16a0*/  @!P0 IMAD.MOV R22, RZ, RZ, -R22 ;  /* 0x000000ffff168224 */ /* 0x000fe200078e0a16 */
[----:B------:R-:W-:Y:S01]  /*16b0*/  ISETP.GE.AND P0, PT, R7, RZ, PT ;  /* 0x000000ff0700720c */ /* 0x000fe20003f06270 */
[----:B------:R-:W-:-:S02]  /*16c0*/  VIADD R8, R2, 0x18 ;  /* 0x0000001802087836 */ /* 0x000fc40000000000 */
[--C-:B------:R-:W-:Y:S01]  /*16d0*/  @!P6 IMAD.IADD R28, R28, 0x1, -R19.reuse ;  /* 0x000000011c1ce824 */ /* 0x100fe200078e0a13 */
[----:B------:R-:W-:Y:S01]  /*16e0*/  ISETP.GT.U32.AND P6, PT, R19, R30, PT ;  /* 0x0000001e1300720c */ /* 0x000fe20003fc4070 */
[C---:B------:R-:W-:Y:S01]  /*16f0*/  VIADD R7, R2.reuse, 0x17 ;  /* 0x0000001702077836 */ /* 0x040fe20000000000 */
[----:B------:R-:W-:Y:S01]  /*1700*/  @!P2 IADD3 R27, R27, -R19, RZ ;  /* 0x800000131b1ba210 */ /* 0x000fe20007ffe0ff */
[--C-:B------:R-:W-:Y:S01]  /*1710*/  @!P5 IMAD.IADD R25, R25, 0x1, -R19.reuse ;  /* 0x000000011919d824 */ /* 0x100fe200078e0a13 */
[----:B------:R-:W-:Y:S01]  /*1720*/  ISETP.GE.AND P5, PT, R9, RZ, PT ;  /* 0x000000ff0900720c */ /* 0x000fe20003fa6270 */
[----:B------:R-:W-:Y:S01]  /*1730*/  VIADD R9, R2, 0x19 ;  /* 0x0000001902097836 */ /* 0x000fe20000000000 */
[----:B------:R-:W-:Y:S01]  /*1740*/  IABS R32, R8 ;  /* 0x0000000800207213 */ /* 0x000fe20000000000 */
[----:B------:R-:W-:Y:S01]  /*1750*/  @!P1 IMAD.IADD R29, R29, 0x1, -R19 ;  /* 0x000000011d1d9824 */ /* 0x000fe200078e0a13 */
[----:B------:R-:W-:Y:S01]  /*1760*/  IABS R31, R7 ;  /* 0x00000007001f7213 */ /* 0x000fe20000000000 */
[----:B------:R-:W-:Y:S01]  /*1770*/  @!P3 IMAD.MOV R25, RZ, RZ, -R25 ;  /* 0x000000ffff19b224 */ /* 0x000fe200078e0a19 */
[----:B------:R-:W-:Y:S01]  /*1780*/  ISETP.GT.U32.AND P2, PT, R19, R27, PT ;  /* 0x0000001b1300720c */ /* 0x000fe20003f44070 */
[C---:B------:R-:W-:Y:S01]  /*1790*/  IMAD.HI.U32 R3, R20.reuse, R32, RZ ;  /* 0x0000002014037227 */ /* 0x040fe200078e00ff */
[----:B------:R-:W-:Y:S01]  /*17a0*/  IABS R33, R9 ;  /* 0x0000000900217213 */ /* 0x000fe20000000000 */
[----:B------:R-:W-:Y:S01]  /*17b0*/  STL [R1+0x1a5c], R22 ;  /* 0x001a5c1601007387 */ /* 0x000fe20000100800 */
[----:B------:R-:W-:Y:S01]  /*17c0*/  ISETP.GE.AND P1, PT, R5, RZ, PT ;  /* 0x000000ff0500720c */ /* 0x000fe20003f26270 */
[----:B------:R-:W-:Y:S01]  /*17d0*/  IMAD.HI.U32 R0, R20, R31, RZ ;  /* 0x0000001f14007227 */ /* 0x000fe200078e00ff */
[----:B------:R-:W-:Y:S01]  /*17e0*/  IADD3 R3, -R3, RZ, RZ ;  /* 0x000000ff03037210 */ /* 0x000fe20007ffe1ff */
[----:B------:R1:W-:Y:S01]  /*17f0*/  STL [R1+0x1a60], R23 ;  /* 0x001a601701007387 */ /* 0x0003e20000100800 */
[----:B------:R-:W-:Y:S01]  /*1800*/  @!P5 IADD3 R28, -R28, RZ, RZ ;  /* 0x000000ff1c1cd210 */ /* 0x000fe20007ffe1ff */
[----:B------:R-:W-:Y:S01]  /*1810*/  @!P6 IMAD.IADD R30, R30, 0x1, -R19 ;  /* 0x000000011e1ee824 */ /* 0x000fe200078e0a13 */
[----:B------:R-:W-:Y:S01]  /*1820*/  ISETP.GT.U32.AND P6, PT, R19, R29, PT ;  /* 0x0000001d1300720c */ /* 0x000fe20003fc4070 */
[----:B------:R-:W-:Y:S01]  /*1830*/  IMAD.MOV R0, RZ, RZ, -R0 ;  /* 0x000000ffff007224 */ /* 0x000fe200078e0a00 */
[----:B------:R-:W-:Y:S01]  /*1840*/  ISETP.GE.AND P5, PT, R7, RZ, PT ;  /* 0x000000ff0700720c */ /* 0x000fe20003fa6270 */
[----:B------:R-:W-:Y:S01]  /*1850*/  IMAD.HI.U32 R4, R20, R33, RZ ;  /* 0x0000002114047227 */ /* 0x000fe200078e00ff */
[----:B------:R-:W-:-:S03]  /*1860*/  IADD3 R7, R2, 0x1c, RZ ;  /* 0x0000001c02077810 */ /* 0x000fc60007ffe0ff */
[----:B------:R-:W-:Y:S01]  /*1870*/  IMAD R31, R19, R0, R31 ;  /* 0x00000000131f7224 */ /* 0x000fe200078e021f */
[----:B------:R-:W-:Y:S01]  /*1880*/  IABS R36, R7 ;  /* 0x0000000700247213 */ /* 0x000fe20000000000 */
[----:B------:R-:W-:Y:S01]  /*1890*/  @!P2 IMAD.IADD R27, R27, 0x1, -R19 ;  /* 0x000000011b1ba824 */ /* 0x000fe200078e0a13 */
[----:B------:R-:W-:Y:S01]  /*18a0*/  ISETP.GE.AND P2, PT, R10, RZ, PT ;  /* 0x000000ff0a00720c */ /* 0x000fe20003f46270 */
[----:B------:R-:W-:Y:S01]  /*18b0*/  IMAD.MOV R4, RZ, RZ, -R4 ;  /* 0x000000ffff047224 */ /* 0x000fe200078e0a04 */
[C---:B------:R-:W-:Y:S01]  /*18c0*/  ISETP.GT.U32.AND P3, PT, R19.reuse, R31, PT ;  /* 0x0000001f1300720c */ /* 0x040fe20003f64070 */
[C---:B------:R-:W-:Y:S01]  /*18d0*/  IMAD R32, R19.reuse, R3, R32 ;  /* 0x0000000313207224 */ /* 0x040fe200078e0220 */
[C---:B-1----:R-:W-:Y:S01]  /*18e0*/  IADD3 R23, R2.reuse, 0x1fb, RZ ;  /* 0x000001fb02177810 */ /* 0x042fe20007ffe0ff */
[----:B------:R-:W-:Y:S02]  /*18f0*/  VIADD R5, R2, 0x1a ;  /* 0x0000001a02057836 */ /* 0x000fe40000000000 */
[----:B------:R-:W-:-:S02]  /*1900*/  IMAD R33, R19, R4, R33 ;  /* 0x0000000413217224 */ /* 0x000fc400078e0221 */
[----:B------:R-:W-:Y:S01]  /*1910*/  @!P4 IMAD.MOV R27, RZ, RZ, -R27 ;  /* 0x000000ffff1bc224 */ /* 0x000fe200078e0a1b */
[----:B------:R-:W-:Y:S01]  /*1920*/  ISETP.GT.U32.AND P4, PT, R19, R32, PT ;  /* 0x000000201300720c */ /* 0x000fe20003f84070 */
[----:B------:R-:W-:Y:S01]  /*1930*/  @!P0 IMAD.MOV R26, RZ, RZ, -R26 ;  /* 0x000000ffff1a8224 */ /* 0x000fe200078e0a1a */
[----:B------:R-:W-:Y:S01]  /*1940*/  IABS R34, R5 ;  /* 0x0000000500227213 */ /* 0x000fe20000000000 */
[----:B------:R-:W-:Y:S01]  /*1950*/  @!P6 IMAD.IADD R29, R29, 0x1, -R19 ;  /* 0x000000011d1de824 */ /* 0x000fe200078e0a13 */
[C---:B------:R-:W-:Y:S01]  /*1960*/  ISETP.GT.U32.AND P0, PT, R19.reuse, R30, PT ;  /* 0x0000001e1300720c */ /* 0x040fe20003f04070 */
[----:B------:R-:W-:Y:S01]  /*1970*/  VIADD R4, R2, 0x1b ;  /* 0x0000001b02047836 */ /* 0x000fe20000000000 */
[----:B------:R-:W-:Y:S01]  /*1980*/  ISETP.GT.U32.AND P6, PT, R19, R33, PT ;  /* 0x000000211300720c */ /* 0x000fe20003fc4070 */
[----:B------:R-:W-:-:S03]  /*1990*/  IMAD.HI.U32 R0, R20, R34, RZ ;  /* 0x0000002214007227 */ /* 0x000fc600078e00ff */
[----:B------:R-:W-:Y:S01]  /*19a0*/  IABS R35, R4 ;  /* 0x0000000400237213 */ /* 0x000fe20000000000 */
[----:B------:R-:W-:Y:S02]  /*19b0*/  IMAD.MOV R3, RZ, RZ, -R0 ;  /* 0x000000ffff037224 */ /* 0x000fe400078e0a00 */
[--C-:B------:R-:W-:Y:S01]  /*19c0*/  @!P3 IMAD.IADD R31, R31, 0x1, -R19.reuse ;  /* 0x000000011f1fb824 */ /* 0x100fe200078e0a13 */
[----:B------:R-:W-:Y:S01]  /*19d0*/  ISETP.GE.AND P3, PT, R9, RZ, PT ;  /* 0x000000ff0900720c */ /* 0x000fe20003f66270 */
[--C-:B------:R-:W-:Y:S02]  /*19e0*/  @!P4 IMAD.IADD R32, R32, 0x1, -R19.reuse ;  /* 0x000000012020c824 */ /* 0x100fe400078e0a13 */
[--C-:B------:R-:W-:Y:S01]  /*19f0*/  @!P0 IMAD.IADD R30, R30, 0x1, -R19.reuse ;  /* 0x000000011e1e8824 */ /* 0x100fe200078e0a13 */
[C---:B------:R-:W-:Y:S01]  /*1a00*/  ISETP.GT.U32.AND P4, PT, R19.reuse, R31, PT ;  /* 0x0000001f1300720c */ /* 0x040fe20003f84070 */
[----:B------:R-:W-:Y:S01]  /*1a10*/  IMAD R34, R19, R3, R34 ;  /* 0x0000000313227224 */ /* 0x000fe200078e0222 */
[----:B------:R-:W-:Y:S01]  /*1a20*/  ISETP.GE.AND P0, PT, R8, RZ, PT ;  /* 0x000000ff0800720c */ /* 0x000fe20003f06270 */
[----:B------:R-:W-:Y:S01]  /*1a30*/  @!P6 IMAD.IADD R33, R33, 0x1, -R19 ;  /* 0x000000012121e824 */ /* 0x000fe200078e0a13 */
[C---:B------:R-:W-:Y:S01]  /*1a40*/  ISETP.GT.U32.AND P6, PT, R19.reuse, R32, PT ;  /* 0x000000201300720c */ /* 0x040fe20003fc4070 */
[----:B------:R-:W-:Y:S01]  /*1a50*/  @!P1 IMAD.MOV R30, RZ, RZ, -R30 ;  /* 0x000000ffff1e9224 */ /* 0x000fe200078e0a1e */
[----:B------:R-:W-:Y:S01]  /*1a60*/  ISETP.GT.U32.AND P1, PT, R19, R34, PT ;  /* 0x000000221300720c */ /* 0x000fe20003f24070 */
[----:B------:R-:W-:-:S04]  /*1a70*/  IMAD.HI.U32 R0, R20, R35, RZ ;  /* 0x0000002314007227 */ /* 0x000fc800078e00ff */
[----:B------:R-:W-:Y:S02]  /*1a80*/  IMAD.MOV R0, RZ, RZ, -R0 ;  /* 0x000000ffff007224 */ /* 0x000fe400078e0a00 */
[----:B------:R-:W-:Y:S01]  /*1a90*/  @!P4 IMAD.IADD R31, R31, 0x1, -R19 ;  /* 0x000000011f1fc824 */ /* 0x000fe200078e0a13 */
[----:B------:R-:W-:Y:S01]  /*1aa0*/  ISETP.GE.AND P4, PT, R5, RZ, PT ;  /* 0x000000ff0500720c */ /* 0x000fe20003f86270 */
[C---:B------:R-:W-:Y:S02]  /*1ab0*/  IMAD R35, R19.reuse, R0, R35 ;  /* 0x0000000013237224 */ /* 0x040fe400078e0223 */
[--C-:B------:R-:W-:Y:S02]  /*1ac0*/  @!P6 IMAD.IADD R32, R32, 0x1, -R19.reuse ;  /* 0x000000012020e824 */ /* 0x100fe400078e0a13 */
[----:B------:R-:W-:Y:S01]  /*1ad0*/  VIADD R5, R2, 0x1e ;  /* 0x0000001e02057836 */ /* 0x000fe20000000000 */
[----:B------:R-:W-:Y:S01]  /*1ae0*/  ISETP.GT.U32.AND P6, PT, R19, R35, PT ;  /* 0x000000231300720c */ /* 0x000fe20003fc4070 */
[----:B------:R-:W-:Y:S01]  /*1af0*/  @!P1 IMAD.IADD R34, R34, 0x1, -R19 ;  /* 0x0000000122229824 */ /* 0x000fe200078e0a13 */
[----:B------:R-:W-:Y:S01]  /*1b00*/  ISETP.GE.AND P1, PT, R7, RZ, PT ;  /* 0x000000ff0700720c */ /* 0x000fe20003f26270 */
[----:B------:R-:W-:Y:S01]  /*1b10*/  IMAD.HI.U32 R0, R20, R36, RZ ;  /* 0x0000002414007227 */ /* 0x000fe200078e00ff */
[----:B------:R-:W-:-:S03]  /*1b20*/  IABS R38, R5 ;  /* 0x0000000500267213 */ /* 0x000fc60000000000 */
[----:B------:R-:W-:Y:S01]  /*1b30*/  @!P5 IMAD.MOV R31, RZ, RZ, -R31 ;  /* 0x000000ffff1fd224 */ /* 0x000fe200078e0a1f */
[C---:B------:R-:W-:Y:S01]  /*1b40*/  ISETP.GT.U32.AND P5, PT, R19.reuse, R34, PT ;  /* 0x000000221300720c */ /* 0x040fe20003fa4070 */
[----:B------:R-:W-:Y:S01]  /*1b50*/  @!P2 IMAD.MOV R29, RZ, RZ, -R29 ;  /* 0x000000ffff1da224 */ /* 0x000fe200078e0a1d */
[C---:B------:R-:W-:Y:S01]  /*1b60*/  ISETP.GT.U32.AND P2, PT, R19.reuse, R33, PT ;  /* 0x000000211300720c */ /* 0x040fe20003f44070 */
[----:B------:R-:W-:Y:S02]  /*1b70*/  IMAD.MOV R0, RZ, RZ, -R0 ;  /* 0x000000ffff007224 */ /* 0x000fe400078e0a00 */
[----:B------:R-:W-:Y:S02]  /*1b80*/  VIADD R8, R2, 0x1d ;  /* 0x0000001d02087836 */ /* 0x000fe40000000000 */
[----:B------:R-:W-:Y:S02]  /*1b90*/  IMAD R36, R19, R0, R36 ;  /* 0x0000000013247224 */ /* 0x000fe400078e0224 */
[----:B------:R-:W-:Y:S01]  /*1ba0*/  IMAD.HI.U32 R0, R20, R38, RZ ;  /* 0x0000002614007227 */ /* 0x000fe200078e00ff */
[----:B------:R-:W-:-:S03]  /*1bb0*/  IABS R37, R8 ;  /* 0x0000000800257213 */ /* 0x000fc60000000000 */
[----:B------:R-:W-:Y:S02]  /*1bc0*/  @!P6 IMAD.IADD R35, R35, 0x1, -R19 ;  /* 0x000000012323e824 */ /* 0x000fe400078e0a13 */
[----:B------:R-:W-:Y:S02]  /*1bd0*/  IMAD.MOV R0, RZ, RZ, -R0 ;  /* 0x000000ffff007224 */ /* 0x000fe400078e0a00 */
[----:B------:R-:W-:Y:S01]  /*1be0*/  IMAD.HI.U32 R3, R20, R37, RZ ;  /* 0x0000002514037227 */ /* 0x000fe200078e00ff */
[----:B------:R-:W-:-:S03]  /*1bf0*/  ISETP.GT.U32.AND P6, PT, R19, R35, PT ;  /* 0x000000231300720c */ /* 0x000fc60003fc4070 */
[--C-:B------:R-:W-:Y:S02]  /*1c00*/  @!P5 IMAD.IADD R34, R34, 0x1, -R19.reuse ;  /* 0x000000012222d824 */ /* 0x100fe400078e0a13 */
[----:B------:R-:W-:Y:S02]  /*1c10*/  IMAD R38, R19, R0, R38 ;  /* 0x0000000013267224 */ /* 0x000fe400078e0226 */
[--C-:B------:R-:W-:Y:S01]  /*1c20*/  @!P2 IMAD.IADD R33, R33, 0x1, -R19.reuse ;  /* 0x000000012121a824 */ /* 0x100fe200078e0a13 */
[----:B------:R-:W-:Y:S01]  /*1c30*/  ISETP.GE.AND P2, PT, R4, RZ, PT ;  /* 0x000000ff0400720c */ /* 0x000fe20003f46270 */
[----:B------:R-:W-:Y:S01]  /*1c40*/  @!P4 IMAD.MOV R34, RZ, RZ, -R34 ;  /* 0x000000ffff22c224 */ /* 0x000fe200078e0a22 */
[----:B------:R-:W-:Y:S01]  /*1c50*/  IADD3 R4, -R3, RZ, RZ ;  /* 0x000000ff03047210 */ /* 0x000fe20007ffe1ff */
[----:B------:R-:W-:Y:S01]  /*1c60*/  @!P0 IMAD.MOV R32, RZ, RZ, -R32 ;  /* 0x000000ffff208224 */ /* 0x000fe200078e0a20 */
[----:B------:R-:W-:Y:S01]  /*1c70*/  ISETP.GT.U32.AND P4, PT, R19, R38, PT ;  /* 0x000000261300720c */ /* 0x000fe20003f84070 */
[----:B------:R-:W-:Y:S01]  /*1c80*/  @!P6 IMAD.IADD R35, R35, 0x1, -R19 ;  /* 0x000000012323e824 */ /* 0x000fe200078e0a13 */
[C---:B------:R-:W-:Y:S01]  /*1c90*/  ISETP.GT.U32.AND P0, PT, R19.reuse, R36, PT ;  /* 0x000000241300720c */ /* 0x040fe20003f04070 */
[----:B------:R-:W-:Y:S01]  /*1ca0*/  IMAD R37, R19, R4, R37 ;  /* 0x0000000413257224 */ /* 0x000fe200078e0225 */
[----:B------:R-:W-:Y:S01]  /*1cb0*/  ISETP.GE.AND P6, PT, R5, RZ, PT ;  /* 0x000000ff0500720c */ /* 0x000fe20003fc6270 */
[C---:B------:R-:W-:Y:S01]  /*1cc0*/  VIADD R3, R2.reuse, 0x1f ;  /* 0x0000001f02037836 */ /* 0x040fe20000000000 */
[C---:B------:R-:W-:Y:S01]  /*1cd0*/  IADD3 R5, R2.reuse, 0x20, RZ ;  /* 0x0000002002057810 */ /* 0x040fe20007ffe0ff */
[----:B------:R-:W-:Y:S01]  /*1ce0*/  VIADD R7, R2, 0x21 ;  /* 0x0000002102077836 */ /* 0x000fe20000000000 */
[----:B------:R-:W-:Y:S01]  /*1cf0*/  ISETP.GT.U32.AND P5, PT, R19, R37, PT ;  /* 0x000000251300720c */ /* 0x000fe20003fa4070 */
[----:B------:R-:W-:Y:S01]  /*1d00*/  @!P2 IMAD.MOV R35, RZ, RZ, -R35 ;  /* 0x000000ffff23a224 */ /* 0x000fe200078e0a23 */
[----:B------:R-:W-:Y:S01]  /*1d10*/  IABS R40, R5 ;  /* 0x0000000500287213 */ /* 0x000fe20000000000 */
[----:B------:R-:W-:Y:S01]  /*1d20*/  @!P3 IMAD.MOV R33, RZ, RZ, -R33 ;  /* 0x000000ffff21b224 */ /* 0x000fe200078e0a21 */
[----:B------:R-:W-:Y:S01]  /*1d30*/  IABS R39, R3 ;  /* 0x0000000300277213 */ /* 0x000fe20000000000 */
[--C-:B------:R-:W-:Y:S01]  /*1d40*/  @!P4 IMAD.IADD R38, R38, 0x1, -R19.reuse ;  /* 0x000000012626c824 */ /* 0x100fe200078e0a13 */
[----:B------:R-:W-:Y:S01]  /*1d50*/  ISETP.GE.AND P2, PT, R3, RZ, PT ;  /* 0x000000ff0300720c */ /* 0x000fe20003f46270 */
[----:B------:R-:W-:Y:S01]  /*1d60*/  @!P0 IMAD.IADD R36, R36, 0x1, -R19 ;  /* 0x0000000124248824 */ /* 0x000fe200078e0a13 */
[----:B------:R-:W-:Y:S01]  /*1d70*/  IABS R41, R7 ;  /* 0x0000000700297213 */ /* 0x000fe20000000000 */
[----:B------:R-:W-:Y:S01]  /*1d80*/  IMAD.HI.U32 R3, R20, R40, RZ ;  /* 0x0000002814037227 */ /* 0x000fe200078e00ff */
[----:B------:R-:W-:-:S02]  /*1d90*/  ISETP.GT.U32.AND P4, PT, R19, R38, PT ;  /* 0x000000261300720c */ /* 0x000fc40003f84070 */
[----:B------:R-:W-:Y:S01]  /*1da0*/  ISETP.GT.U32.AND P0, PT, R19, R36, PT ;  /* 0x000000241300720c */ /* 0x000fe20003f04070 */
[----:B------:R-:W-:Y:S01]  /*1db0*/  @!P5 IMAD.IADD R37, R37, 0x1, -R19 ;  /* 0x000000012525d824 */ /* 0x000fe200078e0a13 */
[----:B------:R-:W-:Y:S01]  /*1dc0*/  ISETP.GE.AND P3, PT, R8, RZ, PT ;  /* 0x000000ff0800720c */ /* 0x000fe20003f66270 */
[----:B------:R-:W-:Y:S02]  /*1dd0*/  IMAD.MOV R3, RZ, RZ, -R3 ;  /* 0x000000ffff037224 */ /* 0x000fe400078e0a03 */
[----:B------:R-:W-:Y:S01]  /*1de0*/  IMAD.HI.U32 R0, R20, R39, RZ ;  /* 0x0000002714007227 */ /* 0x000fe200078e00ff */
[----:B------:R-:W-:-:S03]  /*1df0*/  ISETP.GT.U32.AND P5, PT, R19, R37, PT ;  /* 0x000000251300720c */ /* 0x000fc60003fa4070 */
[C---:B------:R-:W-:Y:S02]  /*1e00*/  IMAD R40, R19.reuse, R3, R40 ;  /* 0x0000000313287224 */ /* 0x040fe400078e0228 */
[----:B------:R-:W-:Y:S01]  /*1e10*/  IMAD.MOV R0, RZ, RZ, -R0 ;  /* 0x000000ffff007224 */ /* 0x000fe200078e0a00 */
[----:B------:R-:W-:Y:S01]  /*1e20*/  @!P4 IADD3 R38, R38, -R19, RZ ;  /* 0x800000132626c210 */ /* 0x000fe20007ffe0ff */
[----:B------:R-:W-:Y:S01]  /*1e30*/  IMAD.HI.U32 R4, R20, R41, RZ ;  /* 0x0000002914047227 */ /* 0x000fe200078e00ff */
[----:B------:R-:W-:-:S03]  /*1e40*/  ISETP.GT.U32.AND P4, PT, R19, R40, PT ;  /* 0x000000281300720c */ /* 0x000fc60003f84070 */
[----:B------:R-:W-:Y:S01]  /*1e50*/  @!P0 IMAD.IADD R36, R36, 0x1, -R19 ;  /* 0x0000000124248824 */ /* 0x000fe200078e0a13 */
[----:B------:R-:W-:Y:S01]  /*1e60*/  IADD3 R4, -R4, RZ, RZ ;  /* 0x000000ff04047210 */ /* 0x000fe20007ffe1ff */
[----:B------:R-:W-:Y:S01]  /*1e70*/  IMAD R39, R19, R0, R39 ;  /* 0x0000000013277224 */ /* 0x000fe200078e0227 */
[----:B------:R-:W-:Y:S01]  /*1e80*/  ISETP.GE.AND P0, PT, R5, RZ, PT ;  /* 0x000000ff0500720c */ /* 0x000fe20003f06270 */
[----:B------:R-:W-:Y:S01]  /*1e90*/  @!P5 IMAD.IADD R37, R37, 0x1, -R19 ;  /* 0x000000012525d824 */ /* 0x000fe200078e0a13 */
[----:B------:R-:W-:Y:S01]  /*1ea0*/  ISETP.GE.AND P5, PT, R7, RZ, PT ;  /* 0x000000ff0700720c */ /* 0x000fe20003fa6270 */
[----:B------:R-:W-:Y:S01]  /*1eb0*/  @!P1 IMAD.MOV R36, RZ, RZ, -R36 ;  /* 0x000000ffff249224 */ /* 0x000fe200078e0a24 */
[----:B------:R-:W-:Y:S01]  /*1ec0*/  ISETP.GT.U32.AND P1, PT, R19, R39, PT ;  /* 0x000000271300720c */ /* 0x000fe20003f24070 */
[C---:B------:R-:W-:Y:S02]  /*1ed0*/  VIADD R0, R2.reuse, 0x22 ;  /* 0x0000002202007836 */ /* 0x040fe40000000000 */
[----:B------:R-:W-:-:S02]  /*1ee0*/  VIADD R7, R2, 0x23 ;  /* 0x0000002302077836 */ /* 0x000fc40000000000 */
[C---:B------:R-:W-:Y:S01]  /*1ef0*/  IMAD R41, R19.reuse, R4, R41 ;  /* 0x0000000413297224 */ /* 0x040fe200078e0229 */
[----:B------:R-:W-:Y:S01]  /*1f00*/  IABS R42, R0 ;  /* 0x00000000002a7213 */ /* 0x000fe20000000000 */
[----:B------:R-:W-:Y:S01]  /*1f10*/  @!P4 IMAD.IADD R40, R40, 0x1, -R19 ;  /* 0x000000012828c824 */ /* 0x000fe200078e0a13 */
[----:B------:R-:W-:Y:S01]  /*1f20*/  IABS R43, R7 ;  /* 0x00000007002b7213 */ /* 0x000fe20000000000 */
[----:B------:R-:W-:Y:S01]  /*1f30*/  @!P3 IMAD.MOV R37, RZ, RZ, -R37 ;  /* 0x000000ffff25b224 */ /* 0x000fe200078e0a25 */
[----:B------:R-:W-:Y:S01]  /*1f40*/  ISETP.GE.AND P3, PT, R0, RZ, PT ;  /* 0x000000ff0000720c */ /* 0x000fe20003f66270 */
[----:B------:R-:W-:Y:S01]  /*1f50*/  @!P6 IMAD.MOV R38, RZ, RZ, -R38 ;  /* 0x000000ffff26e224 */ /* 0x000fe200078e0a26 */
[C---:B------:R-:W-:Y:S01]  /*1f60*/  ISETP.GT.U32.AND P4, PT, R19.reuse, R40, PT ;  /* 0x000000281300720c */ /* 0x040fe20003f84070 */
[----:B------:R-:W-:Y:S01]  /*1f70*/  IMAD.HI.U32 R0, R20, R42, RZ ;  /* 0x0000002a14007227 */ /* 0x000fe200078e00ff */
[----:B------:R-:W-:-:S03]  /*1f80*/  ISETP.GT.U32.AND P6, PT, R19, R41, PT ;  /* 0x000000291300720c */ /* 0x000fc60003fc4070 */
[----:B------:R-:W-:-:S04]  /*1f90*/  IMAD.HI.U32 R3, R20, R43, RZ ;  /* 0x0000002b14037227 */ /* 0x000fc800078e00ff */
[----:B------:R-:W-:Y:S02]  /*1fa0*/  @!P1 IMAD.IADD R39, R39, 0x1, -R19 ;  /* 0x0000000127279824 */ /* 0x000fe400078e0a13 */
[----:B------:R-:W-:Y:S02]  /*1fb0*/  IMAD.MOV R0, RZ, RZ, -R0 ;  /* 0x000000ffff007224 */ /* 0x000fe400078e0a00 */
[----:B------:R-:W-:Y:S01]  /*1fc0*/  IMAD.MOV R8, RZ, RZ, -R3 ;  /* 0x000000ffff087224 */ /* 0x000fe200078e0a03 */
[C---:B------:R-:W-:Y:S01]  /*1fd0*/  ISETP.GT.U32.AND P1, PT, R19.reuse, R39, PT ;  /* 0x000000271300720c */ /* 0x040fe20003f24070 */
[----:B------:R-:W-:Y:S02]  /*1fe0*/  VIADD R11, R2, 0x25 ;  /* 0x00000025020b7836 */ /* 0x000fe40000000000 */
[C---:B------:R-:W-:Y:S02]  /*1ff0*/  IMAD R42, R19.reuse, R0, R42 ;  /* 0x00000000132a7224 */ /* 0x040fe400078e022a */
[C---:B------:R-:W-:Y:S01]  /*2000*/  IMAD R43, R19.reuse, R8, R43 ;  /* 0x00000008132b7224 */ /* 0x040fe200078e022b */
[----:B------:R-:W-:Y:S01]  /*2010*/  IABS R45, R11 ;  /* 0x0000000b002d7213 */ /* 0x000fe20000000000 */
[--C-:B------:R-:W-:Y:S01]  /*2020*/  @!P4 IMAD.IADD R40, R40, 0x1, -R19.reuse ;  /* 0x000000012828c824 */ /* 0x100fe200078e0a13 */
[----:B------:R-:W-:Y:S01]  /*2030*/  ISETP.GT.U32.AND P4, PT, R19, R42, PT ;  /* 0x0000002a1300720c */ /* 0x000fe20003f84070 */
[----:B------:R-:W-:Y:S01]  /*2040*/  @!P6 IMAD.IADD R41, R41, 0x1, -R19 ;  /* 0x000000012929e824 */ /* 0x000fe200078e0a13 */
[----:B------:R-:W-:Y:S01]  /*2050*/  ISETP.GT.U32.AND P6, PT, R19, R43, PT ;  /* 0x0000002b1300720c */ /* 0x000fe20003fc4070 */
[----:B------:R-:W-:-:S04]  /*2060*/  IMAD.HI.U32 R5, R20, R45, RZ ;  /* 0x0000002d14057227 */ /* 0x000fc800078e00ff */
[C---:B------:R-:W-:Y:S02]  /*2070*/  VIADD R9, R2.reuse, 0x24 ;  /* 0x0000002402097836 */ /* 0x040fe40000000000 */
[----:B------:R-:W-:Y:S01]  /*2080*/  IMAD.MOV R10, RZ, RZ, -R5 ;  /* 0x000000ffff0a7224 */ /* 0x000fe200078e0a05 */
[C---:B------:R-:W-:Y:S01]  /*2090*/  IADD3 R5, R2.reuse, 0x26, RZ ;  /* 0x0000002602057810 */ /* 0x040fe20007ffe0ff */
[--C-:B------:R-:W-:Y:S01]  /*20a0*/  @!P1 IMAD.IADD R39, R39, 0x1, -R19.reuse ;  /* 0x0000000127279824 */ /* 0x100fe200078e0a13 */
[----:B------:R-:W-:Y:S01]  /*20b0*/  ISETP.GE.AND P1, PT, R7, RZ, PT ;  /* 0x000000ff0700720c */ /* 0x000fe20003f26270 */
[----:B------:R-:W-:Y:S01]  /*20c0*/  VIADD R7, R2, 0x27 ;  /* 0x0000002702077836 */ /* 0x000fe20000000000 */
[----:B------:R-:W-:Y:S01]  /*20d0*/  IABS R44, R9 ;  /* 0x00000009002c7213 */ /* 0x000fe20000000000 */
[--C-:B------:R-:W-:Y:S01]  /*20e0*/  @!P4 IMAD.IADD R42, R42, 0x1, -R19.reuse ;  /* 0x000000012a2ac824 */ /* 0x100fe200078e0a13 */
[----:B------:R-:W-:Y:S01]  /*20f0*/  IABS R46, R5 ;  /* 0x00000005002e7213 */ /* 0x000fe20000000000 */
[----:B------:R-:W-:Y:S01]  /*2100*/  @!P6 IMAD.IADD R43, R43, 0x1, -R19 ;  /* 0x000000012b2be824 */ /* 0x000fe200078e0a13 */
[----:B------:R-:W-:Y:S01]  /*2110*/  IABS R47, R7 ;  /* 0x00000007002f7213 */ /* 0x000fe20000000000 */
[----:B------:R-:W-:Y:S01]  /*2120*/  IMAD.HI.U32 R4, R20, R44, RZ ;  /* 0x0000002c14047227 */ /* 0x000fe200078e00ff */
[----:B------:R-:W-:-:S02]  /*2130*/  ISETP.GT.U32.AND P4, PT, R19, R41, PT ;  /* 0x000000291300720c */ /* 0x000fc40003f84070 */
[----:B------:R-:W-:Y:S01]  /*2140*/  ISETP.GT.U32.AND P6, PT, R19, R43, PT ;  /* 0x0000002b1300720c */ /* 0x000fe20003fc4070 */
[----:B------:R-:W-:-:S04]  /*2150*/  IMAD.HI.U32 R0, R20, R46, RZ ;  /* 0x0000002e14007227 */ /* 0x000fc800078e00ff */
[----:B------:R-:W-:Y:S01]  /*2160*/  @!P2 IMAD.MOV R39, RZ, RZ, -R39 ;  /* 0x000000ffff27a224 */ /* 0x000fe200078e0a27 */
[----:B------:R-:W-:Y:S01]  /*2170*/  ISETP.GT.U32.AND P2, PT, R19, R42, PT ;  /* 0x0000002a1300720c */ /* 0x000fe20003f44070 */
[----:B------:R-:W-:Y:S01]  /*2180*/  IMAD.MOV R4, RZ, RZ, -R4 ;  /* 0x000000ffff047224 */ /* 0x000fe200078e0a04 */
[----:B------:R-:W-:Y:S01]  /*2190*/  IADD3 R0, -R0, RZ, RZ ;  /* 0x000000ff00007210 */ /* 0x000fe20007ffe1ff */
[----:B------:R-:W-:-:S04]  /*21a0*/  IMAD.HI.U32 R3, R20, R47, RZ ;  /* 0x0000002f14037227 */ /* 0x000fc800078e00ff */
[C---:B------:R-:W-:Y:S02]  /*21b0*/  IMAD R44, R19.reuse, R4, R44 ;  /* 0x00000004132c7224 */ /* 0x040fe400078e022c */
[----:B------:R-:W-:Y:S02]  /*21c0*/  IMAD.MOV R4, RZ, RZ, -R3 ;  /* 0x000000ffff047224 */ /* 0x000fe400078e0a03 */
[C---:B------:R-:W-:Y:S02]  /*21d0*/  IMAD R45, R19.reuse, R10, R45 ;  /* 0x0000000a132d7224 */ /* 0x040fe400078e022d */
[----:B------:R-:W-:Y:S01]  /*21e0*/  @!P0 IMAD.MOV R40, RZ, RZ, -R40 ;  /* 0x000000ffff288224 */ /* 0x000fe200078e0a28 */
[C---:B------:R-:W-:Y:S01]  /*21f0*/  ISETP.GT.U32.AND P0, PT, R19.reuse, R44, PT ;  /* 0x0000002c1300720c */ /* 0x040fe20003f04070 */
[C---:B------:R-:W-:Y:S02]  /*2200*/  IMAD R46, R19.reuse, R0, R46 ;  /* 0x00000000132e7224 */ /* 0x040fe400078e022e */
[----:B------:R-:W-:-:S02]  /*2210*/  IMAD R47, R19, R4, R47 ;  /* 0x00000004132f7224 */ /* 0x000fc400078e022f */
[--C-:B------:R-:W-:Y:S01]  /*2220*/  @!P4 IMAD.IADD R41, R41, 0x1, -R19.reuse ;  /* 0x000000012929c824 */ /* 0x100fe200078e0a13 */
[C---:B------:R-:W-:Y:S01]  /*2230*/  ISETP.GT.U32.AND P4, PT, R19.reuse, R45, PT ;  /* 0x0000002d1300720c */ /* 0x040fe20003f84070 */
[--C-:B------:R-:W-:Y:S01]  /*2240*/  @!P2 IMAD.IADD R42, R42, 0x1, -R19.reuse ;  /* 0x000000012a2aa824 */ /* 0x100fe200078e0a13 */
[----:B------:R-:W-:Y:S01]  /*2250*/  ISETP.GT.U32.AND P2, PT, R19, R46, PT ;  /* 0x0000002e1300720c */ /* 0x000fe20003f44070 */
[--C-:B------:R-:W-:Y:S01]  /*2260*/  @!P6 IMAD.IADD R43, R43, 0x1, -R19.reuse ;  /* 0x000000012b2be824 */ /* 0x100fe200078e0a13 */
[----:B------:R-:W-:Y:S01]  /*2270*/  ISETP.GT.U32.AND P6, PT, R19, R47, PT ;  /* 0x0000002f1300720c */ /* 0x000fe20003fc4070 */
[----:B------:R-:W-:Y:S02]  /*2280*/  VIADD R10, R2, 0x29 ;  /* 0x00000029020a7836 */ /* 0x000fe40000000000 */
[----:B------:R-:W-:Y:S01]  /*2290*/  @!P0 IMAD.IADD R44, R44, 0x1, -R19 ;  /* 0x000000012c2c8824 */ /* 0x000fe200078e0a13 */
[----:B------:R-:W-:Y:S01]  /*22a0*/  ISETP.GE.AND P0, PT, R9, RZ, PT ;  /* 0x000000ff0900720c */ /* 0x000fe20003f06270 */
[----:B------:R-:W-:Y:S01]  /*22b0*/  VIADD R8, R2, 0x28 ;  /* 0x0000002802087836 */ /* 0x000fe20000000000 */
[----:B------:R-:W-:Y:S01]  /*22c0*/  IABS R49, R10 ;  /* 0x0000000a00317213 */ /* 0x000fe20000000000 */
[----:B------:R-:W-:-:S02]  /*22d0*/  @!P5 IMAD.MOV R41, RZ, RZ, -R41 ;  /* 0x000000ffff29d224 */ /* 0x000fc400078e0a29 */
[----:B------:R-:W-:Y:S01]  /*22e0*/  @!P4 IADD3 R45, R45, -R19, RZ ;  /* 0x800000132d2dc210 */ /* 0x000fe20007ffe0ff */
[----:B------:R-:W-:Y:S01]  /*22f0*/  VIADD R9, R2, 0x2a ;  /* 0x0000002a02097836 */ /* 0x000fe20000000000 */
[----:B------:R-:W-:Y:S01]  /*2300*/  IABS R48, R8 ;  /* 0x0000000800307213 */ /* 0x000fe20000000000 */
[--C-:B------:R-:W-:Y:S01]  /*2310*/  @!P2 IMAD.IADD R46, R46, 0x1, -R19.reuse ;  /* 0x000000012e2ea824 */ /* 0x100fe200078e0a13 */
[----:B------:R-:W-:Y:S01]  /*2320*/  ISETP.GT.U32.AND P2, PT, R19, R44, PT ;  /* 0x0000002c1300720c */ /* 0x000fe20003f44070 */
[----:B------:R-:W-:Y:S01]  /*2330*/  @!P6 IMAD.IADD R47, R47, 0x1, -R19 ;  /* 0x000000012f2fe824 */ /* 0x000fe200078e0a13 */
[C---:B------:R-:W-:Y:S01]  /*2340*/  ISETP.GT.U32.AND P6, PT, R19.reuse, R45, PT ;  /* 0x0000002d1300720c */ /* 0x040fe20003fc4070 */
[C---:B------:R-:W-:Y:S01]  /*2350*/  IMAD.HI.U32 R3, R20.reuse, R49, RZ ;  /* 0x0000003114037227 */ /* 0x040fe200078e00ff */
[----:B------:R-:W-:Y:S02]  /*2360*/  ISETP.GT.U32.AND P5, PT, R19, R46, PT ;  /* 0x0000002e1300720c */ /* 0x000fe40003fa4070 */
[----:B------:R-:W-:Y:S01]  /*2370*/  ISETP.GE.AND P4, PT, R11, RZ, PT ;  /* 0x000000ff0b00720c */ /* 0x000fe20003f86270 */
[----:B------:R-:W-:Y:S01]  /*2380*/  IMAD.MOV R4, RZ, RZ, -R3 ;  /* 0x000000ffff047224 */ /* 0x000fe200078e0a03 */
[----:B------:R-:W-:Y:S01]  /*2390*/  IABS R50, R9 ;  /* 0x0000000900327213 */ /* 0x000fe20000000000 */
[----:B------:R-:W-:-:S04]  /*23a0*/  IMAD.HI.U32 R0, R20, R48, RZ ;  /* 0x0000003014007227 */ /* 0x000fc800078e00ff */
[----:B------:R-:W-:Y:S02]  /*23b0*/  IMAD R49, R19, R4, R49 ;  /* 0x0000000413317224 */ /* 0x000fe400078e0231 */
[----:B------:R-:W-:Y:S01]  /*23c0*/  VIADD R11, R2, 0x2b ;  /* 0x0000002b020b7836 */ /* 0x000fe20000000000 */
[----:B------:R-:W-:Y:S01]  /*23d0*/  @!P6 IADD3 R45, R45, -R19, RZ ;  /* 0x800000132d2de210 */ /* 0x000fe20007ffe0ff */
[----:B------:R-:W-:Y:S01]  /*23e0*/  IMAD.MOV R0, RZ, RZ, -R0 ;  /* 0x000000ffff007224 */ /* 0x000fe200078e0a00 */
[C---:B------:R-:W-:Y:S01]  /*23f0*/  ISETP.GT.U32.AND P6, PT, R19.reuse, R49, PT ;  /* 0x000000311300720c */ /* 0x040fe20003fc4070 */
[----:B------:R-:W-:Y:S01]  /*2400*/  @!P3 IMAD.MOV R42, RZ, RZ, -R42 ;  /* 0x000000ffff2ab224 */ /* 0x000fe200078e0a2a */
[C---:B------:R-:W-:Y:S01]  /*2410*/  ISETP.GT.U32.AND P3, PT, R19.reuse, R47, PT ;  /* 0x0000002f1300720c */ /* 0x040fe20003f64070 */
[----:B------:R-:W-:Y:S01]  /*2420*/  @!P2 IMAD.IADD R44, R44, 0x1, -R19 ;  /* 0x000000012c2ca824 */ /* 0x000fe200078e0a13 */
[----:B------:R-:W-:Y:S01]  /*2430*/  IABS R51, R11 ;  /* 0x0000000b00337213 */ /* 0x000fe20000000000 */
[----:B------:R-:W-:Y:S01]  /*2440*/  IMAD R48, R19, R0, R48 ;  /* 0x0000000013307224 */ /* 0x000fe200078e0230 */
[----:B------:R-:W-:Y:S01]  /*2450*/  ISETP.GE.AND P2, PT, R5, RZ, PT ;  /* 0x000000ff0500720c */ /* 0x000fe20003f46270 */
[----:B------:R-:W-:Y:S01]  /*2460*/  IMAD.HI.U32 R0, R20, R50, RZ ;  /* 0x0000003214007227 */ /* 0x000fe200078e00ff */
[----:B------:R-:W-:-:S03]  /*2470*/  IADD3 R5, R2, 0x2e, RZ ;  /* 0x0000002e02057810 */ /* 0x000fc60007ffe0ff */
[----:B------:R-:W-:Y:S01]  /*2480*/  @!P5 IMAD.IADD R46, R46, 0x1, -R19 ;  /* 0x000000012e2ed824 */ /* 0x000fe200078e0a13 */
[----:B------:R-:W-:Y:S01]  /*2490*/  ISETP.GE.AND P5, PT, R7, RZ, PT ;  /* 0x000000ff0700720c */ /* 0x000fe20003fa6270 */
[----:B------:R-:W-:Y:S01]  /*24a0*/  IMAD.HI.U32 R3, R20, R51, RZ ;  /* 0x0000003314037227 */ /* 0x000fe200078e00ff */
[----:B------:R-:W-:-:S03]  /*24b0*/  IABS R54, R5 ;  /* 0x0000000500367213 */ /* 0x000fc60000000000 */
[----:B------:R-:W-:Y:S02]  /*24c0*/  IMAD.MOV R0, RZ, RZ, -R0 ;  /* 0x000000ffff007224 */ /* 0x000fe400078e0a00 */
[----:B------:R-:W-:Y:S01]  /*24d0*/  @!P1 IMAD.MOV R43, RZ, RZ, -R43 ;  /* 0x000000ffff2b9224 */ /* 0x000fe200078e0a2b */
[C---:B------:R-:W-:Y:S01]  /*24e0*/  ISETP.GT.U32.AND P1, PT, R19.reuse, R48, PT ;  /* 0x000000301300720c */ /* 0x040fe20003f24070 */
[----:B------:R-:W-:Y:S01]  /*24f0*/  IMAD.MOV R4, RZ, RZ, -R3 ;  /* 0x000000ffff047224 */ /* 0x000fe200078e0a03 */
[----:B------:R-:W-:Y:S01]  /*2500*/  @!P2 IADD3 R46, -R46, RZ, RZ ;  /* 0x000000ff2e2ea210 */ /* 0x000fe20007ffe1ff */
[----:B------:R-:W-:Y:S02]  /*2510*/  IMAD R50, R19, R0, R50 ;  /* 0x0000000013327224 */ /* 0x000fe400078e0232 */
[--C-:B------:R-:W-:Y:S01]  /*2520*/  @!P3 IMAD.IADD R47, R47, 0x1, -R19.reuse ;  /* 0x000000012f2fb824 */ /* 0x100fe200078e0a13 */
[----:B------:R-:W-:Y:S01]  /*2530*/  ISETP.GE.AND P3, PT, R8, RZ, PT ;  /* 0x000000ff0800720c */ /* 0x000fe20003f66270 */
[----:B------:R-:W-:Y:S01]  /*2540*/  @!P6 IMAD.IADD R49, R49, 0x1, -R19 ;  /* 0x000000013131e824 */ /* 0x000fe200078e0a13 */
[C---:B------:R-:W-:Y:S01]  /*2550*/  ISETP.GT.U32.AND P2, PT, R19.reuse, R50, PT ;  /* 0x000000321300720c */ /* 0x040fe20003f44070 */
[----:B------:R-:W-:Y:S01]  /*2560*/  IMAD R51, R19, R4, R51 ;  /* 0x0000000413337224 */ /* 0x000fe200078e0233 */
[----:B------:R-:W-:Y:S01]  /*2570*/  ISETP.GE.AND P6, PT, R9, RZ, PT ;  /* 0x000000ff0900720c */ /* 0x000fe20003fc6270 */
[----:B------:R-:W-:Y:S01]  /*2580*/  @!P4 IMAD.MOV R45, RZ, RZ, -R45 ;  /* 0x000000ffff2dc224 */ /* 0x000fe200078e0a2d */
[C---:B------:R-:W-:Y:S01]  /*2590*/  ISETP.GT.U32.AND P4, PT, R19.reuse, R49, PT ;  /* 0x000000311300720c */ /* 0x040fe20003f84070 */
[----:B------:R-:W-:Y:S01]  /*25a0*/  @!P5 IMAD.MOV R47, RZ, RZ, -R47 ;  /* 0x000000ffff2fd224 */ /* 0x000fe200078e0a2f */
[----:B------:R-:W-:Y:S01]  /*25b0*/  ISETP.GT.U32.AND P5, PT, R19, R51, PT ;  /* 0x000000331300720c */ /* 0x000fe20003fa4070 */
[----:B------:R-:W-:Y:S01]  /*25c0*/  @!P1 IMAD.IADD R48, R48, 0x1, -R19 ;  /* 0x0000000130309824 */ /* 0x000fe200078e0a13 */
[----:B------:R-:W-:Y:S01]  /*25d0*/  ISETP.GE.AND P1, PT, R10, RZ, PT ;  /* 0x000000ff0a00720c */ /* 0x000fe20003f26270 */
[----:B------:R-:W-:-:S02]  /*25e0*/  VIADD R0, R2, 0x2c ;  /* 0x0000002c02007836 */ /* 0x000fc40000000000 */
[----:B------:R-:W-:Y:S01]  /*25f0*/  @!P0 IMAD.MOV R44, RZ, RZ, -R44 ;  /* 0x000000ffff2c8224 */ /* 0x000fe200078e0a2c */
[----:B------:R-:W-:Y:S01]  /*2600*/  ISETP.GT.U32.AND P0, PT, R19, R48, PT ;  /* 0x000000301300720c */ /* 0x000fe20003f04070 */
[--C-:B------:R-:W-:Y:S01]  /*2610*/  @!P2 IMAD.IADD R50, R50, 0x1, -R19.reuse ;  /* 0x000000013232a824 */ /* 0x100fe200078e0a13 */
[----:B------:R-:W-:Y:S01]  /*2620*/  IABS R52, R0 ;  /* 0x0000000000347213 */ /* 0x000fe20000000000 */
[----:B------:R-:W-:Y:S02]  /*2630*/  VIADD R3, R2, 0x2d ;  /* 0x0000002d02037836 */ /* 0x000fe40000000000 */
[--C-:B------:R-:W-:Y:S01]  /*2640*/  @!P4 IMAD.IADD R49, R49, 0x1, -R19.reuse ;  /* 0x000000013131c824 */ /* 0x100fe200078e0a13 */
[----:B------:R-:W-:Y:S01]  /*2650*/  ISETP.GE.AND P4, PT, R0, RZ, PT ;  /* 0x000000ff0000720c */ /* 0x000fe20003f86270 */
[----:B------:R-:W-:Y:S01]  /*2660*/  @!P5 IMAD.IADD R51, R51, 0x1, -R19 ;  /* 0x000000013333d824 */ /* 0x000fe200078e0a13 */
[----:B------:R-:W-:Y:S01]  /*2670*/  ISETP.GT.U32.AND P5, PT, R19, R50, PT ;  /* 0x000000321300720c */ /* 0x000fe20003fa4070 */
[----:B------:R-:W-:Y:S01]  /*2680*/  IMAD.HI.U32 R0, R20, R52, RZ ;  /* 0x0000003414007227 */ /* 0x000fe200078e00ff */
[----:B------:R-:W-:-:S02]  /*2690*/  IABS R53, R3 ;  /* 0x0000000300357213 */ /* 0x000fc40000000000 */
[----:B------:R-:W-:Y:S01]  /*26a0*/  ISETP.GE.AND P2, PT, R3, RZ, PT ;  /* 0x000000ff0300720c */ /* 0x000fe20003f46270 */
[----:B------:R-:W-:Y:S02]  /*26b0*/  IMAD.MOV R0, RZ, RZ, -R0 ;  /* 0x000000ffff007224 */ /* 0x000fe400078e0a00 */
[----:B------:R-:W-:Y:S01]  /*26c0*/  @!P0 IMAD.IADD R48, R48, 0x1, -R19 ;  /* 0x0000000130308824 */ /* 0x000fe200078e0a13 */
[----:B------:R-:W-:Y:S01]  /*26d0*/  ISETP.GE.AND P0, PT, R11, RZ, PT ;  /* 0x000000ff0b00720c */ /* 0x000fe20003f06270 */
[----:B------:R-:W-:Y:S02]  /*26e0*/  IMAD R52, R19, R0, R52 ;  /* 0x0000000013347224 */ /* 0x000fe400078e0234 */
[----:B------:R-:W-:-:S04]  /*26f0*/  IMAD.HI.U32 R3, R20, R53, RZ ;  /* 0x0000003514037227 */ /* 0x000fc800078e00ff */
[----:B------:R-:W-:Y:S01]  /*2700*/  @!P3 IMAD.MOV R48, RZ, RZ, -R48 ;  /* 0x000000ffff30b224 */ /* 0x000fe200078e0a30 */
[C---:B------:R-:W-:Y:S01]  /*2710*/  ISETP.GT.U32.AND P3, PT, R19.reuse, R51, PT ;  /* 0x000000331300720c */ /* 0x040fe20003f64070 */
[----:B------:R-:W-:Y:S01]  /*2720*/  @!P5 IMAD.IADD R50, R50, 0x1, -R19 ;  /* 0x000000013232d824 */ /* 0x000fe200078e0a13 */
[C---:B------:R-:W-:Y:S01]  /*2730*/  ISETP.GT.U32.AND P5, PT, R19.reuse, R52, PT ;  /* 0x000000341300720c */ /* 0x040fe20003fa4070 */
[----:B------:R-:W-:Y:S02]  /*2740*/  IMAD.MOV R4, RZ, RZ, -R3 ;  /* 0x000000ffff047224 */ /* 0x000fe400078e0a03 */
[----:B------:R-:W-:Y:S02]  /*2750*/  VIADD R0, R2, 0x2f ;  /* 0x0000002f02007836 */ /* 0x000fe40000000000 */
[C---:B------:R-:W-:Y:S02]  /*2760*/  IMAD R53, R19.reuse, R4, R53 ;  /* 0x0000000413357224 */ /* 0x040fe400078e0235 */
[----:B------:R-:W-:Y:S01]  /*2770*/  @!P6 IMAD.MOV R50, RZ, RZ, -R50 ;  /* 0x000000ffff32e224 */ /* 0x000fe200078e0a32 */
[----:B------:R-:W-:Y:S01]  /*2780*/  IABS R55, R0 ;  /* 0x0000000000377213 */ /* 0x000fe20000000000 */
[----:B------:R-:W-:Y:S01]  /*2790*/  @!P1 IMAD.MOV R49, RZ, RZ, -R49 ;  /* 0x000000ffff319224 */ /* 0x000fe200078e0a31 */
[----:B------:R-:W-:Y:S01]  /*27a0*/  ISETP.GT.U32.AND P6, PT, R19, R53, PT ;  /* 0x000000351300720c */ /* 0x000fe20003fc4070 */
[--C-:B------:R-:W-:Y:S01]  /*27b0*/  @!P3 IMAD.IADD R51, R51, 0x1, -R19.reuse ;  /* 0x000000013333b824 */ /* 0x100fe200078e0a13 */
[----:B------:R-:W-:Y:S01]  /*27c0*/  ISETP.GE.AND P3, PT, R0, RZ, PT ;  /* 0x000000ff0000720c */ /* 0x000fe20003f66270 */
[----:B------:R-:W-:Y:S01]  /*27d0*/  @!P5 IMAD.IADD R52, R52, 0x1, -R19 ;  /* 0x000000013434d824 */ /* 0x000fe200078e0a13 */
[----:B------:R-:W-:Y:S01]  /*27e0*/  ISETP.GE.AND P1, PT, R5, RZ, PT ;  /* 0x000000ff0500720c */ /* 0x000fe20003f26270 */
[----:B------:R-:W-:-:S03]  /*27f0*/  IMAD.HI.U32 R0, R20, R54, RZ ;  /* 0x0000003614007227 */ /* 0x000fc600078e00ff */
[----:B------:R-:W-:Y:S01]  /*2800*/  ISETP.GT.U32.AND P5, PT, R19, R52, PT ;  /* 0x000000341300720c */ /* 0x000fe20003fa4070 */
[----:B------:R-:W-:Y:S01]  /*2810*/  VIADD R4, R2, 0x30 ;  /* 0x0000003002047836 */ /* 0x000fe20000000000 */
[----:B------:R-:W-:Y:S01]  /*2820*/  IADD3 R3, -R0, RZ, RZ ;  /* 0x000000ff00037210 */ /* 0x000fe20007ffe1ff */
[----:B------:R-:W-:Y:S02]  /*2830*/  VIADD R5, R2, 0x31 ;  /* 0x0000003102057836 */ /* 0x000fe40000000000 */
[----:B------:R-:W-:Y:S01]  /*2840*/  IMAD.HI.U32 R0, R20, R55, RZ ;  /* 0x0000003714007227 */ /* 0x000fe200078e00ff */
[----:B------:R-:W-:Y:S02]  /*2850*/  IABS R56, R4 ;  /* 0x0000000400387213 */ /* 0x000fe40000000000 */
[----:B------:R-:W-:Y:S01]  /*2860*/  IABS R57, R5 ;  /* 0x0000000500397213 */ /* 0x000fe20000000000 */
[----:B------:R-:W-:Y:S02]  /*2870*/  @!P6 IMAD.IADD R53, R53, 0x1, -R19 ;  /* 0x000000013535e824 */ /* 0x000fe400078e0a13 */
[----:B------:R-:W-:-:S02]  /*2880*/  IMAD.MOV R0, RZ, RZ, -R0 ;  /* 0x000000ffff007224 */ /* 0x000fc400078e0a00 */
[C---:B------:R-:W-:Y:S01]  /*2890*/  IMAD R54, R19.reuse, R3, R54 ;  /* 0x0000000313367224 */ /* 0x040fe200078e0236 */
[C---:B------:R-:W-:Y:S01]  /*28a0*/  ISETP.GT.U32.AND P6, PT, R19.reuse, R53, PT ;  /* 0x000000351300720c */ /* 0x040fe20003fc4070 */
[----:B------:R-:W-:Y:S02]  /*28b0*/  IMAD R55, R19, R0, R55 ;  /* 0x0000000013377224 */ /* 0x000fe400078e0237 */
[----:B------:R-:W-:-:S04]  /*28c0*/  IMAD.HI.U32 R0, R20, R56, RZ ;  /* 0x0000003814007227 */ /* 0x000fc800078e00ff */
[----:B------:R-:W-:-:S04]  /*28d0*/  IMAD.HI.U32 R3, R20, R57, RZ ;  /* 0x0000003914037227 */ /* 0x000fc800078e00ff */
[----:B------:R-:W-:Y:S01]  /*28e0*/  @!P5 IMAD.IADD R52, R52, 0x1, -R19 ;  /* 0x000000013434d824 */ /* 0x000fe200078e0a13 */
[----:B------:R-:W-:Y:S01]  /*28f0*/  ISETP.GT.U32.AND P5, PT, R19, R54, PT ;  /* 0x000000361300720c */ /* 0x000fe20003fa4070 */
[----:B------:R-:W-:Y:S01]  /*2900*/  @!P0 IMAD.MOV R51, RZ, RZ, -R51 ;  /* 0x000000ffff338224 */ /* 0x000fe200078e0a33 */
[----:B------:R-:W-:Y:S01]  /*2910*/  ISETP.GE.AND P0, PT, R4, RZ, PT ;  /* 0x000000ff0400720c */ /* 0x000fe20003f06270 */
[----:B------:R-:W-:Y:S01]  /*2920*/  IMAD.MOV R0, RZ, RZ, -R0 ;  /* 0x000000ffff007224 */ /* 0x000fe200078e0a00 */
[----:B------:R-:W-:Y:S01]  /*2930*/  IADD3 R4, -R3, RZ, RZ ;  /* 0x000000ff03047210 */ /* 0x000fe20007ffe1ff */
[----:B------:R-:W-:Y:S02]  /*2940*/  VIADD R7, R2, 0x32 ;  /* 0x0000003202077836 */ /* 0x000fe40000000000 */
[C---:B------:R-:W-:Y:S02]  /*2950*/  IMAD R56, R19.reuse, R0, R56 ;  /* 0x0000000013387224 */ /* 0x040fe400078e0238 */
[----:B------:R-:W-:Y:S01]  /*2960*/  IMAD R57, R19, R4, R57 ;  /* 0x0000000413397224 */ /* 0x000fe200078e0239 */
[----:B------:R-:W-:Y:S01]  /*2970*/  IABS R58, R7 ;  /* 0x00000007003a7213 */ /* 0x000fe20000000000 */
[--C-:B------:R-:W-:Y:S01]  /*2980*/  @!P6 IMAD.IADD R53, R53, 0x1, -R19.reuse ;  /* 0x000000013535e824 */ /* 0x100fe200078e0a13 */
[C---:B------:R-:W-:Y:S01]  /*2990*/  ISETP.GT.U32.AND P6, PT, R19.reuse, R56, PT ;  /* 0x000000381300720c */ /* 0x040fe20003fc4070 */
[----:B------:R-:W-:Y:S01]  /*29a0*/  @!P5 IMAD.IADD R54, R54, 0x1, -R19 ;  /* 0x000000013636d824 */ /* 0x000fe200078e0a13 */
[C---:B------:R-:W-:Y:S01]  /*29b0*/  ISETP.GT.U32.AND P5, PT, R19.reuse, R57, PT ;  /* 0x000000391300720c */ /* 0x040fe20003fa4070 */
[----:B------:R-:W-:Y:S01]  /*29c0*/  @!P4 IMAD.MOV R52, RZ, RZ, -R52 ;  /* 0x000000ffff34c224 */ /* 0x000fe200078e0a34 */
[----:B------:R-:W-:Y:S01]  /*29d0*/  ISETP.GT.U32.AND P4, PT, R19, R55, PT ;  /* 0x000000371300720c */ /* 0x000fe20003f84070 */
[----:B------:R-:W-:-:S02]  /*29e0*/  VIADD R8, R2, 0x33 ;  /* 0x0000003302087836 */ /* 0x000fc40000000000 */
[----:B------:R-:W-:-:S03]  /*29f0*/  IMAD.HI.U32 R0, R20, R58, RZ ;  /* 0x0000003a14007227 */ /* 0x000fc600078e00ff */
[----:B------:R-:W-:Y:S01]  /*2a00*/  IABS R59, R8 ;  /* 0x00000008003b7213 */ /* 0x000fe20000000000 */
[----:B------:R-:W-:Y:S02]  /*2a10*/  IMAD.MOV R0, RZ, RZ, -R0 ;  /* 0x000000ffff007224 */ /* 0x000fe400078e0a00 */
[----:B------:R-:W-:Y:S01]  /*2a20*/  @!P6 IADD3 R56, R56, -R19, RZ ;  /* 0x800000133838e210 */ /* 0x000fe20007ffe0ff */
[----:B------:R-:W-:Y:S02]  /*2a30*/  VIADD R9, R2, 0x34 ;  /* 0x0000003402097836 */ /* 0x000fe40000000000 */
[----:B------:R-:W-:Y:S01]  /*2a40*/  @!P5 IMAD.IADD R57, R57, 0x1, -R19 ;  /* 0x000000013939d824 */ /* 0x000fe200078e0a13 */
[C---:B------:R-:W-:Y:S01]  /*2a50*/  ISETP.GT.U32.AND P5, PT, R19.reuse, R56, PT ;  /* 0x000000381300720c */ /* 0x040fe20003fa4070 */
[----:B------:R-:W-:Y:S01]  /*2a60*/  IMAD R58, R19, R0, R58 ;  /* 0x00000000133a7224 */ /* 0x000fe200078e023a */
[----:B------:R-:W-:Y:S01]  /*2a70*/  IABS R60, R9 ;  /* 0x00000009003c7213 */ /* 0x000fe20000000000 */
[----:B------:R-:W-:-:S04]  /*2a80*/  IMAD.HI.U32 R0, R20, R59, RZ ;  /* 0x0000003b14007227 */ /* 0x000fc800078e00ff */
[----:B------:R-:W-:Y:S01]  /*2a90*/  @!P4 IMAD.IADD R55, R55, 0x1, -R19 ;  /* 0x000000013737c824 */ /* 0x000fe200078e0a13 */
[C---:B------:R-:W-:Y:S01]  /*2aa0*/  ISETP.GT.U32.AND P4, PT, R19.reuse, R54, PT ;  /* 0x000000361300720c */ /* 0x040fe20003f84070 */
[----:B------:R-:W-:Y:S02]  /*2ab0*/  IMAD.MOV R0, RZ, RZ, -R0 ;  /* 0x000000ffff007224 */ /* 0x000fe400078e0a00 */
[----:B------:R-:W-:Y:S01]  /*2ac0*/  VIADD R10, R2, 0x35 ;  /* 0x00000035020a7836 */ /* 0x000fe20000000000 */
[C---:B------:R-:W-:Y:S01]  /*2ad0*/  ISETP.GT.U32.AND P6, PT, R19.reuse, R55, PT ;  /* 0x000000371300720c */ /* 0x040fe20003fc4070 */
[C---:B------:R-:W-:Y:S02]  /*2ae0*/  IMAD R59, R19.reuse, R0, R59 ;  /* 0x00000000133b7224 */ /* 0x040fe400078e023b */
[----:B------:R-:W-:Y:S01]  /*2af0*/  @!P5 IMAD.IADD R56, R56, 0x1, -R19 ;  /* 0x000000013838d824 */ /* 0x000fe200078e0a13 */
[----:B------:R-:W-:Y:S01]  /*2b00*/  IABS R61, R10 ;  /* 0x0000000a003d7213 */ /* 0x000fe20000000000 */
[----:B------:R-:W-:Y:S01]  /*2b10*/  IMAD.HI.U32 R0, R20, R60, RZ ;  /* 0x0000003c14007227 */ /* 0x000fe200078e00ff */
[----:B------:R-:W-:-:S03]  /*2b20*/  ISETP.GT.U32.AND P5, PT, R19, R59, PT ;  /* 0x0000003b1300720c */ /* 0x000fc60003fa4070 */
[----:B------:R-:W-:Y:S01]  /*2b30*/  @!P2 IMAD.MOV R53, RZ, RZ, -R53 ;  /* 0x000000ffff35a224 */ /* 0x000fe200078e0a35 */
[----:B------:R-:W-:Y:S01]  /*2b40*/  IADD3 R0, -R0, RZ, RZ ;  /* 0x000000ff00007210 */ /* 0x000fe20007ffe1ff */
[--C-:B------:R-:W-:Y:S01]  /*2b50*/  @!P4 IMAD.IADD R54, R54, 0x1, -R19.reuse ;  /* 0x000000013636c824 */ /* 0x100fe200078e0a13 */
[----:B------:R-:W-:Y:S01]  /*2b60*/  ISETP.GT.U32.AND P2, PT, R19, R57, PT ;  /* 0x000000391300720c */ /* 0x000fe20003f44070 */
[--C-:B------:R-:W-:Y:S01]  /*2b70*/  @!P6 IMAD.IADD R55, R55, 0x1, -R19.reuse ;  /* 0x000000013737e824 */ /* 0x100fe200078e0a13 */
[----:B------:R-:W-:Y:S01]  /*2b80*/  ISETP.GE.AND P6, PT, R5, RZ, PT ;  /* 0x000000ff0500720c */ /* 0x000fe20003fc6270 */
[----:B------:R-:W-:Y:S01]  /*2b90*/  VIADD R5, R2, 0x36 ;  /* 0x0000003602057836 */ /* 0x000fe20000000000 */
[C---:B------:R-:W-:Y:S01]  /*2ba0*/  ISETP.GT.U32.AND P4, PT, R19.reuse, R58, PT ;  /* 0x0000003a1300720c */ /* 0x040fe20003f84070 */
[----:B------:R-:W-:Y:S02]  /*2bb0*/  IMAD R60, R19, R0, R60 ;  /* 0x00000000133c7224 */ /* 0x000fe400078e023c */
[----:B------:R-:W-:Y:S01]  /*2bc0*/  @!P5 IMAD.IADD R59, R59, 0x1, -R19 ;  /* 0x000000013b3bd824 */ /* 0x000fe200078e0a13 */
[----:B------:R-:W-:Y:S01]  /*2bd0*/  IABS R62, R5 ;  /* 0x00000005003e7213 */ /* 0x000fe20000000000 */
[----:B------:R-:W-:-:S03]  /*2be0*/  IMAD.HI.U32 R3, R20, R61, RZ ;  /* 0x0000003d14037227 */ /* 0x000fc600078e00ff */
[----:B------:R-:W-:Y:S01]  /*2bf0*/  ISETP.GT.U32.AND P5, PT, R19, R59, PT ;  /* 0x0000003b1300720c */ /* 0x000fe20003fa4070 */
[----:B------:R-:W-:-:S04]  /*2c00*/  IMAD.HI.U32 R0, R20, R62, RZ ;  /* 0x0000003e14007227 */ /* 0x000fc800078e00ff */
[----:B------:R-:W-:Y:S02]  /*2c10*/  IMAD.MOV R0, RZ, RZ, -R0 ;  /* 0x000000ffff007224 */ /* 0x000fe400078e0a00 */
[----:B------:R-:W-:Y:S02]  /*2c20*/  IMAD.MOV R4, RZ, RZ, -R3 ;  /* 0x000000ffff047224 */ /* 0x000fe400078e0a03 */
[----:B------:R-:W-:Y:S02]  /*2c30*/  IMAD R62, R19, R0, R62 ;  /* 0x00000000133e7224 */ /* 0x000fe400078e023e */
[----:B------:R-:W-:Y:S02]  /*2c40*/  VIADD R3, R2, 0x37 ;  /* 0x0000003702037836 */ /* 0x000fe40000000000 */
[--C-:B------:R-:W-:Y:S01]  /*2c50*/  @!P5 IMAD.IADD R59, R59, 0x1, -R19.reuse ;  /* 0x000000013b3bd824 */ /* 0x100fe200078e0a13 */
[----:B------:R-:W-:Y:S01]  /*2c60*/  ISETP.GT.U32.AND P5, PT, R19, R62, PT ;  /* 0x0000003e1300720c */ /* 0x000fe20003fa4070 */
[--C-:B------:R-:W-:Y:S01]  /*2c70*/  @!P2 IMAD.IADD R57, R57, 0x1, -R19.reuse ;  /* 0x000000013939a824 */ /* 0x100fe200078e0a13 */
[----:B------:R-:W-:Y:S01]  /*2c80*/  ISETP.GE.AND P2, PT, R7, RZ, PT ;  /* 0x000000ff0700720c */ /* 0x000fe20003f46270 */
[----:B------:R-:W-:Y:S01]  /*2c90*/  @!P4 IMAD.IADD R58, R58, 0x1, -R19 ;  /* 0x000000013a3ac824 */ /* 0x000fe200078e0a13 */
[----:B------:R-:W-:Y:S01]  /*2ca0*/  IABS R63, R3 ;  /* 0x00000003003f7213 */ /* 0x000fe20000000000 */
[----:B------:R-:W-:Y:S01]  /*2cb0*/  IMAD R61, R19, R4, R61 ;  /* 0x00000004133d7224 */ /* 0x000fe200078e023d */
[----:B------:R-:W-:Y:S01]  /*2cc0*/  @!P6 IADD3 R57, -R57, RZ, RZ ;  /* 0x000000ff3939e210 */ /* 0x000fe20007ffe1ff */
[----:B------:R-:W-:Y:S01]  /*2cd0*/  VIADD R7, R2, 0x38 ;  /* 0x0000003802077836 */ /* 0x000fe20000000000 */
[----:B------:R-:W-:Y:S01]  /*2ce0*/  ISETP.GE.AND P4, PT, R8, RZ, PT ;  /* 0x000000ff0800720c */ /* 0x000fe20003f86270 */
[----:B------:R-:W-:Y:S01]  /*2cf0*/  @!P1 IMAD.MOV R54, RZ, RZ, -R54 ;  /* 0x000000ffff369224 */ /* 0x000fe200078e0a36 */
[C---:B------:R-:W-:Y:S01]  /*2d00*/  ISETP.GT.U32.AND P1, PT, R19.reuse, R58, PT ;  /* 0x0000003a1300720c */ /* 0x040fe20003f24070 */
[----:B------:R-:W-:Y:S01]  /*2d10*/  @!P3 IMAD.MOV R55, RZ, RZ, -R55 ;  /* 0x000000ffff37b224 */ /* 0x000fe200078e0a37 */
[C---:B------:R-:W-:Y:S01]  /*2d20*/  ISETP.GT.U32.AND P6, PT, R19.reuse, R61, PT ;  /* 0x0000003d1300720c */ /* 0x040fe20003fc4070 */
[----:B------:R-:W-:Y:S01]  /*2d30*/  @!P5 IMAD.IADD R62, R62, 0x1, -R19 ;  /* 0x000000013e3ed824 */ /* 0x000fe200078e0a13 */
[----:B------:R-:W-:Y:S01]  /*2d40*/  IABS R64, R7 ;  /* 0x0000000700407213 */ /* 0x000fe20000000000 */
[----:B------:R-:W-:Y:S01]  /*2d50*/  IMAD.HI.U32 R0, R20, R63, RZ ;  /* 0x0000003f14007227 */ /* 0x000fe200078e00ff */
[----:B------:R-:W-:-:S02]  /*2d60*/  ISETP.GT.U32.AND P3, PT, R19, R60, PT ;  /* 0x0000003c1300720c */ /* 0x000fc40003f64070 */
[----:B------:R-:W-:Y:S01]  /*2d70*/  ISETP.GT.U32.AND P5, PT, R19, R62, PT ;  /* 0x0000003e1300720c */ /* 0x000fe20003fa4070 */
[----:B------:R-:W-:Y:S01]  /*2d80*/  IMAD.MOV R4, RZ, RZ, -R0 ;  /* 0x000000ffff047224 */ /* 0x000fe200078e0a00 */
[----:B------:R-:W-:Y:S01]  /*2d90*/  IADD3 R8, R2, 0x3a, RZ ;  /* 0x0000003a02087810 */ /* 0x000fe20007ffe0ff */
[----:B------:R-:W-:-:S03]  /*2da0*/  IMAD.HI.U32 R0, R20, R64, RZ ;  /* 0x0000004014007227 */ /* 0x000fc600078e00ff */
[----:B------:R-:W-:Y:S01]  /*2db0*/  IABS R66, R8 ;  /* 0x0000000800427213 */ /* 0x000fe20000000000 */
[----:B------:R-:W-:Y:S02]  /*2dc0*/  IMAD.MOV R0, RZ, RZ, -R0 ;  /* 0x000000ffff007224 */ /* 0x000fe400078e0a00 */
[--C-:B------:R-:W-:Y:S01]  /*2dd0*/  @!P1 IMAD.IADD R58, R58, 0x1, -R19.reuse ;  /* 0x000000013a3a9824 */ /* 0x100fe200078e0a13 */
[----:B------:R-:W-:Y:S01]  /*2de0*/  ISETP.GE.AND P1, PT, R10, RZ, PT ;  /* 0x000000ff0a00720c */ /* 0x000fe20003f26270 */
[--C-:B------:R-:W-:Y:S02]  /*2df0*/  @!P6 IMAD.IADD R61, R61, 0x1, -R19.reuse ;  /* 0x000000013d3de824 */ /* 0x100fe400078e0a13 */
[----:B------:R-:W-:Y:S02]  /*2e00*/  IMAD R64, R19, R0, R64 ;  /* 0x0000000013407224 */ /* 0x000fe400078e0240 */
[--C-:B------:R-:W-:Y:S01]  /*2e10*/  @!P3 IMAD.IADD R60, R60, 0x1, -R19.reuse ;  /* 0x000000013c3cb824 */ /* 0x100fe200078e0a13 */
[----:B------:R-:W-:Y:S01]  /*2e20*/  ISETP.GE.AND P3, PT, R5, RZ, PT ;  /* 0x000000ff0500720c */ /* 0x000fe20003f66270 */
[----:B------:R-:W-:Y:S01]  /*2e30*/  @!P2 IMAD.MOV R58, RZ, RZ, -R58 ;  /* 0x000000ffff3aa224 */ /* 0x000fe200078e0a3a */
[C---:B------:R-:W-:Y:S01]  /*2e40*/  ISETP.GT.U32.AND P2, PT, R19.reuse, R61, PT ;  /* 0x0000003d1300720c */ /* 0x040fe20003f44070 */
[----:B------:R-:W-:Y:S01]  /*2e50*/  VIADD R5, R2, 0x39 ;  /* 0x0000003902057836 */ /* 0x000fe20000000000 */
[C---:B------:R-:W-:Y:S01]  /*2e60*/  ISETP.GT.U32.AND P6, PT, R19.reuse, R60, PT ;  /* 0x0000003c1300720c */ /* 0x040fe20003fc4070 */
[----:B------:R-:W-:Y:S01]  /*2e70*/  @!P5 IMAD.IADD R62, R62, 0x1, -R19 ;  /* 0x000000013e3ed824 */ /* 0x000fe200078e0a13 */
[C---:B------:R-:W-:Y:S01]  /*2e80*/  ISETP.GT.U32.AND P5, PT, R19.reuse, R64, PT ;  /* 0x000000401300720c */ /* 0x040fe20003fa4070 */
[----:B------:R-:W-:Y:S01]  /*2e90*/  @!P0 IMAD.MOV R56, RZ, RZ, -R56 ;  /* 0x000000ffff388224 */ /* 0x000fe200078e0a38 */
[----:B------:R-:W-:Y:S01]  /*2ea0*/  IABS R65, R5 ;  /* 0x0000000500417213 */ /* 0x000fe20000000000 */
[----:B------:R-:W-:Y:S01]  /*2eb0*/  IMAD R63, R19, R4, R63 ;  /* 0x00000004133f7224 */ /* 0x000fe200078e023f */
[----:B------:R-:W-:Y:S01]  /*2ec0*/  ISETP.GE.AND P0, PT, R9, RZ, PT ;  /* 0x000000ff0900720c */ /* 0x000fe20003f06270 */
[----:B------:R-:W-:-:S02]  /*2ed0*/  VIADD R4, R2, 0x3b ;  /* 0x0000003b02047836 */ /* 0x000fc40000000000 */
[----:B------:R-:W-:-:S03]  /*2ee0*/  IMAD.HI.U32 R0, R20, R65, RZ ;  /* 0x0000004114007227 */ /* 0x000fc600078e00ff */
[----:B------:R-:W-:Y:S01]  /*2ef0*/  IABS R67, R4 ;  /* 0x0000000400437213 */ /* 0x000fe20000000000 */
[----:B------:R-:W-:Y:S01]  /*2f00*/  @!P2 IMAD.IADD R61, R61, 0x1, -R19 ;  /* 0x000000013d3da824 */ /* 0x000fe200078e0a13 */
[----:B------:R-:W-:Y:S01]  /*2f10*/  ISETP.GE.AND P2, PT, R3, RZ, PT ;  /* 0x000000ff0300720c */ /* 0x000fe20003f46270 */
[----:B------:R-:W-:-:S04]  /*2f20*/  IMAD.HI.U32 R3, R20, R66, RZ ;  /* 0x0000004214037227 */ /* 0x000fc800078e00ff */
[----:B------:R-:W-:Y:S02]  /*2f30*/  IMAD.MOV R0, RZ, RZ, -R0 ;  /* 0x000000ffff007224 */ /* 0x000fe400078e0a00 */
[--C-:B------:R-:W-:Y:S02]  /*2f40*/  @!P5 IMAD.IADD R64, R64, 0x1, -R19.reuse ;  /* 0x000000014040d824 */ /* 0x100fe400078e0a13 */
[----:B------:R-:W-:Y:S01]  /*2f50*/  @!P6 IMAD.IADD R60, R60, 0x1, -R19 ;  /* 0x000000013c3ce824 */ /* 0x000fe200078e0a13 */
[C---:B------:R-:W-:Y:S01]  /*2f60*/  ISETP.GT.U32.AND P6, PT, R19.reuse, R63, PT ;  /* 0x0000003f1300720c */ /* 0x040fe20003fc4070 */
[----:B------:R-:W-:Y:S01]  /*2f70*/  IMAD.MOV R3, RZ, RZ, -R3 ;  /* 0x000000ffff037224 */ /* 0x000fe200078e0a03 */
[C---:B------:R-:W-:Y:S01]  /*2f80*/  ISETP.GT.U32.AND P5, PT, R19.reuse, R64, PT ;  /* 0x000000401300720c */ /* 0x040fe20003fa4070 */
[----:B------:R-:W-:Y:S02]  /*2f90*/  IMAD R65, R19, R0, R65 ;  /* 0x0000000013417224 */ /* 0x000fe400078e0241 */
[----:B------:R-:W-:-:S04]  /*2fa0*/  IMAD.HI.U32 R0, R20, R67, RZ ;  /* 0x0000004314007227 */ /* 0x000fc800078e00ff */
[C---:B------:R-:W-:Y:S01]  /*2fb0*/  IMAD R66, R19.reuse, R3, R66 ;  /* 0x0000000313427224 */ /* 0x040fe200078e0242 */
[C---:B------:R-:W-:Y:S01]  /*2fc0*/  IADD3 R3, R2.reuse, 0x3d, RZ ;  /* 0x0000003d02037810 */ /* 0x040fe20007ffe0ff */
[----:B------:R-:W-:Y:S01]  /*2fd0*/  @!P0 IMAD.MOV R60, RZ, RZ, -R60 ;  /* 0x000000ffff3c8224 */ /* 0x000fe200078e0a3c */
[----:B------:R-:W-:Y:S01]  /*2fe0*/  ISETP.GT.U32.AND P0, PT, R19, R65, PT ;  /* 0x000000411300720c */ /* 0x000fe20003f04070 */
[----:B------:R-:W-:Y:S01]  /*2ff0*/  IMAD.MOV R0, RZ, RZ, -R0 ;  /* 0x000000ffff007224 */ /* 0x000fe200078e0a00 */
[----:B------:R-:W-:Y:S01]  /*3000*/  @!P6 IADD3 R63, R63, -R19, RZ ;  /* 0x800000133f3fe210 */ /* 0x000fe20007ffe0ff */
[----:B------:R-:W-:Y:S01]  /*3010*/  @!P3 IMAD.MOV R62, RZ, RZ, -R62 ;  /* 0x000000ffff3eb224 */ /* 0x000fe200078e0a3e */
[C---:B------:R-:W-:Y:S01]  /*3020*/  ISETP.GT.U32.AND P3, PT, R19.reuse, R66, PT ;  /* 0x000000421300720c */ /* 0x040fe20003f64070 */
[----:B------:R-:W-:Y:S01]  /*3030*/  IMAD R67, R19, R0, R67 ;  /* 0x0000000013437224 */ /* 0x000fe200078e0243 */
[----:B------:R-:W-:Y:S01]  /*3040*/  ISETP.GE.AND P6, PT, R7, RZ, PT ;  /* 0x000000ff0700720c */ /* 0x000fe20003fc6270 */
[----:B------:R-:W-:Y:S01]  /*3050*/  VIADD R7, R2, 0x3c ;  /* 0x0000003c02077836 */ /* 0x000fe20000000000 */
[----:B------:R-:W-:Y:S01]  /*3060*/  IABS R69, R3 ;  /* 0x0000000300457213 */ /* 0x000fe20000000000 */
[----:B------:R-:W-:Y:S01]  /*3070*/  @!P5 IMAD.IADD R64, R64, 0x1, -R19 ;  /* 0x000000014040d824 */ /* 0x000fe200078e0a13 */
[----:B------:R-:W-:Y:S01]  /*3080*/  ISETP.GT.U32.AND P5, PT, R19, R67, PT ;  /* 0x000000431300720c */ /* 0x000fe20003fa4070 */
[----:B------:R-:W-:Y:S01]  /*3090*/  @!P4 IMAD.MOV R59, RZ, RZ, -R59 ;  /* 0x000000ffff3bc224 */ /* 0x000fe200078e0a3b */
[----:B------:R-:W-:Y:S01]  /*30a0*/  IABS R68, R7 ;  /* 0x0000000700447213 */ /* 0x000fe20000000000 */
[----:B------:R-:W-:Y:S01]  /*30b0*/  @!P0 IMAD.IADD R65, R65, 0x1, -R19 ;  /* 0x0000000141418824 */ /* 0x000fe200078e0a13 */
[C---:B------:R-:W-:Y:S01]  /*30c0*/  ISETP.GT.U32.AND P4, PT, R19.reuse, R63, PT ;  /* 0x0000003f1300720c */ /* 0x040fe20003f84070 */
[----:B------:R-:W-:Y:S01]  /*30d0*/  @!P1 IMAD.MOV R61, RZ, RZ, -R61 ;  /* 0x000000ffff3d9224 */ /* 0x000fe200078e0a3d */
[----:B------:R-:W-:Y:S01]  /*30e0*/  ISETP.GE.AND P0, PT, R4, RZ, PT ;  /* 0x000000ff0400720c */ /* 0x000fe20003f06270 */
[----:B------:R-:W-:Y:S01]  /*30f0*/  @!P3 IMAD.IADD R66, R66, 0x1, -R19 ;  /* 0x000000014242b824 */ /* 0x000fe200078e0a13 */
[----:B------:R-:W-:Y:S01]  /*3100*/  ISETP.GT.U32.AND P3, PT, R19, R65, PT ;  /* 0x000000411300720c */ /* 0x000fe20003f64070 */
[----:B------:R-:W-:Y:S01]  /*3110*/  IMAD.HI.U32 R0, R20, R68, RZ ;  /* 0x0000004414007227 */ /* 0x000fe200078e00ff */
[----:B------:R-:W-:-:S03]  /*3120*/  ISETP.GE.AND P1, PT, R5, RZ, PT ;  /* 0x000000ff0500720c */ /* 0x000fc60003f26270 */
[----:B------:R-:W-:Y:S02]  /*3130*/  IMAD.MOV R0, RZ, RZ, -R0 ;  /* 0x000000ffff007224 */ /* 0x000fe400078e0a00 */
[----:B------:R-:W-:Y:S02]  /*3140*/  @!P5 IMAD.IADD R67, R67, 0x1, -R19 ;  /* 0x000000014343d824 */ /* 0x000fe400078e0a13 */
[C---:B------:R-:W-:Y:S02]  /*3150*/  IMAD R68, R19.reuse, R0, R68 ;  /* 0x0000000013447224 */ /* 0x040fe400078e0244 */
[----:B------:R-:W-:Y:S01]  /*3160*/  IMAD.HI.U32 R0, R20, R69, RZ ;  /* 0x0000004514007227 */ /* 0x000fe200078e00ff */
[----:B------:R-:W-:-:S03]  /*3170*/  ISETP.GT.U32.AND P5, PT, R19, R67, PT ;  /* 0x000000431300720c */ /* 0x000fc60003fa4070 */
[--C-:B------:R-:W-:Y:S01]  /*3180*/  @!P3 IMAD.IADD R65, R65, 0x1, -R19.reuse ;  /* 0x000000014141b824 */ /* 0x100fe200078e0a13 */
[----:B------:R-:W-:Y:S01]  /*3190*/  ISETP.GT.U32.AND P3, PT, R19, R68, PT ;  /* 0x000000441300720c */ /* 0x000fe20003f64070 */
[----:B------:R-:W-:Y:S01]  /*31a0*/  @!P4 IMAD.IADD R63, R63, 0x1, -R19 ;  /* 0x000000013f3fc824 */ /* 0x000fe200078e0a13 */
[----:B------:R-:W-:Y:S01]  /*31b0*/  IADD3 R0, -R0, RZ, RZ ;  /* 0x000000ff00007210 */ /* 0x000fe20007ffe1ff */
[----:B------:R-:W-:Y:S01]  /*31c0*/  VIADD R4, R2, 0x3e ;  /* 0x0000003e02047836 */ /* 0x000fe20000000000 */
[----:B------:R-:W-:Y:S01]  /*31d0*/  ISETP.GE.AND P4, PT, R8, RZ, PT ;  /* 0x000000ff0800720c */ /* 0x000fe20003f86270 */
[----:B------:R-:W-:Y:S01]  /*31e0*/  @!P2 IMAD.MOV R63, RZ, RZ, -R63 ;  /* 0x000000ffff3fa224 */ /* 0x000fe200078e0a3f */
[C---:B------:R-:W-:Y:S01]  /*31f0*/  ISETP.GT.U32.AND P2, PT, R19.reuse, R66, PT ;  /* 0x000000421300720c */ /* 0x040fe20003f44070 */
[----:B------:R-:W-:Y:S01]  /*3200*/  IMAD R69, R19, R0, R69 ;  /* 0x0000000013457224 */ /* 0x000fe200078e0245 */
[----:B------:R-:W-:Y:S01]  /*3210*/  IABS R70, R4 ;  /* 0x0000000400467213 */ /* 0x000fe20000000000 */
[----:B------:R-:W-:-:S02]  /*3220*/  @!P5 IMAD.IADD R67, R67, 0x1, -R19 ;  /* 0x000000014343d824 */ /* 0x000fc400078e0a13 */
[----:B------:R-:W-:Y:S01]  /*3230*/  @!P6 IMAD.MOV R64, RZ, RZ, -R64 ;  /* 0x000000ffff40e224 */ /* 0x000fe200078e0a40 */
[----:B------:R-:W-:Y:S01]  /*3240*/  ISETP.GT.U32.AND P5, PT, R19, R69, PT ;  /* 0x000000451300720c */ /* 0x000fe20003fa4070 */
[----:B------:R-:W-:Y:S01]  /*3250*/  IMAD.HI.U32 R0, R20, R70, RZ ;  /* 0x0000004614007227 */ /* 0x000fe200078e00ff */
[----:B------:R-:W-:-:S03]  /*3260*/  ISETP.GE.AND P6, PT, R7, RZ, PT ;  /* 0x000000ff0700720c */ /* 0x000fc60003fc6270 */
[----:B------:R-:W-:Y:S02]  /*3270*/  VIADD R7, R2, 0x40 ;  /* 0x0000004002077836 */ /* 0x000fe40000000000 */
[----:B------:R-:W-:Y:S01]  /*3280*/  @!P3 IMAD.IADD R68, R68, 0x1, -R19 ;  /* 0x000000014444b824 */ /* 0x000fe200078e0a13 */
[----:B------:R-:W-:Y:S01]  /*3290*/  ISETP.GE.AND P3, PT, R4, RZ, PT ;  /* 0x000000ff0400720c */ /* 0x000fe20003f66270 */
[----:B------:R-:W-:Y:S01]  /*32a0*/  IMAD.MOV R0, RZ, RZ, -R0 ;  /* 0x000000ffff007224 */ /* 0x000fe200078e0a00 */
[----:B------:R-:W-:Y:S01]  /*32b0*/  IABS R72, R7 ;  /* 0x0000000700487213 */ /* 0x000fe20000000000 */
[----:B------:R-:W-:Y:S01]  /*32c0*/  @!P1 IMAD.MOV R65, RZ, RZ, -R65 ;  /* 0x000000ffff419224 */ /* 0x000fe200078e0a41 */
[----:B------:R-:W-:Y:S01]  /*32d0*/  ISETP.GT.U32.AND P1, PT, R19, R68, PT ;  /* 0x000000441300720c */ /* 0x000fe20003f24070 */
[----:B------:R-:W-:Y:S01]  /*32e0*/  VIADD R5, R2, 0x3f ;  /* 0x0000003f02057836 */ /* 0x000fe20000000000 */
[----:B------:R-:W-:Y:S01]  /*32f0*/  @!P5 IADD3 R69, R69, -R19, RZ ;  /* 0x800000134545d210 */ /* 0x000fe20007ffe0ff */
[----:B------:R-:W-:Y:S01]  /*3300*/  @!P2 IMAD.IADD R66, R66, 0x1, -R19 ;  /* 0x000000014242a824 */ /* 0x000fe200078e0a13 */
[----:B------:R-:W-:Y:S01]  /*3310*/  ISETP.GE.AND P2, PT, R3, RZ, PT ;  /* 0x000000ff0300720c */ /* 0x000fe20003f46270 */
[C---:B------:R-:W-:Y:S01]  /*3320*/  IMAD R70, R19.reuse, R0, R70 ;  /* 0x0000000013467224 */ /* 0x040fe200078e0246 */
[----:B------:R-:W-:Y:S01]  /*3330*/  IABS R71, R5 ;  /* 0x0000000500477213 */ /* 0x000fe20000000000 */
[----:B------:R-:W-:Y:S01]  /*3340*/  IMAD.HI.U32 R3, R20, R72, RZ ;  /* 0x0000004814037227 */ /* 0x000fe200078e00ff */
[----:B------:R-:W-:-:S03]  /*3350*/  ISETP.GT.U32.AND P5, PT, R19, R69, PT ;  /* 0x000000451300720c */ /* 0x000fc60003fa4070 */
[----:B------:R-:W-:Y:S01]  /*3360*/  @!P4 IMAD.MOV R66, RZ, RZ, -R66 ;  /* 0x000000ffff42c224 */ /* 0x000fe200078e0a42 */
[----:B------:R-:W-:Y:S01]  /*3370*/  ISETP.GT.U32.AND P4, PT, R19, R70, PT ;  /* 0x000000461300720c */ /* 0x000fe20003f84070 */
[----:B------:R-:W-:Y:S02]  /*3380*/  IMAD.MOV R3, RZ, RZ, -R3 ;  /* 0x000000ffff037224 */ /* 0x000fe400078e0a03 */
[----:B------:R-:W-:-:S04]  /*3390*/  IMAD.HI.U32 R0, R20, R71, RZ ;  /* 0x0000004714007227 */ /* 0x000fc800078e00ff */
[----:B------:R-:W-:Y:S01]  /*33a0*/  @!P1 IMAD.IADD R68, R68, 0x1, -R19 ;  /* 0x0000000144449824 */ /* 0x000fe200078e0a13 */
[----:B------:R-:W-:Y:S01]  /*33b0*/  ISETP.GE.AND P1, PT, R7, RZ, PT ;  /* 0x000000ff0700720c */ /* 0x000fe20003f26270 */
[C---:B------:R-:W-:Y:S02]  /*33c0*/  IMAD R72, R19.reuse, R3, R72 ;  /* 0x0000000313487224 */ /* 0x040fe400078e0248 */
[----:B------:R-:W-:Y:S02]  /*33d0*/  IMAD.MOV R0, RZ, RZ, -R0 ;  /* 0x000000ffff007224 */ /* 0x000fe400078e0a00 */
[----:B------:R-:W-:Y:S01]  /*33e0*/  @!P6 IMAD.MOV R68, RZ, RZ, -R68 ;  /* 0x000000ffff44e224 */ /* 0x000fe200078e0a44 */
[C---:B------:R-:W-:Y:S01]  /*33f0*/  ISETP.GT.U32.AND P6, PT, R19.reuse, R72, PT ;  /* 0x000000481300720c */ /* 0x040fe20003fc4070 */
[----:B------:R-:W-:Y:S01]  /*3400*/  IMAD R71, R19, R0, R71 ;  /* 0x0000000013477224 */ /* 0x000fe200078e0247 */
[----:B------:R-:W-:Y:S01]  /*3410*/  @!P4 IADD3 R70, R70, -R19, RZ ;  /* 0x800000134646c210 */ /* 0x000fe20007ffe0ff */
[----:B------:R-:W-:-:S02]  /*3420*/  @!P5 IMAD.IADD R69, R69, 0x1, -R19 ;  /* 0x000000014545d824 */ /* 0x000fc400078e0a13 */
[C---:B------:R-:W-:Y:S01]  /*3430*/  VIADD R4, R2.reuse, 0x41 ;  /* 0x0000004102047836 */ /* 0x040fe20000000000 */
[C---:B------:R-:W-:Y:S01]  /*3440*/  ISETP.GT.U32.AND P5, PT, R19.reuse, R71, PT ;  /* 0x000000471300720c */ /* 0x040fe20003fa4070 */
[----:B------:R-:W-:Y:S01]  /*3450*/  @!P0 IMAD.MOV R67, RZ, RZ, -R67 ;  /* 0x000000ffff438224 */ /* 0x000fe200078e0a43 */
[----:B------:R-:W-:Y:S01]  /*3460*/  ISETP.GT.U32.AND P4, PT, R19, R70, PT ;  /* 0x000000461300720c */ /* 0x000fe20003f84070 */
[C---:B------:R-:W-:Y:S01]  /*3470*/  VIADD R3, R2.reuse, 0x42 ;  /* 0x0000004202037836 */ /* 0x040fe20000000000 */
[----:B------:R-:W-:Y:S01]  /*3480*/  ISETP.GE.AND P0, PT, R5, RZ, PT ;  /* 0x000000ff0500720c */ /* 0x000fe20003f06270 */
[----:B------:R-:W-:Y:S01]  /*3490*/  VIADD R5, R2, 0x43 ;  /* 0x0000004302057836 */ /* 0x000fe20000000000 */
[----:B------:R-:W-:Y:S01]  /*34a0*/  IABS R73, R4 ;  /* 0x0000000400497213 */ /* 0x000fe20000000000 */
[----:B------:R-:W-:Y:S01]  /*34b0*/  @!P6 IMAD.IADD R72, R72, 0x1, -R19 ;  /* 0x000000014848e824 */ /* 0x000fe200078e0a13 */
[----:B------:R-:W-:Y:S01]  /*34c0*/  IABS R74, R3 ;  /* 0x00000003004a7213 */ /* 0x000fe20000000000 */
[----:B------:R-:W-:Y:S01]  /*34d0*/  @!P2 IMAD.MOV R69, RZ, RZ, -R69 ;  /* 0x000000ffff45a224 */ /* 0x000fe200078e0a45 */
[----:B------:R-:W-:Y:S01]  /*34e0*/  IABS R75, R5 ;  /* 0x00000005004b7213 */ /* 0x000fe20000000000 */
[----:B------:R-:W-:Y:S01]  /*34f0*/  IMAD.HI.U32 R0, R20, R73, RZ ;  /* 0x0000004914007227 */ /* 0x000fe200078e00ff */
[----:B------:R-:W-:-:S02]  /*3500*/  ISETP.GT.U32.AND P6, PT, R19, R72, PT ;  /* 0x000000481300720c */ /* 0x000fc40003fc4070 */
[----:B------:R-:W-:Y:S01]  /*3510*/  ISETP.GE.AND P2, PT, R4, RZ, PT ;  /* 0x000000ff0400720c */ /* 0x000fe20003f46270 */
[--C-:B------:R-:W-:Y:S02]  /*3520*/  @!P5 IMAD.IADD R71, R71, 0x1, -R19.reuse ;  /* 0x000000014747d824 */ /* 0x100fe400078e0a13 */
[----:B------:R-:W-:Y:S01]  /*3530*/  @!P4 IMAD.IADD R70, R70, 0x1, -R19 ;  /* 0x000000014646c824 */ /* 0x000fe200078e0a13 */
[----:B------:R-:W-:Y:S01]  /*3540*/  ISETP.GE.AND P4, PT, R3, RZ, PT ;  /* 0x000000ff0300720c */ /* 0x000fe20003f86270 */
[----:B------:R-:W-:Y:S01]  /*3550*/  IMAD.MOV R4, RZ, RZ, -R0 ;  /* 0x000000ffff047224 */ /* 0x000fe200078e0a00 */
[----:B------:R-:W-:Y:S01]  /*3560*/  ISETP.GT.U32.AND P5, PT, R19, R71, PT ;  /* 0x000000471300720c */ /* 0x000fe20003fa4070 */
[----:B------:R-:W-:-:S04]  /*3570*/  IMAD.HI.U32 R3, R20, R75, RZ ;  /* 0x0000004b14037227 */ /* 0x000fc800078e00ff */
[----:B------:R-:W-:Y:S01]  /*3580*/  IMAD R73, R19, R4, R73 ;  /* 0x0000000413497224 */ /* 0x000fe200078e0249 */
[----:B------:R-:W-:Y:S01]  /*3590*/  IADD3 R4, -R3, RZ, RZ ;  /* 0x000000ff03047210 */ /* 0x000fe20007ffe1ff */
[----:B------:R-:W-:Y:S02]  /*35a0*/  @!P6 IMAD.IADD R72, R72, 0x1, -R19 ;  /* 0x000000014848e824 */ /* 0x000fe400078e0a13 */
[----:B------:R-:W-:-:S04]  /*35b0*/  IMAD.HI.U32 R0, R20, R74, RZ ;  /* 0x0000004a14007227 */ /* 0x000fc800078e00ff */
[----:B------:R-:W-:Y:S02]  /*35c0*/  IMAD R75, R19, R4, R75 ;  /* 0x00000004134b7224 */ /* 0x000fe400078e024b */
[----:B------:R-:W-:Y:S02]  /*35d0*/  @!P1 IMAD.MOV R72, RZ, RZ, -R72 ;  /* 0x000000ffff489224 */ /* 0x000fe400078e0a48 */
[----:B------:R-:W-:Y:S01]  /*35e0*/  @!P5 IMAD.IADD R71, R71, 0x1, -R19 ;  /* 0x000000014747d824 */ /* 0x000fe200078e0a13 */
[C---:B------:R-:W-:Y:S01]  /*35f0*/  ISETP.GT.U32.AND P1, PT, R19.reuse, R75, PT ;  /* 0x0000004b1300720c */ /* 0x040fe20003f24070 */
[----:B------:R-:W-:Y:S01]  /*3600*/  IMAD.MOV R0, RZ, RZ, -R0 ;  /* 0x000000ffff007224 */ /* 0x000fe200078e0a00 */
[----:B------:R-:W-:Y:S01]  /*3610*/  ISETP.GT.U32.AND P5, PT, R19, R73, PT ;  /* 0x000000491300720c */ /* 0x000fe20003fa4070 */
[----:B------:R-:W-:Y:S01]  /*3620*/  @!P3 IMAD.MOV R70, RZ, RZ, -R70 ;  /* 0x000000ffff46b224 */ /* 0x000fe200078e0a46 */
[----:B------:R-:W-:Y:S01]  /*3630*/  ISETP.GE.AND P3, PT, R5, RZ, PT ;  /* 0x000000ff0500720c */ /* 0x000fe20003f66270 */
[----:B------:R-:W-:-:S02]  /*3640*/  IMAD R74, R19, R0, R74 ;  /* 0x00000000134a7224 */ /* 0x000fc400078e024a */
[C---:B------:R-:W-:Y:S02]  /*3650*/  VIADD R5, R2.reuse, 0x45 ;  /* 0x0000004502057836 */ /* 0x040fe40000000000 */
[C---:B------:R-:W-:Y:S02]  /*3660*/  VIADD R0, R2.reuse, 0x44 ;  /* 0x0000004402007836 */ /* 0x040fe40000000000 */
[----:B------:R-:W-:Y:S01]  /*3670*/  VIADD R9, R2, 0x47 ;  /* 0x0000004702097836 */ /* 0x000fe20000000000 */
[----:B------:R-:W-:Y:S01]  /*3680*/  IABS R77, R5 ;  /* 0x00000005004d7213 */ /* 0x000fe20000000000 */
[----:B------:R-:W-:Y:S01]  /*3690*/  @!P0 IMAD.MOV R71, RZ, RZ, -R71 ;  /* 0x000000ffff478224 */ /* 0x000fe200078e0a47 */
[----:B------:R-:W-:Y:S01]  /*36a0*/  IABS R76, R0 ;  /* 0x00000000004c7213 */ /* 0x000fe20000000000 */
[----:B------:R-:W-:Y:S01]  /*36b0*/  @!P1 IMAD.IADD R75, R75, 0x1, -R19 ;  /* 0x000000014b4b9824 */ /* 0x000fe200078e0a13 */
[----:B------:R-:W-:Y:S01]  /*36c0*/  ISETP.GT.U32.AND P0, PT, R19, R74, PT ;  /* 0x0000004a1300720c */ /* 0x000fe20003f04070 */
[----:B------:R-:W-:Y:S01]  /*36d0*/  IMAD.HI.U32 R3, R20, R77, RZ ;  /* 0x0000004d14037227 */ /* 0x000fe200078e00ff */
[----:B------:R-:W-:-:S02]  /*36e0*/  @!P5 IADD3 R73, R73, -R19, RZ ;  /* 0x800000134949d210 */ /* 0x000fc40007ffe0ff */
[----:B------:R-:W-:Y:S01]  /*36f0*/  ISETP.GE.AND P6, PT, R0, RZ, PT ;  /* 0x000000ff0000720c */ /* 0x000fe20003fc6270 */
[C---:B------:R-:W-:Y:S01]  /*3700*/  IMAD.HI.U32 R0, R20.reuse, R76, RZ ;  /* 0x0000004c14007227 */ /* 0x040fe200078e00ff */
[----:B------:R-:W-:Y:S02]  /*3710*/  IABS R79, R9 ;  /* 0x00000009004f7213 */ /* 0x000fe40000000000 */
[C---:B------:R-:W-:Y:S01]  /*3720*/  ISETP.GT.U32.AND P1, PT, R19.reuse, R75, PT ;  /* 0x0000004b1300720c */ /* 0x040fe20003f24070 */
[----:B------:R-:W-:Y:S01]  /*3730*/  IMAD.MOV R8, RZ, RZ, -R3 ;  /* 0x000000ffff087224 */ /* 0x000fe200078e0a03 */
[----:B------:R-:W-:Y:S01]  /*3740*/  ISETP.GT.U32.AND P5, PT, R19, R73, PT ;  /* 0x000000491300720c */ /* 0x000fe20003fa4070 */
[----:B------:R-:W-:Y:S02]  /*3750*/  IMAD.MOV R4, RZ, RZ, -R0 ;  /* 0x000000ffff047224 */ /* 0x000fe400078e0a00 */
[----:B------:R-:W-:-:S04]  /*3760*/  IMAD.HI.U32 R3, R20, R79, RZ ;  /* 0x0000004f14037227 */ /* 0x000fc800078e00ff */
[----:B------:R-:W-:Y:S01]  /*3770*/  IMAD R76, R19, R4, R76 ;  /* 0x00000004134c7224 */ /* 0x000fe200078e024c */
[----:B------:R-:W-:Y:S01]  /*3780*/  IADD3 R4, -R3, RZ, RZ ;  /* 0x000000ff03047210 */ /* 0x000fe20007ffe1ff */
[--C-:B------:R-:W-:Y:S02]  /*3790*/  @!P0 IMAD.IADD R74, R74, 0x1, -R19.reuse ;  /* 0x000000014a4a8824 */ /* 0x100fe400078e0a13 */
[C---:B------:R-:W-:Y:S02]  /*37a0*/  VIADD R7, R2.reuse, 0x46 ;  /* 0x0000004602077836 */ /* 0x040fe40000000000 */
[--C-:B------:R-:W-:Y:S01]  /*37b0*/  @!P1 IMAD.IADD R75, R75, 0x1, -R19.reuse ;  /* 0x000000014b4b9824 */ /* 0x100fe200078e0a13 */
[----:B------:R-:W-:Y:S01]  /*37c0*/  ISETP.GT.U32.AND P0, PT, R19, R74, PT ;  /* 0x0000004a1300720c */ /* 0x000fe20003f04070 */
[----:B------:R-:W-:Y:S01]  /*37d0*/  @!P5 IMAD.IADD R73, R73, 0x1, -R19 ;  /* 0x000000014949d824 */ /* 0x000fe200078e0a13 */
[----:B------:R-:W-:Y:S01]  /*37e0*/  IABS R78, R7 ;  /* 0x00000007004e7213 */ /* 0x000fe20000000000 */
[----:B------:R-:W-:Y:S01]  /*37f0*/  IMAD R77, R19, R8, R77 ;  /* 0x00000008134d7224 */ /* 0x000fe200078e024d */
[----:B------:R-:W-:Y:S01]  /*3800*/  ISETP.GE.AND P5, PT, R5, RZ, PT ;  /* 0x000000ff0500720c */ /* 0x000fe20003fa6270 */
[----:B------:R-:W-:Y:S01]  /*3810*/  IMAD R79, R19, R4, R79 ;  /* 0x00000004134f7224 */ /* 0x000fe200078e024f */
[----:B------:R-:W-:Y:S01]  /*3820*/  @!P3 IADD3 R75, -R75, RZ, RZ ;  /* 0x000000ff4b4bb210 */ /* 0x000fe20007ffe1ff */
[----:B------:R-:W-:Y:S01]  /*3830*/  @!P2 IMAD.MOV R73, RZ, RZ, -R73 ;  /* 0x000000ffff49a224 */ /* 0x000fe200078e0a49 */
[C---:B------:R-:W-:Y:S01]  /*3840*/  ISETP.GT.U32.AND P2, PT, R19.reuse, R77, PT ;  /* 0x0000004d1300720c */ /* 0x040fe20003f44070 */
[----:B------:R-:W-:Y:S01]  /*3850*/  VIADD R5, R2, 0x48 ;  /* 0x0000004802057836 */ /* 0x000fe20000000000 */
[----:B------:R-:W-:Y:S01]  /*3860*/  ISETP.GT.U32.AND P3, PT, R19, R79, PT ;  /* 0x0000004f1300720c */ /* 0x000fe20003f64070 */
[----:B------:R-:W-:-:S03]  /*3870*/  IMAD.HI.U32 R0, R20, R78, RZ ;  /* 0x0000004e14007227 */ /* 0x000fc600078e00ff */
[----:B------:R-:W-:Y:S01]  /*3880*/  IABS R80, R5 ;  /* 0x0000000500507213 */ /* 0x000fe20000000000 */
[----:B------:R-:W-:Y:S02]  /*3890*/  IMAD.MOV R0, RZ, RZ, -R0 ;  /* 0x000000ffff007224 */ /* 0x000fe400078e0a00 */
[----:B------:R-:W-:Y:S01]  /*38a0*/  @!P0 IMAD.IADD R74, R74, 0x1, -R19 ;  /* 0x000000014a4a8824 */ /* 0x000fe200078e0a13 */
[C---:B------:R-:W-:Y:S01]  /*38b0*/  ISETP.GT.U32.AND P0, PT, R19.reuse, R76, PT ;  /* 0x0000004c1300720c */ /* 0x040fe20003f04070 */
[C---:B------:R-:W-:Y:S02]  /*38c0*/  IMAD R78, R19.reuse, R0, R78 ;  /* 0x00000000134e7224 */ /* 0x040fe400078e024e */
[----:B------:R-:W-:Y:S02]  /*38d0*/  VIADD R4, R2, 0x49 ;  /* 0x0000004902047836 */ /* 0x000fe40000000000 */
[----:B------:R-:W-:Y:S01]  /*38e0*/  IMAD.HI.U32 R0, R20, R80, RZ ;  /* 0x0000005014007227 */ /* 0x000fe200078e00ff */
[----:B------:R-:W-:-:S02]  /*38f0*/  ISETP.GT.U32.AND P1, PT, R19, R78, PT ;  /* 0x0000004e1300720c */ /* 0x000fc40003f24070 */
[----:B------:R-:W-:Y:S01]  /*3900*/  IABS R81, R4 ;  /* 0x0000000400517213 */ /* 0x000fe20000000000 */
[--C-:B------:R-:W-:Y:S02]  /*3910*/  @!P2 IMAD.IADD R77, R77, 0x1, -R19.reuse ;  /* 0x000000014d4da824 */ /* 0x100fe400078e0a13 */
[--C-:B------:R-:W-:Y:S02]  /*3920*/  @!P3 IMAD.IADD R79, R79, 0x1, -R19.reuse ;  /* 0x000000014f4fb824 */ /* 0x100fe400078e0a13 */
[----:B------:R-:W-:Y:S01]  /*3930*/  IMAD.MOV R0, RZ, RZ, -R0 ;  /* 0x000000ffff007224 */ /* 0x000fe200078e0a00 */
[C---:B------:R-:W-:Y:S01]  /*3940*/  ISETP.GT.U32.AND P2, PT, R19.reuse, R77, PT ;  /* 0x0000004d1300720c */ /* 0x040fe20003f44070 */
[----:B------:R-:W-:Y:S01]  /*3950*/  @!P0 IMAD.IADD R76, R76, 0x1, -R19 ;  /* 0x000000014c4c8824 */ /* 0x000fe200078e0a13 */
[C---:B------:R-:W-:Y:S01]  /*3960*/  ISETP.GT.U32.AND P3, PT, R19.reuse, R79, PT ;  /* 0x0000004f1300720c */ /* 0x040fe20003f64070 */
[C---:B------:R-:W-:Y:S02]  /*3970*/  IMAD R80, R19.reuse, R0, R80 ;  /* 0x0000000013507224 */ /* 0x040fe400078e0250 */
[----:B------:R-:W-:Y:S01]  /*3980*/  IMAD.HI.U32 R0, R20, R81, RZ ;  /* 0x0000005114007227 */ /* 0x000fe200078e00ff */
[----:B------:R-:W-:-:S03]  /*3990*/  ISETP.GT.U32.AND P0, PT, R19, R76, PT ;  /* 0x0000004c1300720c */ /* 0x000fc60003f04070 */
[----:B------:R-:W-:Y:S01]  /*39a0*/  @!P4 IMAD.MOV R74, RZ, RZ, -R74 ;  /* 0x000000ffff4ac224 */ /* 0x000fe200078e0a4a */
[----:B------:R-:W-:Y:S01]  /*39b0*/  ISETP.GE.AND P4, PT, R7, RZ, PT ;  /* 0x000000ff0700720c */ /* 0x000fe20003f86270 */
[----:B------:R-:W-:Y:S02]  /*39c0*/  IMAD.MOV R0, RZ, RZ, -R0 ;  /* 0x000000ffff007224 */ /* 0x000fe400078e0a00 */
[----:B------:R-:W-:Y:S02]  /*39d0*/  VIADD R7, R2, 0x4a ;  /* 0x0000004a02077836 */ /* 0x000fe40000000000 */
[----:B------:R-:W-:Y:S02]  /*39e0*/  @!P1 IMAD.IADD R78, R78, 0x1, -R19 ;  /* 0x000000014e4e9824 */ /* 0x000fe400078e0a13 */
[----:B------:R-:W-:Y:S01]  /*39f0*/  IMAD R81, R19, R0, R81 ;  /* 0x0000000013517224 */ /* 0x000fe200078e0251 */
[----:B------:R-:W-:Y:S01]  /*3a00*/  IABS R82, R7 ;  /* 0x0000000700527213 */ /* 0x000fe20000000000 */
[--C-:B------:R-:W-:Y:S01]  /*3a10*/  @!P2 IMAD.IADD R77, R77, 0x1, -R19.reuse ;  /* 0x000000014d4da824 */ /* 0x100fe200078e0a13 */
[----:B------:R-:W-:Y:S01]  /*3a20*/  ISETP.GT.U32.AND P1, PT, R19, R78, PT ;  /* 0x0000004e1300720c */ /* 0x000fe20003f24070 */
[----:B------:R-:W-:Y:S01]  /*3a30*/  @!P3 IMAD.IADD R79, R79, 0x1, -R19 ;  /* 0x000000014f4fb824 */ /* 0x000fe200078e0a13 */
[C---:B------:R-:W-:Y:S01]  /*3a40*/  ISETP.GT.U32.AND P2, PT, R19.reuse, R80, PT ;  /* 0x000000501300720c */ /* 0x040fe20003f44070 */
[----:B------:R-:W-:Y:S01]  /*3a50*/  IMAD.HI.U32 R3, R20, R82, RZ ;  /* 0x0000005214037227 */ /* 0x000fe200078e00ff */
[----:B------:R-:W-:-:S03]  /*3a60*/  ISETP.GT.U32.AND P3, PT, R19, R81, PT ;  /* 0x000000511300720c */ /* 0x000fc60003f64070 */
[--C-:B------:R-:W-:Y:S01]  /*3a70*/  @!P0 IMAD.IADD R76, R76, 0x1, -R19.reuse ;  /* 0x000000014c4c8824 */ /* 0x100fe200078e0a13 */
[----:B------:R-:W-:Y:S01]  /*3a80*/  IADD3 R3, -R3, RZ, RZ ;  /* 0x000000ff03037210 */ /* 0x000fe20007ffe1ff */
[----:B------:R-:W-:Y:S01]  /*3a90*/  VIADD R0, R2, 0x4b ;  /* 0x0000004b02007836 */ /* 0x000fe20000000000 */
[----:B------:R-:W-:Y:S01]  /*3aa0*/  ISETP.GE.AND P0, PT, R9, RZ, PT ;  /* 0x000000ff0900720c */ /* 0x000fe20003f06270 */
[----:B------:R-:W-:Y:S01]  /*3ab0*/  @!P6 IMAD.MOV R76, RZ, RZ, -R76 ;  /* 0x000000ffff4ce224 */ /* 0x000fe200078e0a4c */
[----:B------:R-:W-:Y:S01]  /*3ac0*/  ISETP.GE.AND P6, PT, R5, RZ, PT ;  /* 0x000000ff0500720c */ /* 0x000fe20003fc6270 */
[--C-:B------:R-:W-:Y:S01]  /*3ad0*/  @!P1 IMAD.IADD R78, R78, 0x1, -R19.reuse ;  /* 0x000000014e4e9824 */ /* 0x100fe200078e0a13 */
[----:B------:R-:W-:Y:S01]  /*3ae0*/  IABS R83, R0 ;  /* 0x0000000000537213 */ /* 0x000fe20000000000 */
[----:B------:R-:W-:Y:S01]  /*3af0*/  @!P2 IMAD.IADD R80, R80, 0x1, -R19 ;  /* 0x000000015050a824 */ /* 0x000fe200078e0a13 */
[----:B------:R-:W-:Y:S01]  /*3b00*/  ISETP.GE.AND P1, PT, R7, RZ, PT ;  /* 0x000000ff0700720c */ /* 0x000fe20003f26270 */
[----:B------:R-:W-:-:S02]  /*3b10*/  IMAD R82, R19, R3, R82 ;  /* 0x0000000313527224 */ /* 0x000fc400078e0252 */
[----:B------:R-:W-:Y:S01]  /*3b20*/  @!P3 IMAD.IADD R81, R81, 0x1, -R19 ;  /* 0x000000015151b824 */ /* 0x000fe200078e0a13 */
[C---:B------:R-:W-:Y:S01]  /*3b30*/  ISETP.GT.U32.AND P2, PT, R19.reuse, R80, PT ;  /* 0x000000501300720c */ /* 0x040fe20003f44070 */
[----:B------:R-:W-:Y:S02]  /*3b40*/  VIADD R3, R2, 0x4c ;  /* 0x0000004c02037836 */ /* 0x000fe40000000000 */
[----:B------:R-:W-:Y:S01]  /*3b50*/  @!P4 IMAD.MOV R78, RZ, RZ, -R78 ;  /* 0x000000ffff4ec224 */ /* 0x000fe200078e0a4e */
[----:B------:R-:W-:Y:S01]  /*3b60*/  ISETP.GE.AND P4, PT, R0, RZ, PT ;  /* 0x000000ff0000720c */ /* 0x000fe20003f86270 */
[----:B------:R-:W-:Y:S01]  /*3b70*/  IMAD.HI.U32 R0, R20, R83, RZ ;  /* 0x0000005314007227 */ /* 0x000fe200078e00ff */
[----:B------:R-:W-:Y:S02]  /*3b80*/  ISETP.GT.U32.AND P3, PT, R19, R81, PT ;  /* 0x000000511300720c */ /* 0x000fe40003f64070 */
[----:B------:R-:W-:Y:S01]  /*3b90*/  IABS R84, R3 ;  /* 0x0000000300547213 */ /* 0x000fe20000000000 */
[----:B------:R-:W-:Y:S01]  /*3ba0*/  @!P0 IMAD.MOV R79, RZ, RZ, -R79 ;  /* 0x000000ffff4f8224 */ /* 0x000fe200078e0a4f */
[----:B------:R-:W-:Y:S01]  /*3bb0*/  ISETP.GE.AND P0, PT, R3, RZ, PT ;  /* 0x000000ff0300720c */ /* 0x000fe20003f06270 */
[----:B------:R-:W-:-:S02]  /*3bc0*/  IMAD.MOV R0, RZ, RZ, -R0 ;  /* 0x000000ffff007224 */ /* 0x000fc400078e0a00 */
[----:B------:R-:W-:-:S04]  /*3bd0*/  IMAD.HI.U32 R3, R20, R84, RZ ;  /* 0x0000005414037227 */ /* 0x000fc800078e00ff */
[C---:B------:R-:W-:Y:S02]  /*3be0*/  IMAD R83, R19.reuse, R0, R83 ;  /* 0x0000000013537224 */ /* 0x040fe400078e0253 */
[----:B------:R-:W-:Y:S02]  /*3bf0*/  IMAD.MOV R3, RZ, RZ, -R3 ;  /* 0x000000ffff037224 */ /* 0x000fe400078e0a03 */
[--C-:B------:R-:W-:Y:S01]  /*3c00*/  @!P2 IMAD.IADD R80, R80, 0x1, -R19.reuse ;  /* 0x000000015050a824 */ /* 0x100fe200078e0a13 */
[----:B------:R-:W-:Y:S01]  /*3c10*/  ISETP.GT.U32.AND P2, PT, R19, R82, PT ;  /* 0x000000521300720c */ /* 0x000fe20003f44070 */
[----:B------:R-:W-:Y:S01]  /*3c20*/  @!P3 IMAD.IADD R81, R81, 0x1, -R19 ;  /* 0x000000015151b824 */ /* 0x000fe200078e0a13 */
[C---:B------:R-:W-:Y:S01]  /*3c30*/  ISETP.GT.U32.AND P3, PT, R19.reuse, R83, PT ;  /* 0x000000531300720c */ /* 0x040fe20003f64070 */
[C---:B------:R-:W-:Y:S01]  /*3c40*/  IMAD R84, R19.reuse, R3, R84 ;  /* 0x0000000313547224 */ /* 0x040fe200078e0254 */
[----:B------:R-:W-:Y:S01]  /*3c50*/  @!P6 IADD3 R80, -R80, RZ, RZ ;  /* 0x000000ff5050e210 */ /* 0x000fe20007ffe1ff */
[----:B------:R-:W-:Y:S01]  /*3c60*/  @!P5 IMAD.MOV R77, RZ, RZ, -R77 ;  /* 0x000000ffff4dd224 */ /* 0x000fe200078e0a4d */
[----:B------:R-:W-:Y:S01]  /*3c70*/  ISETP.GE.AND P5, PT, R4, RZ, PT ;  /* 0x000000ff0400720c */ /* 0x000fe20003fa6270 */
[C---:B------:R-:W-:Y:S01]  /*3c80*/  VIADD R5, R2.reuse, 0x4e ;  /* 0x0000004e02057836 */ /* 0x040fe20000000000 */
[----:B------:R-:W-:Y:S01]  /*3c90*/  ISETP.GT.U32.AND P6, PT, R19, R84, PT ;  /* 0x000000541300720c */ /* 0x000fe20003fc4070 */
[C---:B------:R-:W-:Y:S01]  /*3ca0*/  VIADD R7, R2.reuse, 0x4f ;  /* 0x0000004f02077836 */ /* 0x040fe20000000000 */
[C---:B------:R-:W-:Y:S01]  /*3cb0*/  IADD3 R4, R2.reuse, 0x4d, RZ ;  /* 0x0000004d02047810 */ /* 0x040fe20007ffe0ff */
        /* <DEDUP_REMOVED lines=8> */
[C---:B------:R-:W-:Y:S01]  /*3d40*/  ISETP.GT.U32.AND P3, PT, R19.reuse, R83, PT ;  /* 0x000000531300720c */ /* 0x040fe20003f64070 */
[----:B------:R-:W-:Y:S01]  /*3d50*/  IMAD.HI.U32 R0, R20, R85, RZ ;  /* 0x0000005514007227 */ /* 0x000fe200078e00ff */
[----:B------:R-:W-:Y:S02]  /*3d60*/  @!P6 IADD3 R84, R84, -R19, RZ ;  /* 0x800000135454e210 */ /* 0x000fe40007ffe0ff */
[----:B------:R-:W-:Y:S01]  /*3d70*/  IABS R88, R9 ;  /* 0x0000000900587213 */ /* 0x000fe20000000000 */
[----:B------:R-:W-:Y:S01]  /*3d80*/  IMAD.MOV R0, RZ, RZ, -R0 ;  /* 0x000000ffff007224 */ /* 0x000fe200078e0a00 */
[C---:B------:R-:W-:Y:S01]  /*3d90*/  ISETP.GT.U32.AND P6, PT, R19.reuse, R84, PT ;  /* 0x000000541300720c */ /* 0x040fe20003fc4070 */
[----:B------:R-:W-:Y:S02]  /*3da0*/  IMAD.MOV R3, RZ, RZ, -R3 ;  /* 0x000000ffff037224 */ /* 0x000fe400078e0a03 */
[C---:B------:R-:W-:Y:S02]  /*3db0*/  IMAD R85, R19.reuse, R0, R85 ;  /* 0x0000000013557224 */ /* 0x040fe400078e0255 */
[----:B------:R-:W-:-:S02]  /*3dc0*/  IMAD R86, R19, R3, R86 ;  /* 0x0000000313567224 */ /* 0x000fc400078e0256 */
[----:B------:R-:W-:Y:S01]  /*3dd0*/  @!P3 IMAD.IADD R83, R83, 0x1, -R19 ;  /* 0x000000015353b824 */ /* 0x000fe200078e0a13 */
[----:B------:R-:W-:Y:S01]  /*3de0*/  ISETP.GT.U32.AND P3, PT, R19, R85, PT ;  /* 0x000000551300720c */ /* 0x000fe20003f64070 */
[----:B------:R-:W-:-:S04]  /*3df0*/  IMAD.HI.U32 R0, R20, R87, RZ ;  /* 0x0000005714007227 */ /* 0x000fc800078e00ff */
[----:B------:R-:W-:Y:S01]  /*3e00*/  @!P5 IMAD.MOV R81, RZ, RZ, -R81 ;  /* 0x000000ffff51d224 */ /* 0x000fe200078e0a51 */
[----:B------:R-:W-:Y:S01]  /*3e10*/  ISETP.GE.AND P5, PT, R4, RZ, PT ;  /* 0x000000ff0400720c */ /* 0x000fe20003fa6270 */
[----:B------:R-:W-:Y:S01]  /*3e20*/  @!P6 IMAD.IADD R84, R84, 0x1, -R19 ;  /* 0x000000015454e824 */ /* 0x000fe200078e0a13 */
[----:B------:R-:W-:Y:S01]  /*3e30*/  ISETP.GT.U32.AND P6, PT, R19, R86, PT ;  /* 0x000000561300720c */ /* 0x000fe20003fc4070 */
[----:B------:R-:W-:Y:S02]  /*3e40*/  IMAD.MOV R4, RZ, RZ, -R0 ;  /* 0x000000ffff047224 */ /* 0x000fe400078e0a00 */
[----:B------:R-:W-:-:S04]  /*3e50*/  IMAD.HI.U32 R0, R20, R88, RZ ;  /* 0x0000005814007227 */ /* 0x000fc800078e00ff */
[----:B------:R-:W-:Y:S01]  /*3e60*/  @!P2 IMAD.IADD R82, R82, 0x1, -R19 ;  /* 0x000000015252a824 */ /* 0x000fe200078e0a13 */
[----:B------:R-:W-:Y:S01]  /*3e70*/  ISETP.GE.AND P2, PT, R5, RZ, PT ;  /* 0x000000ff0500720c */ /* 0x000fe20003f46270 */
[----:B------:R-:W-:Y:S02]  /*3e80*/  IMAD R87, R19, R4, R87 ;  /* 0x0000000413577224 */ /* 0x000fe400078e0257 */
[----:B------:R-:W-:Y:S02]  /*3e90*/  IMAD.MOV R5, RZ, RZ, -R0 ;  /* 0x000000ffff057224 */ /* 0x000fe400078e0a00 */
[----:B------:R-:W-:Y:S01]  /*3ea0*/  @!P3 IMAD.IADD R85, R85, 0x1, -R19 ;  /* 0x000000015555b824 */ /* 0x000fe200078e0a13 */
[C---:B------:R-:W-:Y:S01]  /*3eb0*/  ISETP.GT.U32.AND P3, PT, R19.reuse, R87, PT ;  /* 0x000000571300720c */ /* 0x040fe20003f64070 */
[----:B------:R-:W-:Y:S01]  /*3ec0*/  IMAD R88, R19, R5, R88 ;  /* 0x0000000513587224 */ /* 0x000fe200078e0258 */
[----:B------:R-:W-:Y:S01]  /*3ed0*/  @!P6 IADD3 R86, R86, -R19, RZ ;  /* 0x800000135656e210 */ /* 0x000fe20007ffe0ff */
[----:B------:R-:W-:-:S02]  /*3ee0*/  VIADD R10, R2, 0x51 ;  /* 0x00000051020a7836 */ /* 0x000fc40000000000 */
[C---:B------:R-:W-:Y:S01]  /*3ef0*/  VIADD R12, R2.reuse, 0x53 ;  /* 0x00000053020c7836 */ /* 0x040fe20000000000 */
[----:B------:R-:W-:Y:S01]  /*3f00*/  ISETP.GT.U32.AND P6, PT, R19, R88, PT ;  /* 0x000000581300720c */ /* 0x000fe20003fc4070 */
[----:B------:R-:W-:Y:S01]  /*3f10*/  @!P0 IMAD.MOV R84, RZ, RZ, -R84 ;  /* 0x000000ffff548224 */ /* 0x000fe200078e0a54 */
[----:B------:R-:W-:Y:S01]  /*3f20*/  IABS R89, R10 ;  /* 0x0000000a00597213 */ /* 0x000fe20000000000 */
[----:B------:R-:W-:Y:S01]  /*3f30*/  VIADD R11, R2, 0x52 ;  /* 0x00000052020b7836 */ /* 0x000fe20000000000 */
[----:B------:R-:W-:Y:S01]  /*3f40*/  IABS R91, R12 ;  /* 0x0000000c005b7213 */ /* 0x000fe20000000000 */
[----:B------:R-:W-:Y:S02]  /*3f50*/  @!P4 IMAD.MOV R83, RZ, RZ, -R83 ;  /* 0x000000ffff53c224 */ /* 0x000fe400078e0a53 */
[----:B------:R-:W-:Y:S01]  /*3f60*/  IMAD.HI.U32 R3, R20, R89, RZ ;  /* 0x0000005914037227 */ /* 0x000fe200078e00ff */
[----:B------:R-:W-:-:S03]  /*3f70*/  IABS R90, R11 ;  /* 0x0000000b005a7213 */ /* 0x000fc60000000000 */
[----:B------:R-:W-:Y:S01]  /*3f80*/  @!P3 IMAD.IADD R87, R87, 0x1, -R19 ;  /* 0x000000015757b824 */ /* 0x000fe200078e0a13 */
[C---:B------:R-:W-:Y:S01]  /*3f90*/  ISETP.GT.U32.AND P3, PT, R19.reuse, R85, PT ;  /* 0x000000551300720c */ /* 0x040fe20003f64070 */
[----:B------:R-:W-:Y:S02]  /*3fa0*/  IMAD.MOV R8, RZ, RZ, -R3 ;  /* 0x000000ffff087224 */ /* 0x000fe400078e0a03 */
[----:B------:R-:W-:Y:S01]  /*3fb0*/  @!P6 IMAD.IADD R88, R88, 0x1, -R19 ;  /* 0x000000015858e824 */ /* 0x000fe200078e0a13 */
[C---:B------:R-:W-:Y:S01]  /*3fc0*/  ISETP.GT.U32.AND P6, PT, R19.reuse, R87, PT ;  /* 0x000000571300720c */ /* 0x040fe20003fc4070 */
[C---:B------:R-:W-:Y:S02]  /*3fd0*/  IMAD R89, R19.reuse, R8, R89 ;  /* 0x0000000813597224 */ /* 0x040fe400078e0259 */
[----:B------:R-:W-:Y:S01]  /*3fe0*/  IMAD.HI.U32 R0, R20, R91, RZ ;  /* 0x0000005b14007227 */ /* 0x000fe200078e00ff */
[C---:B------:R-:W-:Y:S02]  /*3ff0*/  ISETP.GT.U32.AND P4, PT, R19.reuse, R88, PT ;  /* 0x000000581300720c */ /* 0x040fe40003f84070 */
[----:B------:R-:W-:Y:S01]  /*4000*/  ISETP.GT.U32.AND P0, PT, R19, R89, PT ;  /* 0x000000591300720c */ /* 0x000fe20003f04070 */
[----:B------:R-:W-:-:S02]  /*4010*/  IMAD.MOV R0, RZ, RZ, -R0 ;  /* 0x000000ffff007224 */ /* 0x000fc400078e0a00 */
[----:B------:R-:W-:Y:S02]  /*4020*/  VIADD R8, R2, 0x55 ;  /* 0x0000005502087836 */ /* 0x000fe40000000000 */
[C---:B------:R-:W-:Y:S02]  /*4030*/  IMAD R91, R19.reuse, R0, R91 ;  /* 0x00000000135b7224 */ /* 0x040fe400078e025b */
[----:B------:R-:W-:Y:S01]  /*4040*/  @!P1 IMAD.MOV R82, RZ, RZ, -R82 ;  /* 0x000000ffff529224 */ /* 0x000fe200078e0a52 */
[----:B------:R-:W-:Y:S01]  /*4050*/  ISETP.GT.U32.AND P1, PT, R19, R86, PT ;  /* 0x000000561300720c */ /* 0x000fe20003f24070 */
[----:B------:R-:W-:Y:S01]  /*4060*/  @!P6 IMAD.IADD R87, R87, 0x1, -R19 ;  /* 0x000000015757e824 */ /* 0x000fe200078e0a13 */
[----:B------:R-:W-:Y:S01]  /*4070*/  ISETP.GT.U32.AND P6, PT, R19, R91, PT ;  /* 0x0000005b1300720c */ /* 0x000fe20003fc4070 */
[----:B------:R-:W-:Y:S01]  /*4080*/  IMAD.HI.U32 R4, R20, R90, RZ ;  /* 0x0000005a14047227 */ /* 0x000fe200078e00ff */
[----:B------:R-:W-:-:S03]  /*4090*/  IABS R93, R8 ;  /* 0x00000008005d7213 */ /* 0x000fc60000000000 */
[----:B------:R-:W-:Y:S02]  /*40a0*/  VIADD R5, R2, 0x54 ;  /* 0x0000005402057836 */ /* 0x000fe40000000000 */
[--C-:B------:R-:W-:Y:S02]  /*40b0*/  @!P3 IMAD.IADD R85, R85, 0x1, -R19.reuse ;  /* 0x000000015555b824 */ /* 0x100fe400078e0a13 */
[--C-:B------:R-:W-:Y:S01]  /*40c0*/  @!P0 IMAD.IADD R89, R89, 0x1, -R19.reuse ;  /* 0x0000000159598824 */ /* 0x100fe200078e0a13 */
[----:B------:R-:W-:Y:S01]  /*40d0*/  IABS R92, R5 ;  /* 0x00000005005c7213 */ /* 0x000fe20000000000 */
[----:B------:R-:W-:Y:S01]  /*40e0*/  IMAD.MOV R4, RZ, RZ, -R4 ;  /* 0x000000ffff047224 */ /* 0x000fe200078e0a04 */
[----:B------:R-:W-:Y:S01]  /*40f0*/  @!P5 IADD3 R85, -R85, RZ, RZ ;  /* 0x000000ff5555d210 */ /* 0x000fe20007ffe1ff */
[----:B------:R-:W-:Y:S01]  /*4100*/  IMAD.HI.U32 R3, R20, R93, RZ ;  /* 0x0000005d14037227 */ /* 0x000fe200078e00ff */
[----:B------:R-:W-:Y:S02]  /*4110*/  ISETP.GT.U32.AND P5, PT, R19, R89, PT ;  /* 0x000000591300720c */ /* 0x000fe40003fa4070 */
[----:B------:R-:W-:Y:S01]  /*4120*/  @!P1 IADD3 R86, R86, -R19, RZ ;  /* 0x8000001356569210 */ /* 0x000fe20007ffe0ff */
[----:B------:R-:W-:Y:S01]  /*4130*/  @!P4 IMAD.IADD R88, R88, 0x1, -R19 ;  /* 0x000000015858c824 */ /* 0x000fe200078e0a13 */
[----:B------:R-:W-:Y:S01]  /*4140*/  ISETP.GE.AND P4, PT, R9, RZ, PT ;  /* 0x000000ff0900720c */ /* 0x000fe20003f86270 */
[----:B------:R-:W-:Y:S01]  /*4150*/  IMAD R90, R19, R4, R90 ;  /* 0x00000004135a7224 */ /* 0x000fe200078e025a */
[----:B------:R-:W-:Y:S01]  /*4160*/  ISETP.GE.AND P1, PT, R7, RZ, PT ;  /* 0x000000ff0700720c */ /* 0x000fe20003f26270 */
[----:B------:R-:W-:Y:S01]  /*4170*/  IMAD.MOV R4, RZ, RZ, -R3 ;  /* 0x000000ffff047224 */ /* 0x000fe200078e0a03 */
[----:B------:R-:W-:Y:S01]  /*4180*/  ISETP.GE.AND P0, PT, R10, RZ, PT ;  /* 0x000000ff0a00720c */ /* 0x000fe20003f06270 */
[----:B------:R-:W-:Y:S01]  /*4190*/  VIADD R3, R2, 0x56 ;  /* 0x0000005602037836 */ /* 0x000fe20000000000 */
[----:B------:R-:W-:Y:S01]  /*41a0*/  ISETP.GT.U32.AND P3, PT, R19, R90, PT ;  /* 0x0000005a1300720c */ /* 0x000fe20003f64070 */
[----:B------:R-:W-:-:S03]  /*41b0*/  IMAD.HI.U32 R0, R20, R92, RZ ;  /* 0x0000005c14007227 */ /* 0x000fc600078e00ff */
[----:B------:R-:W-:Y:S01]  /*41c0*/  IABS R94, R3 ;  /* 0x00000003005e7213 */ /* 0x000fe20000000000 */
[----:B------:R-:W-:Y:S02]  /*41d0*/  @!P6 IMAD.IADD R91, R91, 0x1, -R19 ;  /* 0x000000015b5be824 */ /* 0x000fe400078e0a13 */
[----:B------:R-:W-:Y:S02]  /*41e0*/  IMAD.MOV R0, RZ, RZ, -R0 ;  /* 0x000000ffff007224 */ /* 0x000fe400078e0a00 */
[C---:B------:R-:W-:Y:S01]  /*41f0*/  IMAD R93, R19.reuse, R4, R93 ;  /* 0x00000004135d7224 */ /* 0x040fe200078e025d */
[C---:B------:R-:W-:Y:S01]  /*4200*/  ISETP.GT.U32.AND P6, PT, R19.reuse, R91, PT ;  /* 0x0000005b1300720c */ /* 0x040fe20003fc4070 */
[----:B------:R-:W-:Y:S02]  /*4210*/  IMAD R92, R19, R0, R92 ;  /* 0x00000000135c7224 */ /* 0x000fe400078e025c */
[----:B------:R-:W-:Y:S01]  /*4220*/  @!P4 IMAD.MOV R88, RZ, RZ, -R88 ;  /* 0x000000ffff58c224 */ /* 0x000fe200078e0a58 */
[----:B------:R-:W-:Y:S01]  /*4230*/  ISETP.GE.AND P4, PT, R12, RZ, PT ;  /* 0x000000ff0c00720c */ /* 0x000fe20003f86270 */
[----:B------:R-:W-:-:S04]  /*4240*/  IMAD.HI.U32 R0, R20, R94, RZ ;  /* 0x0000005e14007227 */ /* 0x000fc800078e00ff */
[----:B------:R-:W-:Y:S01]  /*4250*/  @!P5 IMAD.IADD R89, R89, 0x1, -R19 ;  /* 0x000000015959d824 */ /* 0x000fe200078e0a13 */
[C---:B------:R-:W-:Y:S01]  /*4260*/  ISETP.GT.U32.AND P5, PT, R19.reuse, R93, PT ;  /* 0x0000005d1300720c */ /* 0x040fe20003fa4070 */
[----:B------:R-:W-:Y:S01]  /*4270*/  @!P1 IMAD.MOV R87, RZ, RZ, -R87 ;  /* 0x000000ffff579224 */ /* 0x000fe200078e0a57 */
[----:B------:R-:W-:Y:S01]  /*4280*/  IADD3 R0, -R0, RZ, RZ ;  /* 0x000000ff00007210 */ /* 0x000fe20007ffe1ff */
[--C-:B------:R-:W-:Y:S01]  /*4290*/  @!P3 IMAD.IADD R90, R90, 0x1, -R19.reuse ;  /* 0x000000015a5ab824 */ /* 0x100fe200078e0a13 */
[----:B------:R-:W-:Y:S01]  /*42a0*/  ISETP.GT.U32.AND P1, PT, R19, R92, PT ;  /* 0x0000005c1300720c */ /* 0x000fe20003f24070 */
[----:B------:R-:W-:Y:S01]  /*42b0*/  @!P6 IMAD.IADD R91, R91, 0x1, -R19 ;  /* 0x000000015b5be824 */ /* 0x000fe200078e0a13 */
[----:B------:R-:W-:Y:S01]  /*42c0*/  ISETP.GE.AND P3, PT, R11, RZ, PT ;  /* 0x000000ff0b00720c */ /* 0x000fe20003f66270 */
[----:B------:R-:W-:Y:S01]  /*42d0*/  IMAD R94, R19, R0, R94 ;  /* 0x00000000135e7224 */ /* 0x000fe200078e025e */
[----:B------:R-:W-:Y:S01]  /*42e0*/  ISETP.GE.AND P6, PT, R8, RZ, PT ;  /* 0x000000ff0800720c */ /* 0x000fe20003fc6270 */
[----:B------:R-:W-:-:S02]  /*42f0*/  VIADD R7, R2, 0x57 ;  /* 0x0000005702077836 */ /* 0x000fc40000000000 */
[----:B------:R-:W-:Y:S01]  /*4300*/  @!P2 IMAD.MOV R86, RZ, RZ, -R86 ;  /* 0x000000ffff56a224 */ /* 0x000fe200078e0a56 */
[C---:B------:R-:W-:Y:S01]  /*4310*/  ISETP.GT.U32.AND P2, PT, R19.reuse, R90, PT ;  /* 0x0000005a1300720c */ /* 0x040fe20003f44070 */
[----:B------:R-:W-:Y:S01]  /*4320*/  @!P4 IMAD.MOV R91, RZ, RZ, -R91 ;  /* 0x000000ffff5bc224 */ /* 0x000fe200078e0a5b */
[----:B------:R-:W-:Y:S01]  /*4330*/  ISETP.GT.U32.AND P4, PT, R19, R94, PT ;  /* 0x0000005e1300720c */ /* 0x000fe20003f84070 */
[--C-:B------:R-:W-:Y:S01]  /*4340*/  @!P5 IMAD.IADD R93, R93, 0x1, -R19.reuse ;  /* 0x000000015d5dd824 */ /* 0x100fe200078e0a13 */
[----:B------:R-:W-:Y:S01]  /*4350*/  IABS R95, R7 ;  /* 0x00000007005f7213 */ /* 0x000fe20000000000 */
[----:B------:R-:W-:Y:S01]  /*4360*/  @!P1 IMAD.IADD R92, R92, 0x1, -R19 ;  /* 0x000000015c5c9824 */ /* 0x000fe200078e0a13 */
[----:B------:R-:W-:Y:S01]  /*4370*/  ISETP.GE.AND P1, PT, R3, RZ, PT ;  /* 0x000000ff0300720c */ /* 0x000fe20003f26270 */
[----:B------:R-:W-:Y:S01]  /*4380*/  @!P0 IMAD.MOV R89, RZ, RZ, -R89 ;  /* 0x000000ffff598224 */ /* 0x000fe200078e0a59 */
[C---:B------:R-:W-:Y:S01]  /*4390*/  ISETP.GT.U32.AND P5, PT, R19.reuse, R93, PT ;  /* 0x0000005d1300720c */ /* 0x040fe20003fa4070 */
[----:B------:R-:W-:Y:S01]  /*43a0*/  IMAD.HI.U32 R3, R20, R95, RZ ;  /* 0x0000005f14037227 */ /* 0x000fe200078e00ff */
[----:B------:R-:W-:-:S03]  /*43b0*/  ISETP.GT.U32.AND P0, PT, R19, R92, PT ;  /* 0x0000005c1300720c */ /* 0x000fc60003f04070 */
[----:B------:R-:W-:Y:S02]  /*43c0*/  IMAD.MOV R4, RZ, RZ, -R3 ;  /* 0x000000ffff047224 */ /* 0x000fe400078e0a03 */
[--C-:B------:R-:W-:Y:S01]  /*43d0*/  @!P2 IMAD.IADD R90, R90, 0x1, -R19.reuse ;  /* 0x000000015a5aa824 */ /* 0x100fe200078e0a13 */
[----:B------:R-:W-:Y:S01]  /*43e0*/  ISETP.GE.AND P2, PT, R5, RZ, PT ;  /* 0x000000ff0500720c */ /* 0x000fe20003f46270 */
[----:B------:R-:W-:Y:S02]  /*43f0*/  VIADD R5, R2, 0x5a ;  /* 0x0000005a02057836 */ /* 0x000fe40000000000 */
[----:B------:R-:W-:Y:S02]  /*4400*/  @!P4 IMAD.IADD R94, R94, 0x1, -R19 ;  /* 0x000000015e5ec824 */ /* 0x000fe400078e0a13 */
[C---:B------:R-:W-:Y:S01]  /*4410*/  IMAD R95, R19.reuse, R4, R95 ;  /* 0x00000004135f7224 */ /* 0x040fe200078e025f */
[----:B------:R-:W-:Y:S01]  /*4420*/  IABS R98, R5 ;  /* 0x0000000500627213 */ /* 0x000fe20000000000 */
[----:B------:R-:W-:Y:S01]  /*4430*/  VIADD R0, R2, 0x58 ;  /* 0x0000005802007836 */ /* 0x000fe20000000000 */
[----:B------:R-:W-:Y:S01]  /*4440*/  ISETP.GT.U32.AND P4, PT, R19, R94, PT ;  /* 0x0000005e1300720c */ /* 0x000fe20003f84070 */
[----:B------:R-:W-:Y:S01]  /*4450*/  @!P5 IMAD.IADD R93, R93, 0x1, -R19 ;  /* 0x000000015d5dd824 */ /* 0x000fe200078e0a13 */
[----:B------:R-:W-:Y:S01]  /*4460*/  ISETP.GT.U32.AND P5, PT, R19, R95, PT ;  /* 0x0000005f1300720c */ /* 0x000fe20003fa4070 */
[----:B------:R-:W-:Y:S01]  /*4470*/  IMAD.HI.U32 R4, R20, R98, RZ ;  /* 0x0000006214047227 */ /* 0x000fe200078e00ff */
[----:B------:R-:W-:-:S02]  /*4480*/  IABS R96, R0 ;  /* 0x0000000000607213 */ /* 0x000fc40000000000 */
[----:B------:R-:W-:Y:S01]  /*4490*/  @!P0 IADD3 R92, R92, -R19, RZ ;  /* 0x800000135c5c8210 */ /* 0x000fe20007ffe0ff */
[----:B------:R-:W-:Y:S01]  /*44a0*/  IMAD.MOV R4, RZ, RZ, -R4 ;  /* 0x000000ffff047224 */ /* 0x000fe200078e0a04 */
[----:B------:R-:W-:Y:S01]  /*44b0*/  ISETP.GE.AND P0, PT, R0, RZ, PT ;  /* 0x000000ff0000720c */ /* 0x000fe20003f06270 */
[----:B------:R-:W-:-:S04]  /*44c0*/  IMAD.HI.U32 R0, R20, R96, RZ ;  /* 0x0000006014007227 */ /* 0x000fc800078e00ff */
[----:B------:R-:W-:Y:S02]  /*44d0*/  IMAD.MOV R0, RZ, RZ, -R0 ;  /* 0x000000ffff007224 */ /* 0x000fe400078e0a00 */
[----:B------:R-:W-:Y:S02]  /*44e0*/  VIADD R3, R2, 0x59 ;  /* 0x0000005902037836 */ /* 0x000fe40000000000 */
[--C-:B------:R-:W-:Y:S02]  /*44f0*/  @!P4 IMAD.IADD R94, R94, 0x1, -R19.reuse ;  /* 0x000000015e5ec824 */ /* 0x100fe400078e0a13 */
[----:B------:R-:W-:Y:S01]  /*4500*/  IMAD R98, R19, R4, R98 ;  /* 0x0000000413627224 */ /* 0x000fe200078e0262 */
[----:B------:R-:W-:Y:S01]  /*4510*/  IABS R97, R3 ;  /* 0x0000000300617213 */ /* 0x000fe20000000000 */
[----:B------:R-:W-:Y:S02]  /*4520*/  @!P5 IMAD.IADD R95, R95, 0x1, -R19 ;  /* 0x000000015f5fd824 */ /* 0x000fe400078e0a13 */
[----:B------:R-:W-:-:S02]  /*4530*/  IMAD R96, R19, R0, R96 ;  /* 0x0000000013607224 */ /* 0x000fc400078e0260 */
[----:B------:R-:W-:Y:S01]  /*4540*/  @!P1 IMAD.MOV R94, RZ, RZ, -R94 ;  /* 0x000000ffff5e9224 */ /* 0x000fe200078e0a5e */
[C---:B------:R-:W-:Y:S01]  /*4550*/  ISETP.GT.U32.AND P1, PT, R19.reuse, R98, PT ;  /* 0x000000621300720c */ /* 0x040fe20003f24070 */
[----:B------:R-:W-:Y:S01]  /*4560*/  @!P2 IMAD.MOV R92, RZ, RZ, -R92 ;  /* 0x000000ffff5ca224 */ /* 0x000fe200078e0a5c */
[C---:B------:R-:W-:Y:S01]  /*4570*/  ISETP.GT.U32.AND P5, PT, R19.reuse, R95, PT ;  /* 0x0000005f1300720c */ /* 0x040fe20003fa4070 */
[----:B------:R-:W-:Y:S01]  /*4580*/  @!P3 IMAD.MOV R90, RZ, RZ, -R90 ;  /* 0x000000ffff5ab224 */ /* 0x000fe200078e0a5a */
[----:B------:R-:W-:Y:S01]  /*4590*/  ISETP.GT.U32.AND P4, PT, R19, R96, PT ;  /* 0x000000601300720c */ /* 0x000fe20003f84070 */
[----:B------:R-:W-:Y:S01]  /*45a0*/  VIADD R9, R2, 0x5e ;  /* 0x0000005e02097836 */ /* 0x000fe20000000000 */
[----:B------:R-:W-:Y:S01]  /*45b0*/  ISETP.GE.AND P2, PT, R3, RZ, PT ;  /* 0x000000ff0300720c */ /* 0x000fe20003f46270 */
[----:B------:R-:W-:Y:S01]  /*45c0*/  IMAD.HI.U32 R3, R20, R97, RZ ;  /* 0x0000006114037227 */ /* 0x000fe200078e00ff */
[----:B------:R-:W-:Y:S02]  /*45d0*/  ISETP.GE.AND P3, PT, R7, RZ, PT ;  /* 0x000000ff0700720c */ /* 0x000fe40003f66270 */
[----:B------:R-:W-:Y:S01]  /*45e0*/  IABS R102, R9 ;  /* 0x0000000900667213 */ /* 0x000fe20000000000 */
[----:B------:R-:W-:Y:S01]  /*45f0*/  IMAD.MOV R8, RZ, RZ, -R3 ;  /* 0x000000ffff087224 */ /* 0x000fe200078e0a03 */
[C---:B------:R-:W-:Y:S01]  /*4600*/  IADD3 R3, R2.reuse, 0x5b, RZ ;  /* 0x0000005b02037810 */ /* 0x040fe20007ffe0ff */
[----:B------:R-:W-:-:S02]  /*4610*/  VIADD R7, R2, 0x5d ;  /* 0x0000005d02077836 */ /* 0x000fc40000000000 */
[--C-:B------:R-:W-:Y:S01]  /*4620*/  @!P1 IMAD.IADD R98, R98, 0x1, -R19.reuse ;  /* 0x0000000162629824 */ /* 0x100fe200078e0a13 */
[----:B------:R-:W-:Y:S01]  /*4630*/  IABS R99, R3 ;  /* 0x0000000300637213 */ /* 0x000fe20000000000 */
[--C-:B------:R-:W-:Y:S01]  /*4640*/  @!P5 IMAD.IADD R95, R95, 0x1, -R19.reuse ;  /* 0x000000015f5fd824 */ /* 0x100fe200078e0a13 */
[----:B------:R-:W-:Y:S01]  /*4650*/  IABS R101, R7 ;  /* 0x0000000700657213 */ /* 0x000fe20000000000 */
[----:B------:R-:W-:Y:S01]  /*4660*/  @!P4 IMAD.IADD R96, R96, 0x1, -R19 ;  /* 0x000000016060c824 */ /* 0x000fe200078e0a13 */
[----:B------:R-:W-:Y:S01]  /*4670*/  ISETP.GT.U32.AND P1, PT, R19, R98, PT ;  /* 0x000000621300720c */ /* 0x000fe20003f24070 */
[----:B------:R-:W-:-:S03]  /*4680*/  IMAD.HI.U32 R0, R20, R99, RZ ;  /* 0x0000006314007227 */ /* 0x000fc600078e00ff */
[----:B------:R-:W-:Y:S01]  /*4690*/  ISETP.GT.U32.AND P4, PT, R19, R96, PT ;  /* 0x000000601300720c */ /* 0x000fe20003f84070 */
[----:B------:R-:W-:Y:S01]  /*46a0*/  @!P3 IMAD.MOV R95, RZ, RZ, -R95 ;  /* 0x000000ffff5fb224 */ /* 0x000fe200078e0a5f */
[----:B------:R-:W-:Y:S01]  /*46b0*/  ISETP.GE.AND P3, PT, R3, RZ, PT ;  /* 0x000000ff0300720c */ /* 0x000fe20003f66270 */
[----:B------:R-:W-:Y:S01]  /*46c0*/  IMAD.HI.U32 R3, R20, R101, RZ ;  /* 0x0000006514037227 */ /* 0x000fe200078e00ff */
[----:B------:R-:W-:-:S03]  /*46d0*/  IADD3 R0, -R0, RZ, RZ ;  /* 0x000000ff00007210 */ /* 0x000fc60007ffe1ff */
[----:B------:R-:W-:Y:S01]  /*46e0*/  @!P6 IMAD.MOV R93, RZ, RZ, -R93 ;  /* 0x000000ffff5de224 */ /* 0x000fe200078e0a5d */
[----:B------:R-:W-:Y:S01]  /*46f0*/  ISETP.GE.AND P6, PT, R5, RZ, PT ;  /* 0x000000ff0500720c */ /* 0x000fe20003fc6270 */
[C---:B------:R-:W-:Y:S02]  /*4700*/  IMAD R97, R19.reuse, R8, R97 ;  /* 0x0000000813617224 */ /* 0x040fe400078e0261 */
[----:B------:R-:W-:Y:S02]  /*4710*/  VIADD R5, R2, 0x5c ;  /* 0x0000005c02057836 */ /* 0x000fe40000000000 */
[----:B------:R-:W-:Y:S01]  /*4720*/  IMAD.HI.U32 R4, R20, R102, RZ ;  /* 0x0000006614047227 */ /* 0x000fe200078e00ff */
[----:B------:R-:W-:Y:S02]  /*4730*/  ISETP.GT.U32.AND P5, PT, R19, R97, PT ;  /* 0x000000611300720c */ /* 0x000fe40003fa4070 */
[----:B------:R-:W-:Y:S01]  /*4740*/  IABS R100, R5 ;  /* 0x0000000500647213 */ /* 0x000fe20000000000 */
[----:B------:R-:W-:-:S02]  /*4750*/  IMAD.MOV R8, RZ, RZ, -R3 ;  /* 0x000000ffff087224 */ /* 0x000fc400078e0a03 */
[----:B------:R-:W-:Y:S02]  /*4760*/  IMAD.MOV R4, RZ, RZ, -R4 ;  /* 0x000000ffff047224 */ /* 0x000fe400078e0a04 */
[C---:B------:R-:W-:Y:S02]  /*4770*/  IMAD R99, R19.reuse, R0, R99 ;  /* 0x0000000013637224 */ /* 0x040fe400078e0263 */
[C---:B------:R-:W-:Y:S02]  /*4780*/  IMAD R101, R19.reuse, R8, R101 ;  /* 0x0000000813657224 */ /* 0x040fe400078e0265 */
[C---:B------:R-:W-:Y:S02]  /*4790*/  IMAD R102, R19.reuse, R4, R102 ;  /* 0x0000000413667224 */ /* 0x040fe400078e0266 */
[--C-:B------:R-:W-:Y:S01]  /*47a0*/  @!P1 IMAD.IADD R98, R98, 0x1, -R19.reuse ;  /* 0x0000000162629824 */ /* 0x100fe200078e0a13 */
[C---:B------:R-:W-:Y:S01]  /*47b0*/  ISETP.GT.U32.AND P1, PT, R19.reuse, R101, PT ;  /* 0x000000651300720c */ /* 0x040fe20003f24070 */
[----:B------:R-:W-:Y:S01]  /*47c0*/  @!P4 IMAD.IADD R96, R96, 0x1, -R19 ;  /* 0x000000016060c824 */ /* 0x000fe200078e0a13 */
[----:B------:R-:W-:Y:S01]  /*47d0*/  ISETP.GT.U32.AND P4, PT, R19, R99, PT ;  /* 0x000000631300720c */ /* 0x000fe20003f84070 */
[----:B------:R-:W-:-:S02]  /*47e0*/  VIADD R3, R2, 0x5f ;  /* 0x0000005f02037836 */ /* 0x000fc40000000000 */
[----:B------:R-:W-:-:S03]  /*47f0*/  IMAD.HI.U32 R0, R20, R100, RZ ;  /* 0x0000006414007227 */ /* 0x000fc600078e00ff */
[----:B------:R-:W-:Y:S01]  /*4800*/  IABS R103, R3 ;  /* 0x0000000300677213 */ /* 0x000fe20000000000 */
[----:B------:R-:W-:Y:S01]  /*4810*/  @!P6 IMAD.MOV R98, RZ, RZ, -R98 ;  /* 0x000000ffff62e224 */ /* 0x000fe200078e0a62 */
[----:B------:R-:W-:Y:S01]  /*4820*/  ISETP.GT.U32.AND P6, PT, R19, R102, PT ;  /* 0x000000661300720c */ /* 0x000fe20003fc4070 */
[----:B------:R-:W-:Y:S02]  /*4830*/  IMAD.MOV R0, RZ, RZ, -R0 ;  /* 0x000000ffff007224 */ /* 0x000fe400078e0a00 */
[----:B------:R-:W-:Y:S01]  /*4840*/  VIADD R4, R2, 0x60 ;  /* 0x0000006002047836 */ /* 0x000fe20000000000 */
[-C--:B------:R-:W-:Y:S01]  /*4850*/  @!P1 IADD3 R101, R101, -R19.reuse, RZ ;  /* 0x8000001365659210 */ /* 0x080fe20007ffe0ff */
[----:B------:R-:W-:Y:S01]  /*4860*/  IMAD R100, R19, R0, R100 ;  /* 0x0000000013647224 */ /* 0x000fe200078e0264 */
[----:B------:R-:W-:Y:S01]  /*4870*/  @!P4 IADD3 R99, R99, -R19, RZ ;  /* 0x800000136363c210 */ /* 0x000fe20007ffe0ff */
[----:B------:R-:W-:Y:S01]  /*4880*/  IMAD.HI.U32 R0, R20, R103, RZ ;  /* 0x0000006714007227 */ /* 0x000fe200078e00ff */
[----:B------:R-:W-:-:S02]  /*4890*/  IABS R104, R4 ;  /* 0x0000000400687213 */ /* 0x000fc40000000000 */
[----:B------:R-:W-:Y:S01]  /*48a0*/  ISETP.GT.U32.AND P4, PT, R19, R99, PT ;  /* 0x000000631300720c */ /* 0x000fe20003f84070 */
[--C-:B------:R-:W-:Y:S02]  /*48b0*/  @!P5 IMAD.IADD R97, R97, 0x1, -R19.reuse ;  /* 0x000000016161d824 */ /* 0x100fe400078e0a13 */
[----:B------:R-:W-:Y:S02]  /*48c0*/  IMAD.MOV R0, RZ, RZ, -R0 ;  /* 0x000000ffff007224 */ /* 0x000fe400078e0a00 */
[----:B------:R-:W-:Y:S01]  /*48d0*/  @!P6 IMAD.IADD R102, R102, 0x1, -R19 ;  /* 0x000000016666e824 */ /* 0x000fe200078e0a13 */
[C---:B------:R-:W-:Y:S01]  /*48e0*/  ISETP.GT.U32.AND P5, PT, R19.reuse, R97, PT ;  /* 0x000000611300720c */ /* 0x040fe20003fa4070 */
[C---:B------:R-:W-:Y:S01]  /*48f0*/  IMAD R103, R19.reuse, R0, R103 ;  /* 0x0000000013677224 */ /* 0x040fe200078e0267 */
[----:B------:R-:W-:Y:S01]  /*4900*/  ISETP.GT.U32.AND P6, PT, R19, R101, PT ;  /* 0x000000651300720c */ /* 0x000fe20003fc4070 */
[----:B------:R-:W-:-:S04]  /*4910*/  IMAD.HI.U32 R0, R20, R104, RZ ;  /* 0x0000006814007227 */ /* 0x000fc800078e00ff */
[----:B------:R-:W-:Y:S01]  /*4920*/  @!P0 IMAD.MOV R96, RZ, RZ, -R96 ;  /* 0x000000ffff608224 */ /* 0x000fe200078e0a60 */
[----:B------:R-:W-:Y:S01]  /*4930*/  ISETP.GT.U32.AND P0, PT, R19, R100, PT ;  /* 0x000000641300720c */ /* 0x000fe20003f04070 */
[----:B------:R-:W-:Y:S02]  /*4940*/  IMAD.MOV R0, RZ, RZ, -R0 ;  /* 0x000000ffff007224 */ /* 0x000fe400078e0a00 */
[--C-:B------:R-:W-:Y:S01]  /*4950*/  @!P4 IMAD.IADD R99, R99, 0x1, -R19.reuse ;  /* 0x000000016363c824 */ /* 0x100fe200078e0a13 */
[----:B------:R-:W-:Y:S01]  /*4960*/  ISETP.GE.AND P4, PT, R9, RZ, PT ;  /* 0x000000ff0900720c */ /* 0x000fe20003f86270 */
[----:B------:R-:W-:Y:S02]  /*4970*/  IMAD R104, R19, R0, R104 ;  /* 0x0000000013687224 */ /* 0x000fe400078e0268 */
[--C-:B------:R-:W-:Y:S01]  /*4980*/  @!P5 IMAD.IADD R97, R97, 0x1, -R19.reuse ;  /* 0x000000016161d824 */ /* 0x100fe200078e0a13 */
[----:B------:R-:W-:Y:S01]  /*4990*/  ISETP.GE.AND P5, PT, R5, RZ, PT ;  /* 0x000000ff0500720c */ /* 0x000fe20003fa6270 */
[----:B------:R-:W-:Y:S01]  /*49a0*/  @!P6 IMAD.IADD R101, R101, 0x1, -R19 ;  /* 0x000000016565e824 */ /* 0x000fe200078e0a13 */
[----:B------:R-:W-:Y:S01]  /*49b0*/  ISETP.GT.U32.AND P6, PT, R19, R104, PT ;  /* 0x000000681300720c */ /* 0x000fe20003fc4070 */
[----:B------:R-:W-:-:S02]  /*49c0*/  VIADD R5, R2, 0x61 ;  /* 0x0000006102057836 */ /* 0x000fc40000000000 */
[----:B------:R-:W-:Y:S01]  /*49d0*/  @!P2 IMAD.MOV R97, RZ, RZ, -R97 ;  /* 0x000000ffff61a224 */ /* 0x000fe200078e0a61 */
[----:B------:R-:W-:Y:S01]  /*49e0*/  ISETP.GE.AND P2, PT, R7, RZ, PT ;  /* 0x000000ff0700720c */ /* 0x000fe20003f46270 */
[----:B------:R-:W-:Y:S01]  /*49f0*/  @!P0 IMAD.IADD R100, R100, 0x1, -R19 ;  /* 0x0000000164648824 */ /* 0x000fe200078e0a13 */
[----:B------:R-:W-:Y:S01]  /*4a00*/  IABS R105, R5 ;  /* 0x0000000500697213 */ /* 0x000fe20000000000 */
[----:B------:R-:W-:Y:S01]  /*4a10*/  @!P3 IMAD.MOV R99, RZ, RZ, -R99 ;  /* 0x000000ffff63b224 */ /* 0x000fe200078e0a63 */
[C---:B------:R-:W-:Y:S01]  /*4a20*/  ISETP.GT.U32.AND P3, PT, R19.reuse, R102, PT ;  /* 0x000000661300720c */ /* 0x040fe20003f64070 */
[C---:B------:R-:W-:Y:S01]  /*4a30*/  VIADD R7, R2.reuse, 0x62 ;  /* 0x0000006202077836 */ /* 0x040fe20000000000 */
[----:B------:R-:W-:Y:S01]  /*4a40*/  ISETP.GT.U32.AND P1, PT, R19, R100, PT ;  /* 0x000000641300720c */ /* 0x000fe20003f24070 */
[----:B------:R-:W-:Y:S01]  /*4a50*/  VIADD R8, R2, 0x63 ;  /* 0x0000006302087836 */ /* 0x000fe20000000000 */
[----:B------:R-:W-:Y:S01]  /*4a60*/  ISETP.GE.AND P0, PT, R3, RZ, PT ;  /* 0x000000ff0300720c */ /* 0x000fe20003f06270 */
[----:B------:R-:W-:Y:S01]  /*4a70*/  IMAD.HI.U32 R0, R20, R105, RZ ;  /* 0x0000006914007227 */ /* 0x000fe200078e00ff */
[----:B------:R-:W-:-:S02]  /*4a80*/  IABS R106, R7 ;  /* 0x00000007006a7213 */ /* 0x000fc40000000000 */
[----:B------:R-:W-:Y:S01]  /*4a90*/  IABS R107, R8 ;  /* 0x00000008006b7213 */ /* 0x000fe20000000000 */
[----:B------:R-:W-:Y:S02]  /*4aa0*/  @!P6 IMAD.IADD R104, R104, 0x1, -R19 ;  /* 0x000000016868e824 */ /* 0x000fe400078e0a13 */
[----:B------:R-:W-:Y:S02]  /*4ab0*/  IMAD.HI.U32 R3, R20, R106, RZ ;  /* 0x0000006a14037227 */ /* 0x000fe400078e00ff */
[----:B------:R-:W-:Y:S02]  /*4ac0*/  @!P3 IADD3 R102, R102, -R19, RZ ;  /* 0x800000136666b210 */ /* 0x000fe40007ffe0ff */
[----:B------:R-:W-:Y:S01]  /*4ad0*/  IMAD.MOV R0, RZ, RZ, -R0 ;  /* 0x000000ffff007224 */ /* 0x000fe200078e0a00 */
[----:B------:R-:W-:Y:S01]  /*4ae0*/  ISETP.GE.AND P3, PT, R4, RZ, PT ;  /* 0x000000ff0400720c */ /* 0x000fe20003f66270 */
[----:B------:R-:W-:Y:S01]  /*4af0*/  IMAD.HI.U32 R4, R20, R107, RZ ;  /* 0x0000006b14047227 */ /* 0x000fe200078e00ff */
[----:B------:R-:W-:-:S02]  /*4b00*/  ISETP.GT.U32.AND P6, PT, R19, R104, PT ;  /* 0x000000681300720c */ /* 0x000fc40003fc4070 */
[----:B------:R-:W-:Y:S01]  /*4b10*/  @!P4 IADD3 R102, -R102, RZ, RZ ;  /* 0x000000ff6666c210 */ /* 0x000fe20007ffe1ff */
[----:B------:R-:W-:Y:S02]  /*4b20*/  IMAD.MOV R3, RZ, RZ, -R3 ;  /* 0x000000ffff037224 */ /* 0x000fe400078e0a03 */
[C---:B------:R-:W-:Y:S02]  /*4b30*/  IMAD R105, R19.reuse, R0, R105 ;  /* 0x0000000013697224 */ /* 0x040fe400078e0269 */
[----:B------:R-:W-:Y:S01]  /*4b40*/  @!P1 IMAD.IADD R100, R100, 0x1, -R19 ;  /* 0x0000000164649824 */ /* 0x000fe200078e0a13 */
[C---:B------:R-:W-:Y:S01]  /*4b50*/  ISETP.GT.U32.AND P1, PT, R19.reuse, R103, PT ;  /* 0x000000671300720c */ /* 0x040fe20003f24070 */
[----:B------:R-:W-:Y:S02]  /*4b60*/  IMAD.MOV R4, RZ, RZ, -R4 ;  /* 0x000000ffff047224 */ /* 0x000fe400078e0a04 */
[C---:B------:R-:W-:Y:S02]  /*4b70*/  IMAD R106, R19.reuse, R3, R106 ;  /* 0x00000003136a7224 */ /* 0x040fe400078e026a */
[----:B------:R-:W-:Y:S01]  /*4b80*/  @!P2 IMAD.MOV R101, RZ, RZ, -R101 ;  /* 0x000000ffff65a224 */ /* 0x000fe200078e0a65 */
[C---:B------:R-:W-:Y:S01]  /*4b90*/  ISETP.GT.U32.AND P2, PT, R19.reuse, R105, PT ;  /* 0x000000691300720c */ /* 0x040fe20003f44070 */
[C---:B------:R-:W-:Y:S01]  /*4ba0*/  IMAD R107, R19.reuse, R4, R107 ;  /* 0x00000004136b7224 */ /* 0x040fe200078e026b */
[----:B------:R-:W-:Y:S01]  /*4bb0*/  ISETP.GT.U32.AND P4, PT, R19, R106, PT ;  /* 0x0000006a1300720c */ /* 0x000fe20003f84070 */
[----:B------:R-:W-:-:S02]  /*4bc0*/  @!P6 IMAD.IADD R104, R104, 0x1, -R19 ;  /* 0x000000016868e824 */ /* 0x000fc400078e0a13 */
[C---:B------:R-:W-:Y:S01]  /*4bd0*/  VIADD R4, R2.reuse, 0x64 ;  /* 0x0000006402047836 */ /* 0x040fe20000000000 */
[----:B------:R-:W-:Y:S01]  /*4be0*/  ISETP.GT.U32.AND P6, PT, R19, R107, PT ;  /* 0x0000006b1300720c */ /* 0x000fe20003fc4070 */
[--C-:B------:R-:W-:Y:S01]  /*4bf0*/  @!P1 IMAD.IADD R103, R103, 0x1, -R19.reuse ;  /* 0x0000000167679824 */ /* 0x100fe200078e0a13 */
[----:B------:R-:W-:Y:S01]  /*4c00*/  ISETP.GE.AND P1, PT, R5, RZ, PT ;  /* 0x000000ff0500720c */ /* 0x000fe20003f26270 */
[----:B------:R-:W-:Y:S01]  /*4c10*/  VIADD R5, R2, 0x65 ;  /* 0x0000006502057836 */ /* 0x000fe20000000000 */
[----:B------:R-:W-:Y:S01]  /*4c20*/  IABS R108, R4 ;  /* 0x00000004006c7213 */ /* 0x000fe20000000000 */
[----:B------:R-:W-:Y:S01]  /*4c30*/  @!P5 IMAD.MOV R100, RZ, RZ, -R100 ;  /* 0x000000ffff64d224 */ /* 0x000fe200078e0a64 */
[----:B------:R-:W-:Y:S01]  /*4c40*/  ISETP.GT.U32.AND P5, PT, R19, R103, PT ;  /* 0x000000671300720c */ /* 0x000fe20003fa4070 */
[--C-:B------:R-:W-:Y:S01]  /*4c50*/  @!P2 IMAD.IADD R105, R105, 0x1, -R19.reuse ;  /* 0x000000016969a824 */ /* 0x100fe200078e0a13 */
[----:B------:R-:W-:Y:S01]  /*4c60*/  IABS R109, R5 ;  /* 0x00000005006d7213 */ /* 0x000fe20000000000 */
[----:B------:R-:W-:Y:S01]  /*4c70*/  @!P4 IMAD.IADD R106, R106, 0x1, -R19 ;  /* 0x000000016a6ac824 */ /* 0x000fe200078e0a13 */
[----:B------:R-:W-:Y:S01]  /*4c80*/  ISETP.GE.AND P2, PT, R8, RZ, PT ;  /* 0x000000ff0800720c */ /* 0x000fe20003f46270 */
[----:B------:R-:W-:Y:S01]  /*4c90*/  IMAD.HI.U32 R0, R20, R108, RZ ;  /* 0x0000006c14007227 */ /* 0x000fe200078e00ff */
[----:B------:R-:W-:-:S03]  /*4ca0*/  ISETP.GT.U32.AND P4, PT, R19, R105, PT ;  /* 0x000000691300720c */ /* 0x000fc60003f84070 */
[----:B------:R-:W-:Y:S01]  /*4cb0*/  @!P6 IMAD.IADD R107, R107, 0x1, -R19 ;  /* 0x000000016b6be824 */ /* 0x000fe200078e0a13 */
[----:B------:R-:W-:Y:S01]  /*4cc0*/  ISETP.GT.U32.AND P6, PT, R19, R106, PT ;  /* 0x0000006a1300720c */ /* 0x000fe20003fc4070 */
[----:B------:R-:W-:Y:S02]  /*4cd0*/  IMAD.MOV R3, RZ, RZ, -R0 ;  /* 0x000000ffff037224 */ /* 0x000fe400078e0a00 */
[----:B------:R-:W-:-:S04]  /*4ce0*/  IMAD.HI.U32 R0, R20, R109, RZ ;  /* 0x0000006d14007227 */ /* 0x000fc800078e00ff */
[----:B------:R-:W-:Y:S02]  /*4cf0*/  IMAD R108, R19, R3, R108 ;  /* 0x00000003136c7224 */ /* 0x000fe400078e026c */
[----:B------:R-:W-:Y:S02]  /*4d00*/  IMAD.MOV R0, RZ, RZ, -R0 ;  /* 0x000000ffff007224 */ /* 0x000fe400078e0a00 */
[----:B------:R-:W-:Y:S01]  /*4d10*/  @!P4 IMAD.IADD R105, R105, 0x1, -R19 ;  /* 0x000000016969c824 */ /* 0x000fe200078e0a13 */
[C---:B------:R-:W-:Y:S01]  /*4d20*/  ISETP.GT.U32.AND P4, PT, R19.reuse, R108, PT ;  /* 0x0000006c1300720c */ /* 0x040fe20003f84070 */
[----:B------:R-:W-:Y:S02]  /*4d30*/  IMAD R109, R19, R0, R109 ;  /* 0x00000000136d7224 */ /* 0x000fe400078e026d */
[----:B------:R-:W-:Y:S01]  /*4d40*/  @!P5 IMAD.IADD R103, R103, 0x1, -R19 ;  /* 0x000000016767d824 */ /* 0x000fe200078e0a13 */
[----:B------:R-:W-:Y:S01]  /*4d50*/  ISETP.GE.AND P5, PT, R7, RZ, PT ;  /* 0x000000ff0700720c */ /* 0x000fe20003fa6270 */
[----:B------:R-:W-:-:S02]  /*4d60*/  VIADD R7, R2, 0x66 ;  /* 0x0000006602077836 */ /* 0x000fc40000000000 */
[--C-:B------:R-:W-:Y:S01]  /*4d70*/  @!P6 IMAD.IADD R106, R106, 0x1, -R19.reuse ;  /* 0x000000016a6ae824 */ /* 0x100fe200078e0a13 */
[----:B------:R-:W-:Y:S01]  /*4d80*/  ISETP.GT.U32.AND P6, PT, R19, R109, PT ;  /* 0x0000006d1300720c */ /* 0x000fe20003fc4070 */
[C---:B------:R-:W-:Y:S01]  /*4d90*/  VIADD R8, R2.reuse, 0x67 ;  /* 0x0000006702087836 */ /* 0x040fe20000000000 */
[----:B------:R-:W-:Y:S01]  /*4da0*/  @!P0 IADD3 R103, -R103, RZ, RZ ;  /* 0x000000ff67678210 */ /* 0x000fe20007ffe1ff */
[----:B------:R-:W-:Y:S01]  /*4db0*/  VIADD R9, R2, 0x68 ;  /* 0x0000006802097836 */ /* 0x000fe20000000000 */
[----:B------:R-:W-:Y:S01]  /*4dc0*/  IABS R110, R7 ;  /* 0x00000007006e7213 */ /* 0x000fe20000000000 */
[----:B------:R-:W-:Y:S01]  /*4dd0*/  @!P4 IMAD.IADD R108, R108, 0x1, -R19 ;  /* 0x000000016c6cc824 */ /* 0x000fe200078e0a13 */
[----:B------:R-:W-:Y:S01]  /*4de0*/  ISETP.GT.U32.AND P0, PT, R19, R107, PT ;  /* 0x0000006b1300720c */ /* 0x000fe20003f04070 */
[----:B------:R-:W-:Y:S01]  /*4df0*/  @!P3 IMAD.MOV R104, RZ, RZ, -R104 ;  /* 0x000000ffff68b224 */ /* 0x000fe200078e0a68 */
[----:B------:R-:W-:Y:S01]  /*4e00*/  IABS R111, R8 ;  /* 0x00000008006f7213 */ /* 0x000fe20000000000 */
[----:B------:R-:W-:Y:S01]  /*4e10*/  IMAD.HI.U32 R0, R20, R110, RZ ;  /* 0x0000006e14007227 */ /* 0x000fe200078e00ff */
[----:B------:R-:W-:-:S02]  /*4e20*/  IABS R112, R9 ;  /* 0x0000000900707213 */ /* 0x000fc40000000000 */
[----:B------:R-:W-:Y:S01]  /*4e30*/  ISETP.GE.AND P4, PT, R5, RZ, PT ;  /* 0x000000ff0500720c */ /* 0x000fe20003f86270 */
[----:B------:R-:W-:Y:S02]  /*4e40*/  IMAD.MOV R3, RZ, RZ, -R0 ;  /* 0x000000ffff037224 */ /* 0x000fe400078e0a00 */
[----:B------:R-:W-:-:S04]  /*4e50*/  IMAD.HI.U32 R0, R20, R111, RZ ;  /* 0x0000006f14007227 */ /* 0x000fc800078e00ff */
[--C-:B------:R-:W-:Y:S01]  /*4e60*/  @!P6 IMAD.IADD R109, R109, 0x1, -R19.reuse ;  /* 0x000000016d6de824 */ /* 0x100fe200078e0a13 */
[----:B------:R-:W-:Y:S01]  /*4e70*/  ISETP.GT.U32.AND P6, PT, R19, R108, PT ;  /* 0x0000006c1300720c */ /* 0x000fe20003fc4070 */
[----:B------:R-:W-:Y:S01]  /*4e80*/  @!P0 IMAD.IADD R107, R107, 0x1, -R19 ;  /* 0x000000016b6b8824 */ /* 0x000fe200078e0a13 */
[----:B------:R-:W-:Y:S01]  /*4e90*/  ISETP.GE.AND P0, PT, R4, RZ, PT ;  /* 0x000000ff0400720c */ /* 0x000fe20003f06270 */
[C---:B------:R-:W-:Y:S01]  /*4ea0*/  IMAD R110, R19.reuse, R3, R110 ;  /* 0x00000003136e7224 */ /* 0x040fe200078e026e */
[----:B------:R-:W-:Y:S01]  /*4eb0*/  IADD3 R4, -R0, RZ, RZ ;  /* 0x000000ff00047210 */ /* 0x000fe20007ffe1ff */
[----:B------:R-:W-:Y:S01]  /*4ec0*/  @!P1 IMAD.MOV R105, RZ, RZ, -R105 ;  /* 0x000000ffff699224 */ /* 0x000fe200078e0a69 */
[C---:B------:R-:W-:Y:S01]  /*4ed0*/  ISETP.GT.U32.AND P1, PT, R19.reuse, R109, PT ;  /* 0x0000006d1300720c */ /* 0x040fe20003f24070 */
[----:B------:R-:W-:Y:S01]  /*4ee0*/  IMAD.HI.U32 R0, R20, R112, RZ ;  /* 0x0000007014007227 */ /* 0x000fe200078e00ff */
[----:B------:R-:W-:-:S03]  /*4ef0*/  ISETP.GT.U32.AND P3, PT, R19, R110, PT ;  /* 0x0000006e1300720c */ /* 0x000fc60003f64070 */
[C---:B------:R-:W-:Y:S02]  /*4f00*/  IMAD R111, R19.reuse, R4, R111 ;  /* 0x00000004136f7224 */ /* 0x040fe400078e026f */
[--C-:B------:R-:W-:Y:S02]  /*4f10*/  @!P6 IMAD.IADD R108, R108, 0x1, -R19.reuse ;  /* 0x000000016c6ce824 */ /* 0x100fe400078e0a13 */
[----:B------:R-:W-:Y:S01]  /*4f20*/  IMAD.MOV R0, RZ, RZ, -R0 ;  /* 0x000000ffff007224 */ /* 0x000fe200078e0a00 */
[----:B------:R-:W-:Y:S01]  /*4f30*/  ISETP.GT.U32.AND P6, PT, R19, R111, PT ;  /* 0x0000006f1300720c */ /* 0x000fe20003fc4070 */
[----:B------:R-:W-:Y:S02]  /*4f40*/  VIADD R3, R2, 0x69 ;  /* 0x0000006902037836 */ /* 0x000fe40000000000 */
[----:B------:R-:W-:Y:S01]  /*4f50*/  @!P1 IADD3 R109, R109, -R19, RZ ;  /* 0x800000136d6d9210 */ /* 0x000fe20007ffe0ff */
[----:B------:R-:W-:Y:S01]  /*4f60*/  IMAD R112, R19, R0, R112 ;  /* 0x0000000013707224 */ /* 0x000fe200078e0270 */
[----:B------:R-:W-:Y:S01]  /*4f70*/  ISETP.GE.AND P1, PT, R9, RZ, PT ;  /* 0x000000ff0900720c */ /* 0x000fe20003f26270 */
[----:B------:R-:W-:Y:S01]  /*4f80*/  @!P3 IMAD.IADD R110, R110, 0x1, -R19 ;  /* 0x000000016e6eb824 */ /* 0x000fe200078e0a13 */
[----:B------:R-:W-:Y:S01]  /*4f90*/  IABS R113, R3 ;  /* 0x0000000300717213 */ /* 0x000fe20000000000 */
[----:B------:R-:W-:Y:S01]  /*4fa0*/  @!P4 IMAD.MOV R109, RZ, RZ, -R109 ;  /* 0x000000ffff6dc224 */ /* 0x000fe200078e0a6d */
[----:B------:R-:W-:Y:S01]  /*4fb0*/  ISETP.GT.U32.AND P4, PT, R19, R112, PT ;  /* 0x000000701300720c */ /* 0x000fe20003f84070 */
[----:B------:R-:W-:Y:S01]  /*4fc0*/  @!P5 IMAD.MOV R106, RZ, RZ, -R106 ;  /* 0x000000ffff6ad224 */ /* 0x000fe200078e0a6a */
[----:B------:R-:W-:Y:S01]  /*4fd0*/  ISETP.GE.AND P5, PT, R7, RZ, PT ;  /* 0x000000ff0700720c */ /* 0x000fe20003fa6270 */
[----:B------:R-:W-:Y:S01]  /*4fe0*/  IMAD.HI.U32 R0, R20, R113, RZ ;  /* 0x0000007114007227 */ /* 0x000fe200078e00ff */
[----:B------:R-:W-:-:S03]  /*4ff0*/  ISETP.GE.AND P3, PT, R3, RZ, PT ;  /* 0x000000ff0300720c */ /* 0x000fc60003f66270 */
[----:B------:R-:W-:Y:S01]  /*5000*/  @!P6 IMAD.IADD R111, R111, 0x1, -R19 ;  /* 0x000000016f6fe824 */ /* 0x000fe200078e0a13 */
[C---:B------:R-:W-:Y:S01]  /*5010*/  ISETP.GT.U32.AND P6, PT, R19.reuse, R110, PT ;  /* 0x0000006e1300720c */ /* 0x040fe20003fc4070 */
[----:B------:R-:W-:Y:S02]  /*5020*/  @!P0 IMAD.MOV R108, RZ, RZ, -R108 ;  /* 0x000000ffff6c8224 */ /* 0x000fe400078e0a6c */
[C---:B------:R-:W-:Y:S01]  /*5030*/  VIADD R4, R2.reuse, 0x6a ;  /* 0x0000006a02047836 */ /* 0x040fe20000000000 */
[C---:B------:R-:W-:Y:S01]  /*5040*/  ISETP.GT.U32.AND P0, PT, R19.reuse, R111, PT ;  /* 0x0000006f1300720c */ /* 0x040fe20003f04070 */
[----:B------:R-:W-:Y:S02]  /*5050*/  IMAD.MOV R0, RZ, RZ, -R0 ;  /* 0x000000ffff007224 */ /* 0x000fe400078e0a00 */
[----:B------:R-:W-:Y:S01]  /*5060*/  VIADD R5, R2, 0x6b ;  /* 0x0000006b02057836 */ /* 0x000fe20000000000 */
[----:B------:R-:W-:Y:S01]  /*5070*/  IABS R114, R4 ;  /* 0x0000000400727213 */ /* 0x000fe20000000000 */
[----:B------:R-:W-:-:S02]  /*5080*/  IMAD R113, R19, R0, R113 ;  /* 0x0000000013717224 */ /* 0x000fc400078e0271 */
[----:B------:R-:W-:Y:S01]  /*5090*/  @!P2 IMAD.MOV R107, RZ, RZ, -R107 ;  /* 0x000000ffff6ba224 */ /* 0x000fe200078e0a6b */
[----:B------:R-:W-:Y:S01]  /*50a0*/  ISETP.GE.AND P2, PT, R8, RZ, PT ;  /* 0x000000ff0800720c */ /* 0x000fe20003f46270 */
[--C-:B------:R-:W-:Y:S01]  /*50b0*/  @!P4 IMAD.IADD R112, R112, 0x1, -R19.reuse ;  /* 0x000000017070c824 */ /* 0x100fe200078e0a13 */
[----:B------:R-:W-:Y:S01]  /*50c0*/  @!P6 IADD3 R110, R110, -R19, RZ ;  /* 0x800000136e6ee210 */ /* 0x000fe20007ffe0ff */
[----:B------:R-:W-:Y:S01]  /*50d0*/  IMAD.HI.U32 R0, R20, R114, RZ ;  /* 0x0000007214007227 */ /* 0x000fe200078e00ff */
[----:B------:R-:W-:Y:S02]  /*50e0*/  IABS R115, R5 ;  /* 0x0000000500737213 */ /* 0x000fe40000000000 */
[----:B------:R-:W-:Y:S01]  /*50f0*/  ISETP.GT.U32.AND P6, PT, R19, R113, PT ;  /* 0x000000711300720c */ /* 0x000fe20003fc4070 */
[----:B------:R-:W-:Y:S01]  /*5100*/  @!P0 IMAD.IADD R111, R111, 0x1, -R19 ;  /* 0x000000016f6f8824 */ /* 0x000fe200078e0a13 */
[----:B------:R-:W-:Y:S01]  /*5110*/  ISETP.GE.AND P0, PT, R4, RZ, PT ;  /* 0x000000ff0400720c */ /* 0x000fe20003f06270 */
[----:B------:R-:W-:Y:S01]  /*5120*/  @!P5 IMAD.MOV R110, RZ, RZ, -R110 ;  /* 0x000000ffff6ed224 */ /* 0x000fe200078e0a6e */
[----:B------:R-:W-:Y:S01]  /*5130*/  ISETP.GT.U32.AND P5, PT, R19, R112, PT ;  /* 0x000000701300720c */ /* 0x000fe20003fa4070 */
[----:B------:R-:W-:Y:S01]  /*5140*/  IMAD.HI.U32 R3, R20, R115, RZ ;  /* 0x0000007314037227 */ /* 0x000fe200078e00ff */
[----:B------:R-:W-:-:S02]  /*5150*/  ISETP.GE.AND P4, PT, R5, RZ, PT ;  /* 0x000000ff0500720c */ /* 0x000fc40003f86270 */
[C---:B------:R-:W-:Y:S01]  /*5160*/  IADD3 R5, R2.reuse, 0x6e, RZ ;  /* 0x0000006e02057810 */ /* 0x040fe20007ffe0ff */
[----:B------:R-:W-:Y:S02]  /*5170*/  IMAD.MOV R4, RZ, RZ, -R0 ;  /* 0x000000ffff047224 */ /* 0x000fe400078e0a00 */
[----:B------:R-:W-:Y:S01]  /*5180*/  IMAD.MOV R8, RZ, RZ, -R3 ;  /* 0x000000ffff087224 */ /* 0x000fe200078e0a03 */
[----:B------:R-:W-:Y:S01]  /*5190*/  IABS R118, R5 ;  /* 0x0000000500767213 */ /* 0x000fe20000000000 */
[C---:B------:R-:W-:Y:S02]  /*51a0*/  IMAD R114, R19.reuse, R4, R114 ;  /* 0x0000000413727224 */ /* 0x040fe400078e0272 */
[----:B------:R-:W-:Y:S02]  /*51b0*/  VIADD R7, R2, 0x6c ;  /* 0x0000006c02077836 */ /* 0x000fe40000000000 */
[C---:B------:R-:W-:Y:S02]  /*51c0*/  IMAD R115, R19.reuse, R8, R115 ;  /* 0x0000000813737224 */ /* 0x040fe400078e0273 */
[----:B------:R-:W-:Y:S01]  /*51d0*/  @!P2 IMAD.MOV R111, RZ, RZ, -R111 ;  /* 0x000000ffff6fa224 */ /* 0x000fe200078e0a6f */
[----:B------:R-:W-:Y:S01]  /*51e0*/  ISETP.GT.U32.AND P2, PT, R19, R114, PT ;  /* 0x000000721300720c */ /* 0x000fe20003f44070 */
[--C-:B------:R-:W-:Y:S01]  /*51f0*/  @!P6 IMAD.IADD R113, R113, 0x1, -R19.reuse ;  /* 0x000000017171e824 */ /* 0x100fe200078e0a13 */
        /* <DEDUP_REMOVED lines=10> */
[----:B------:R-:W-:Y:S01]  /*52a0*/  IMAD R116, R19, R0, R116 ;  /* 0x0000000013747224 */ /* 0x000fe200078e0274 */
[----:B------:R-:W-:Y:S01]  /*52b0*/  IADD3 R7, R2, 0x79, RZ ;  /* 0x0000007902077810 */ /* 0x000fe20007ffe0ff */
[--C-:B------:R-:W-:Y:S01]  /*52c0*/  @!P5 IMAD.IADD R115, R115, 0x1, -R19.reuse ;  /* 0x000000017373d824 */ /* 0x100fe200078e0a13 */
[----:B------:R-:W-:Y:S01]  /*52d0*/  ISETP.GT.U32.AND P5, PT, R19, R114, PT ;  /* 0x000000721300720c */ /* 0x000fe20003fa4070 */
[----:B------:R-:W-:Y:S01]  /*52e0*/  @!P6 IMAD.IADD R113, R113, 0x1, -R19 ;  /* 0x000000017171e824 */ /* 0x000fe200078e0a13 */
[----:B------:R-:W-:Y:S01]  /*52f0*/  ISETP.GT.U32.AND P6, PT, R19, R116, PT ;  /* 0x000000741300720c */ /* 0x000fe20003fc4070 */
[----:B------:R-:W-:Y:S01]  /*5300*/  IMAD.HI.U32 R0, R20, R117, RZ ;  /* 0x0000007514007227 */ /* 0x000fe200078e00ff */
[----:B------:R-:W-:-:S03]  /*5310*/  IABS R129, R7 ;  /* 0x0000000700817213 */ /* 0x000fc60000000000 */
[----:B------:R-:W-:Y:S02]  /*5320*/  IMAD.MOV R0, RZ, RZ, -R0 ;  /* 0x000000ffff007224 */ /* 0x000fe400078e0a00 */
[----:B------:R-:W-:-:S04]  /*5330*/  IMAD.HI.U32 R3, R20, R118, RZ ;  /* 0x0000007614037227 */ /* 0x000fc800078e00ff */
[----:B------:R-:W-:Y:S01]  /*5340*/  IMAD R117, R19, R0, R117 ;  /* 0x0000000013757224 */ /* 0x000fe200078e0275 */
[----:B------:R-:W-:Y:S01]  /*5350*/  IADD3 R3, -R3, RZ, RZ ;  /* 0x000000ff03037210 */ /* 0x000fe20007ffe1ff */
[----:B------:R-:W-:Y:S02]  /*5360*/  VIADD R9, R2, 0x70 ;  /* 0x0000007002097836 */ /* 0x000fe40000000000 */
[--C-:B------:R-:W-:Y:S01]  /*5370*/  @!P5 IMAD.IADD R114, R114, 0x1, -R19.reuse ;  /* 0x000000017272d824 */ /* 0x100fe200078e0a13 */
[C---:B------:R-:W-:Y:S01]  /*5380*/  ISETP.GT.U32.AND P5, PT, R19.reuse, R117, PT ;  /* 0x000000751300720c */ /* 0x040fe20003fa4070 */
[----:B------:R-:W-:Y:S01]  /*5390*/  @!P6 IMAD.IADD R116, R116, 0x1, -R19 ;  /* 0x000000017474e824 */ /* 0x000fe200078e0a13 */
[----:B------:R-:W-:Y:S01]  /*53a0*/  IABS R120, R9 ;  /* 0x0000000900787213 */ /* 0x000fe20000000000 */
[C---:B------:R-:W-:Y:S01]  /*53b0*/  IMAD R118, R19.reuse, R3, R118 ;  /* 0x0000000313767224 */ /* 0x040fe200078e0276 */
[----:B------:R-:W-:Y:S01]  /*53c0*/  ISETP.GT.U32.AND P6, PT, R19, R115, PT ;  /* 0x000000731300720c */ /* 0x000fe20003fc4070 */
[----:B------:R-:W-:-:S02]  /*53d0*/  VIADD R8, R2, 0x6f ;  /* 0x0000006f02087836 */ /* 0x000fc40000000000 */
[----:B------:R-:W-:-:S03]  /*53e0*/  IMAD.HI.U32 R3, R20, R120, RZ ;  /* 0x0000007814037227 */ /* 0x000fc600078e00ff */
[----:B------:R-:W-:Y:S01]  /*53f0*/  IABS R119, R8 ;  /* 0x0000000800777213 */ /* 0x000fe20000000000 */
[----:B------:R-:W-:Y:S02]  /*5400*/  IMAD.MOV R3, RZ, RZ, -R3 ;  /* 0x000000ffff037224 */ /* 0x000fe400078e0a03 */
[--C-:B------:R-:W-:Y:S02]  /*5410*/  @!P5 IMAD.IADD R117, R117, 0x1, -R19.reuse ;  /* 0x000000017575d824 */ /* 0x100fe400078e0a13 */
[----:B------:R-:W-:Y:S02]  /*5420*/  IMAD R120, R19, R3, R120 ;  /* 0x0000000313787224 */ /* 0x000fe400078e0278 */
[----:B------:R-:W-:Y:S01]  /*5430*/  @!P6 IMAD.IADD R115, R115, 0x1, -R19 ;  /* 0x000000017373e824 */ /* 0x000fe200078e0a13 */
[C---:B------:R-:W-:Y:S01]  /*5440*/  ISETP.GT.U32.AND P6, PT, R19.reuse, R118, PT ;  /* 0x000000761300720c */ /* 0x040fe20003fc4070 */
[----:B------:R-:W-:Y:S01]  /*5450*/  @!P3 IMAD.MOV R113, RZ, RZ, -R113 ;  /* 0x000000ffff71b224 */ /* 0x000fe200078e0a71 */
[----:B------:R-:W-:Y:S01]  /*5460*/  ISETP.GE.AND P3, PT, R4, RZ, PT ;  /* 0x000000ff0400720c */ /* 0x000fe20003f66270 */
[----:B------:R-:W-:Y:S01]  /*5470*/  @!P0 IMAD.MOV R114, RZ, RZ, -R114 ;  /* 0x000000ffff728224 */ /* 0x000fe200078e0a72 */
[C---:B------:R-:W-:Y:S01]  /*5480*/  ISETP.GT.U32.AND P0, PT, R19.reuse, R117, PT ;  /* 0x000000751300720c */ /* 0x040fe20003f04070 */
[----:B------:R-:W-:Y:S01]  /*5490*/  @!P4 IMAD.MOV R115, RZ, RZ, -R115 ;  /* 0x000000ffff73c224 */ /* 0x000fe200078e0a73 */
[----:B------:R-:W-:Y:S01]  /*54a0*/  ISETP.GT.U32.AND P4, PT, R19, R120, PT ;  /* 0x000000781300720c */ /* 0x000fe20003f84070 */
[----:B------:R-:W-:-:S02]  /*54b0*/  VIADD R4, R2, 0x71 ;  /* 0x0000007102047836 */ /* 0x000fc40000000000 */
[----:B------:R-:W-:-:S03]  /*54c0*/  IMAD.HI.U32 R0, R20, R119, RZ ;  /* 0x0000007714007227 */ /* 0x000fc600078e00ff */
[----:B------:R-:W-:Y:S01]  /*54d0*/  IABS R121, R4 ;  /* 0x0000000400797213 */ /* 0x000fe20000000000 */
[----:B------:R-:W-:Y:S02]  /*54e0*/  IMAD.MOV R0, RZ, RZ, -R0 ;  /* 0x000000ffff007224 */ /* 0x000fe400078e0a00 */
[----:B------:R-:W-:Y:S02]  /*54f0*/  VIADD R3, R2, 0x72 ;  /* 0x0000007202037836 */ /* 0x000fe40000000000 */
[----:B------:R-:W-:Y:S01]  /*5500*/  IMAD R119, R19, R0, R119 ;  /* 0x0000000013777224 */ /* 0x000fe200078e0277 */
[----:B------:R-:W-:Y:S01]  /*5510*/  @!P0 IADD3 R117, R117, -R19, RZ ;  /* 0x8000001375758210 */ /* 0x000fe20007ffe0ff */
[----:B------:R-:W-:Y:S01]  /*5520*/  @!P6 IMAD.IADD R118, R118, 0x1, -R19 ;  /* 0x000000017676e824 */ /* 0x000fe200078e0a13 */
[----:B------:R-:W-:Y:S01]  /*5530*/  IABS R122, R3 ;  /* 0x00000003007a7213 */ /* 0x000fe20000000000 */
[----:B------:R-:W-:Y:S01]  /*5540*/  IMAD.HI.U32 R0, R20, R121, RZ ;  /* 0x0000007914007227 */ /* 0x000fe200078e00ff */
[----:B------:R-:W-:-:S02]  /*5550*/  ISETP.GT.U32.AND P5, PT, R19, R119, PT ;  /* 0x000000771300720c */ /* 0x000fc40003fa4070 */
[----:B------:R-:W-:Y:S01]  /*5560*/  ISETP.GT.U32.AND P6, PT, R19, R118, PT ;  /* 0x000000761300720c */ /* 0x000fe20003fc4070 */
[----:B------:R-:W-:Y:S01]  /*5570*/  @!P4 IMAD.IADD R120, R120, 0x1, -R19 ;  /* 0x000000017878c824 */ /* 0x000fe200078e0a13 */
[----:B------:R-:W-:Y:S01]  /*5580*/  ISETP.GE.AND P0, PT, R9, RZ, PT ;  /* 0x000000ff0900720c */ /* 0x000fe20003f06270 */
[----:B------:R-:W-:Y:S01]  /*5590*/  IMAD.MOV R0, RZ, RZ, -R0 ;  /* 0x000000ffff007224 */ /* 0x000fe200078e0a00 */
[----:B------:R-:W-:Y:S01]  /*55a0*/  ISETP.GE.AND P4, PT, R4, RZ, PT ;  /* 0x000000ff0400720c */ /* 0x000fe20003f86270 */
[----:B------:R-:W-:Y:S01]  /*55b0*/  @!P3 IMAD.MOV R117, RZ, RZ, -R117 ;  /* 0x000000ffff75b224 */ /* 0x000fe200078e0a75 */
[C---:B------:R-:W-:Y:S01]  /*55c0*/  ISETP.GT.U32.AND P3, PT, R19.reuse, R120, PT ;  /* 0x000000781300720c */ /* 0x040fe20003f64070 */
[----:B------:R-:W-:Y:S02]  /*55d0*/  IMAD R121, R19, R0, R121 ;  /* 0x0000000013797224 */ /* 0x000fe400078e0279 */
[----:B------:R-:W-:-:S04]  /*55e0*/  IMAD.HI.U32 R0, R20, R122, RZ ;  /* 0x0000007a14007227 */ /* 0x000fc800078e00ff */
[----:B------:R-:W-:Y:S01]  /*55f0*/  @!P1 IMAD.MOV R112, RZ, RZ, -R112 ;  /* 0x000000ffff709224 */ /* 0x000fe200078e0a70 */
[C---:B------:R-:W-:Y:S01]  /*5600*/  ISETP.GT.U32.AND P1, PT, R19.reuse, R116, PT ;  /* 0x000000741300720c */ /* 0x040fe20003f24070 */
[----:B------:R-:W-:Y:S02]  /*5610*/  IMAD.MOV R0, RZ, RZ, -R0 ;  /* 0x000000ffff007224 */ /* 0x000fe400078e0a00 */
[--C-:B------:R-:W-:Y:S01]  /*5620*/  @!P6 IMAD.IADD R118, R118, 0x1, -R19.reuse ;  /* 0x000000017676e824 */ /* 0x100fe200078e0a13 */
[C---:B------:R-:W-:Y:S01]  /*5630*/  ISETP.GT.U32.AND P6, PT, R19.reuse, R121, PT ;  /* 0x000000791300720c */ /* 0x040fe20003fc4070 */
[----:B------:R-:W-:Y:S02]  /*5640*/  IMAD R122, R19, R0, R122 ;  /* 0x00000000137a7224 */ /* 0x000fe400078e027a */
[--C-:B------:R-:W-:Y:S02]  /*5650*/  @!P5 IMAD.IADD R119, R119, 0x1, -R19.reuse ;  /* 0x000000017777d824 */ /* 0x100fe400078e0a13 */
[--C-:B------:R-:W-:Y:S01]  /*5660*/  @!P3 IMAD.IADD R120, R120, 0x1, -R19.reuse ;  /* 0x000000017878b824 */ /* 0x100fe200078e0a13 */
[C---:B------:R-:W-:Y:S01]  /*5670*/  ISETP.GT.U32.AND P3, PT, R19.reuse, R122, PT ;  /* 0x0000007a1300720c */ /* 0x040fe20003f64070 */
[C---:B------:R-:W-:Y:S01]  /*5680*/  VIADD R0, R2.reuse, 0x73 ;  /* 0x0000007302007836 */ /* 0x040fe20000000000 */
[----:B------:R-:W-:Y:S01]  /*5690*/  ISETP.GT.U32.AND P5, PT, R19, R119, PT ;  /* 0x000000771300720c */ /* 0x000fe20003fa4070 */
[----:B------:R-:W-:Y:S01]  /*56a0*/  VIADD R4, R2, 0x75 ;  /* 0x0000007502047836 */ /* 0x000fe20000000000 */
[-C--:B------:R-:W-:Y:S01]  /*56b0*/  @!P1 IADD3 R116, R116, -R19.reuse, RZ ;  /* 0x8000001374749210 */ /* 0x080fe20007ffe0ff */
[----:B------:R-:W-:Y:S01]  /*56c0*/  @!P0 IMAD.MOV R120, RZ, RZ, -R120 ;  /* 0x000000ffff788224 */ /* 0x000fe200078e0a78 */
[----:B------:R-:W-:Y:S01]  /*56d0*/  ISETP.GE.AND P1, PT, R5, RZ, PT ;  /* 0x000000ff0500720c */ /* 0x000fe20003f26270 */
[----:B------:R-:W-:Y:S01]  /*56e0*/  VIADD R5, R2, 0x76 ;  /* 0x0000007602057836 */ /* 0x000fe20000000000 */
[----:B------:R-:W-:Y:S01]  /*56f0*/  @!P6 IADD3 R121, R121, -R19, RZ ;  /* 0x800000137979e210 */ /* 0x000fe20007ffe0ff */
[----:B------:R-:W-:Y:S01]  /*5700*/  @!P2 IMAD.MOV R116, RZ, RZ, -R116 ;  /* 0x000000ffff74a224 */ /* 0x000fe200078e0a74 */
[----:B------:R-:W-:Y:S01]  /*5710*/  ISETP.GE.AND P2, PT, R8, RZ, PT ;  /* 0x000000ff0800720c */ /* 0x000fe20003f46270 */
[----:B------:R-:W-:Y:S01]  /*5720*/  VIADD R9, R2, 0x7b ;  /* 0x0000007b02097836 */ /* 0x000fe20000000000 */
[----:B------:R-:W-:Y:S01]  /*5730*/  ISETP.GT.U32.AND P6, PT, R19, R121, PT ;  /* 0x000000791300720c */ /* 0x000fe20003fc4070 */
[--C-:B------:R-:W-:Y:S01]  /*5740*/  @!P3 IMAD.IADD R122, R122, 0x1, -R19.reuse ;  /* 0x000000017a7ab824 */ /* 0x100fe200078e0a13 */
[----:B------:R-:W-:Y:S01]  /*5750*/  IABS R123, R0 ;  /* 0x00000000007b7213 */ /* 0x000fe20000000000 */
[----:B------:R-:W-:Y:S01]  /*5760*/  @!P5 IMAD.IADD R119, R119, 0x1, -R19 ;  /* 0x000000017777d824 */ /* 0x000fe200078e0a13 */
[----:B------:R-:W-:Y:S01]  /*5770*/  ISETP.GE.AND P5, PT, R3, RZ, PT ;  /* 0x000000ff0300720c */ /* 0x000fe20003fa6270 */
[----:B------:R-:W-:Y:S01]  /*5780*/  VIADD R3, R2, 0x74 ;  /* 0x0000007402037836 */ /* 0x000fe20000000000 */
[----:B------:R-:W-:Y:S01]  /*5790*/  IABS R125, R4 ;  /* 0x00000004007d7213 */ /* 0x000fe20000000000 */
[----:B------:R-:W-:Y:S01]  /*57a0*/  @!P1 IMAD.MOV R118, RZ, RZ, -R118 ;  /* 0x000000ffff769224 */ /* 0x000fe200078e0a76 */
[----:B------:R-:W-:Y:S01]  /*57b0*/  ISETP.GE.AND P1, PT, R0, RZ, PT ;  /* 0x000000ff0000720c */ /* 0x000fe20003f26270 */
[----:B------:R-:W-:Y:S01]  /*57c0*/  IMAD.HI.U32 R0, R20, R123, RZ ;  /* 0x0000007b14007227 */ /* 0x000fe200078e00ff */
[----:B------:R-:W-:-:S02]  /*57d0*/  ISETP.GT.U32.AND P3, PT, R19, R122, PT ;  /* 0x0000007a1300720c */ /* 0x000fc40003f64070 */
[----:B------:R-:W-:Y:S01]  /*57e0*/  ISETP.GE.AND P0, PT, R4, RZ, PT ;  /* 0x000000ff0400720c */ /* 0x000fe20003f06270 */
[----:B------:R-:W-:Y:S01]  /*57f0*/  @!P2 IMAD.MOV R119, RZ, RZ, -R119 ;  /* 0x000000ffff77a224 */ /* 0x000fe200078e0a77 */
[----:B------:R-:W-:Y:S01]  /*5800*/  ISETP.GE.AND P2, PT, R3, RZ, PT ;  /* 0x000000ff0300720c */ /* 0x000fe20003f46270 */
[----:B------:R-:W-:Y:S01]  /*5810*/  IMAD.MOV R4, RZ, RZ, -R0 ;  /* 0x000000ffff047224 */ /* 0x000fe200078e0a00 */
[----:B------:R-:W-:Y:S01]  /*5820*/  IABS R124, R3 ;  /* 0x00000003007c7213 */ /* 0x000fe20000000000 */
[----:B------:R-:W-:Y:S01]  /*5830*/  IMAD.HI.U32 R3, R20, R125, RZ ;  /* 0x0000007d14037227 */ /* 0x000fe200078e00ff */
[----:B------:R-:W-:Y:S02]  /*5840*/  IABS R126, R5 ;  /* 0x00000005007e7213 */ /* 0x000fe40000000000 */
[----:B------:R-:W-:Y:S01]  /*5850*/  IABS R131, R9 ;  /* 0x0000000900837213 */ /* 0x000fe20000000000 */
[----:B------:R-:W-:Y:S01]  /*5860*/  @!P6 IMAD.IADD R121, R121, 0x1, -R19 ;  /* 0x000000017979e824 */ /* 0x000fe200078e0a13 */
[----:B------:R-:W-:Y:S01]  /*5870*/  ISETP.GE.AND P6, PT, R5, RZ, PT ;  /* 0x000000ff0500720c */ /* 0x000fe20003fc6270 */
[----:B------:R-:W-:-:S02]  /*5880*/  IMAD R123, R19, R4, R123 ;  /* 0x00000004137b7224 */ /* 0x000fc400078e027b */
[----:B------:R-:W-:Y:S02]  /*5890*/  IMAD.MOV R8, RZ, RZ, -R3 ;  /* 0x000000ffff087224 */ /* 0x000fe400078e0a03 */
[----:B------:R-:W-:Y:S01]  /*58a0*/  @!P4 IMAD.MOV R121, RZ, RZ, -R121 ;  /* 0x000000ffff79c224 */ /* 0x000fe200078e0a79 */
[C---:B------:R-:W-:Y:S01]  /*58b0*/  ISETP.GT.U32.AND P4, PT, R19.reuse, R123, PT ;  /* 0x0000007b1300720c */ /* 0x040fe20003f84070 */
[----:B------:R-:W-:Y:S02]  /*58c0*/  @!P3 IMAD.IADD R122, R122, 0x1, -R19 ;  /* 0x000000017a7ab824 */ /* 0x000fe400078e0a13 */
[----:B------:R-:W-:Y:S02]  /*58d0*/  IMAD R125, R19, R8, R125 ;  /* 0x00000008137d7224 */ /* 0x000fe400078e027d */
[----:B------:R-:W-:-:S04]  /*58e0*/  IMAD.HI.U32 R0, R20, R124, RZ ;  /* 0x0000007c14007227 */ /* 0x000fc800078e00ff */
[----:B------:R-:W-:Y:S01]  /*58f0*/  @!P5 IMAD.MOV R122, RZ, RZ, -R122 ;  /* 0x000000ffff7ad224 */ /* 0x000fe200078e0a7a */
[----:B------:R-:W-:Y:S01]  /*5900*/  ISETP.GT.U32.AND P5, PT, R19, R125, PT ;  /* 0x0000007d1300720c */ /* 0x000fe20003fa4070 */
[----:B------:R-:W-:Y:S01]  /*5910*/  VIADD R5, R2, 0x78 ;  /* 0x0000007802057836 */ /* 0x000fe20000000000 */
[----:B------:R-:W-:Y:S01]  /*5920*/  IADD3 R4, -R0, RZ, RZ ;  /* 0x000000ff00047210 */ /* 0x000fe20007ffe1ff */
[----:B------:R-:W-:Y:S02]  /*5930*/  @!P4 IMAD.IADD R123, R123, 0x1, -R19 ;  /* 0x000000017b7bc824 */ /* 0x000fe400078e0a13 */
[----:B------:R-:W-:Y:S01]  /*5940*/  IMAD.HI.U32 R0, R20, R126, RZ ;  /* 0x0000007e14007227 */ /* 0x000fe200078e00ff */
[----:B------:R-:W-:Y:S02]  /*5950*/  IABS R128, R5 ;  /* 0x0000000500807213 */ /* 0x000fe40000000000 */
[C---:B------:R-:W-:Y:S01]  /*5960*/  ISETP.GT.U32.AND P4, PT, R19.reuse, R123, PT ;  /* 0x0000007b1300720c */ /* 0x040fe20003f84070 */
[----:B------:R-:W-:-:S02]  /*5970*/  IMAD R124, R19, R4, R124 ;  /* 0x00000004137c7224 */ /* 0x000fc400078e027c */
[----:B------:R-:W-:Y:S02]  /*5980*/  IMAD.MOV R0, RZ, RZ, -R0 ;  /* 0x000000ffff007224 */ /* 0x000fe400078e0a00 */
[----:B------:R-:W-:Y:S01]  /*5990*/  @!P5 IMAD.IADD R125, R125, 0x1, -R19 ;  /* 0x000000017d7dd824 */ /* 0x000fe200078e0a13 */
[----:B------:R-:W-:Y:S01]  /*59a0*/  ISETP.GT.U32.AND P3, PT, R19, R124, PT ;  /* 0x0000007c1300720c */ /* 0x000fe20003f64070 */
[----:B------:R-:W-:-:S03]  /*59b0*/  IMAD.HI.U32 R3, R20, R128, RZ ;  /* 0x0000008014037227 */ /* 0x000fc600078e00ff */
[C---:B------:R-:W-:Y:S01]  /*59c0*/  ISETP.GT.U32.AND P5, PT, R19.reuse, R125, PT ;  /* 0x0000007d1300720c */ /* 0x040fe20003fa4070 */
[----:B------:R-:W-:Y:S02]  /*59d0*/  VIADD R4, R2, 0x77 ;  /* 0x0000007702047836 */ /* 0x000fe40000000000 */
[----:B------:R-:W-:Y:S02]  /*59e0*/  IMAD R126, R19, R0, R126 ;  /* 0x00000000137e7224 */ /* 0x000fe400078e027e */
[----:B------:R-:W-:Y:S01]  /*59f0*/  IMAD.MOV R3, RZ, RZ, -R3 ;  /* 0x000000ffff037224 */ /* 0x000fe200078e0a03 */
[----:B------:R-:W-:Y:S01]  /*5a00*/  IABS R127, R4 ;  /* 0x00000004007f7213 */ /* 0x000fe20000000000 */
[--C-:B------:R-:W-:Y:S01]  /*5a10*/  @!P4 IMAD.IADD R123, R123, 0x1, -R19.reuse ;  /* 0x000000017b7bc824 */ /* 0x100fe200078e0a13 */
[C---:B------:R-:W-:Y:S01]  /*5a20*/  ISETP.GT.U32.AND P4, PT, R19.reuse, R126, PT ;  /* 0x0000007e1300720c */ /* 0x040fe20003f84070 */
[----:B------:R-:W-:Y:S02]  /*5a30*/  @!P3 IMAD.IADD R124, R124, 0x1, -R19 ;  /* 0x000000017c7cb824 */ /* 0x000fe400078e0a13 */
[----:B------:R-:W-:-:S02]  /*5a40*/  IMAD R128, R19, R3, R128 ;  /* 0x0000000313807224 */ /* 0x000fc400078e0280 */
[----:B------:R-:W-:Y:S01]  /*5a50*/  IMAD.HI.U32 R0, R20, R127, RZ ;  /* 0x0000007f14007227 */ /* 0x000fe200078e00ff */
[----:B------:R-:W-:Y:S02]  /*5a60*/  @!P5 IADD3 R125, R125, -R19, RZ ;  /* 0x800000137d7dd210 */ /* 0x000fe40007ffe0ff */
[C---:B------:R-:W-:Y:S01]  /*5a70*/  ISETP.GT.U32.AND P3, PT, R19.reuse, R124, PT ;  /* 0x0000007c1300720c */ /* 0x040fe20003f64070 */
[----:B------:R-:W-:Y:S01]  /*5a80*/  IMAD.MOV R0, RZ, RZ, -R0 ;  /* 0x000000ffff007224 */ /* 0x000fe200078e0a00 */
[C---:B------:R-:W-:Y:S01]  /*5a90*/  ISETP.GT.U32.AND P5, PT, R19.reuse, R128, PT ;  /* 0x000000801300720c */ /* 0x040fe20003fa4070 */
[----:B------:R-:W-:Y:S02]  /*5aa0*/  VIADD R8, R2, 0x7a ;  /* 0x0000007a02087836 */ /* 0x000fe40000000000 */
[----:B------:R-:W-:Y:S02]  /*5ab0*/  IMAD R127, R19, R0, R127 ;  /* 0x00000000137f7224 */ /* 0x000fe400078e027f */
[----:B------:R-:W-:Y:S01]  /*5ac0*/  IMAD.HI.U32 R0, R20, R129, RZ ;  /* 0x0000008114007227 */ /* 0x000fe200078e00ff */
[----:B------:R-:W-:-:S03]  /*5ad0*/  IABS R130, R8 ;  /* 0x0000000800827213 */ /* 0x000fc60000000000 */
[----:B------:R-:W-:Y:S01]  /*5ae0*/  @!P4 IMAD.IADD R126, R126, 0x1, -R19 ;  /* 0x000000017e7ec824 */ /* 0x000fe200078e0a13 */
[----:B------:R-:W-:Y:S01]  /*5af0*/  ISETP.GE.AND P4, PT, R4, RZ, PT ;  /* 0x000000ff0400720c */ /* 0x000fe20003f86270 */
[----:B------:R-:W-:Y:S02]  /*5b00*/  @!P1 IMAD.MOV R123, RZ, RZ, -R123 ;  /* 0x000000ffff7b9224 */ /* 0x000fe400078e0a7b */
[----:B------:R-:W-:Y:S01]  /*5b10*/  IMAD.MOV R0, RZ, RZ, -R0 ;  /* 0x000000ffff007224 */ /* 0x000fe200078e0a00 */
[C---:B------:R-:W-:Y:S01]  /*5b20*/  ISETP.GT.U32.AND P1, PT, R19.reuse, R126, PT ;  /* 0x0000007e1300720c */ /* 0x040fe20003f24070 */
[--C-:B------:R-:W-:Y:S01]  /*5b30*/  @!P3 IMAD.IADD R124, R124, 0x1, -R19.reuse ;  /* 0x000000017c7cb824 */ /* 0x100fe200078e0a13 */
[C---:B------:R-:W-:Y:S01]  /*5b40*/  ISETP.GT.U32.AND P3, PT, R19.reuse, R127, PT ;  /* 0x0000007f1300720c */ /* 0x040fe20003f64070 */
[----:B------:R-:W-:Y:S02]  /*5b50*/  @!P5 IMAD.IADD R128, R128, 0x1, -R19 ;  /* 0x000000018080d824 */ /* 0x000fe400078e0a13 */
[----:B------:R-:W-:-:S02]  /*5b60*/  IMAD R129, R19, R0, R129 ;  /* 0x0000000013817224 */ /* 0x000fc400078e0281 */
[----:B------:R-:W-:Y:S01]  /*5b70*/  IMAD.HI.U32 R0, R20, R131, RZ ;  /* 0x0000008314007227 */ /* 0x000fe200078e00ff */
[----:B------:R-:W-:-:S03]  /*5b80*/  ISETP.GT.U32.AND P5, PT, R19, R128, PT ;  /* 0x000000801300720c */ /* 0x000fc60003fa4070 */
[----:B------:R-:W-:Y:S01]  /*5b90*/  IMAD.HI.U32 R3, R20, R130, RZ ;  /* 0x0000008214037227 */ /* 0x000fe200078e00ff */
[----:B------:R-:W-:-:S03]  /*5ba0*/  IADD3 R0, -R0, RZ, RZ ;  /* 0x000000ff00007210 */ /* 0x000fc60007ffe1ff */
[----:B------:R-:W-:Y:S02]  /*5bb0*/  IMAD.MOV R3, RZ, RZ, -R3 ;  /* 0x000000ffff037224 */ /* 0x000fe400078e0a03 */
[--C-:B------:R-:W-:Y:S01]  /*5bc0*/  @!P1 IMAD.IADD R126, R126, 0x1, -R19.reuse ;  /* 0x000000017e7e9824 */ /* 0x100fe200078e0a13 */
[C---:B------:R-:W-:Y:S01]  /*5bd0*/  ISETP.GT.U32.AND P1, PT, R19.reuse, R129, PT ;  /* 0x000000811300720c */ /* 0x040fe20003f24070 */
[----:B------:R-:W-:Y:S02]  /*5be0*/  IMAD R130, R19, R3, R130 ;  /* 0x0000000313827224 */ /* 0x000fe400078e0282 */
[----:B------:R-:W-:Y:S01]  /*5bf0*/  @!P3 IMAD.IADD R127, R127, 0x1, -R19 ;  /* 0x000000017f7fb824 */ /* 0x000fe200078e0a13 */
[----:B------:R-:W-:Y:S01]  /*5c00*/  ISETP.GE.AND P3, PT, R5, RZ, PT ;  /* 0x000000ff0500720c */ /* 0x000fe20003f66270 */
[C---:B------:R-:W-:Y:S02]  /*5c10*/  IMAD R131, R19.reuse, R0, R131 ;  /* 0x0000000013837224 */ /* 0x040fe400078e0283 */
[----:B------:R-:W-:Y:S01]  /*5c20*/  @!P6 IMAD.MOV R126, RZ, RZ, -R126 ;  /* 0x000000ffff7ee224 */ /* 0x000fe200078e0a7e */
[C---:B------:R-:W-:Y:S01]  /*5c30*/  ISETP.GT.U32.AND P6, PT, R19.reuse, R130, PT ;  /* 0x000000821300720c */ /* 0x040fe20003fc4070 */
[----:B------:R-:W-:Y:S01]  /*5c40*/  @!P2 IMAD.MOV R124, RZ, RZ, -R124 ;  /* 0x000000ffff7ca224 */ /* 0x000fe200078e0a7c */
[C---:B------:R-:W-:Y:S01]  /*5c50*/  ISETP.GT.U32.AND P2, PT, R19.reuse, R127, PT ;  /* 0x0000007f1300720c */ /* 0x040fe20003f44070 */
[----:B------:R-:W-:Y:S01]  /*5c60*/  @!P5 IMAD.IADD R128, R128, 0x1, -R19 ;  /* 0x000000018080d824 */ /* 0x000fe200078e0a13 */
[----:B------:R-:W-:Y:S01]  /*5c70*/  ISETP.GT.U32.AND P5, PT, R19, R131, PT ;  /* 0x000000831300720c */ /* 0x000fe20003fa4070 */
[----:B------:R-:W-:-:S02]  /*5c80*/  VIADD R4, R2, 0x7c ;  /* 0x0000007c02047836 */ /* 0x000fc40000000000 */
[----:B------:R-:W-:Y:S01]  /*5c90*/  @!P1 IMAD.IADD R129, R129, 0x1, -R19 ;  /* 0x0000000181819824 */ /* 0x000fe200078e0a13 */
[----:B------:R-:W-:Y:S01]  /*5ca0*/  ISETP.GE.AND P1, PT, R9, RZ, PT ;  /* 0x000000ff0900720c */ /* 0x000fe20003f26270 */
[C---:B------:R-:W-:Y:S01]  /*5cb0*/  VIADD R5, R2.reuse, 0x7d ;  /* 0x0000007d02057836 */ /* 0x040fe20000000000 */
[----:B------:R-:W-:Y:S01]  /*5cc0*/  IABS R132, R4 ;  /* 0x0000000400847213 */ /* 0x000fe20000000000 */
[----:B------:R-:W-:Y:S01]  /*5cd0*/  @!P0 IMAD.MOV R125, RZ, RZ, -R125 ;  /* 0x000000ffff7d8224 */ /* 0x000fe200078e0a7d */
[----:B------:R-:W-:Y:S01]  /*5ce0*/  ISETP.GE.AND P0, PT, R7, RZ, PT ;  /* 0x000000ff0700720c */ /* 0x000fe20003f06270 */
[----:B------:R-:W-:Y:S01]  /*5cf0*/  VIADD R7, R2, 0x7e ;  /* 0x0000007e02077836 */ /* 0x000fe20000000000 */
[----:B------:R-:W-:Y:S01]  /*5d00*/  @!P6 IADD3 R130, R130, -R19, RZ ;  /* 0x800000138282e210 */ /* 0x000fe20007ffe0ff */
[--C-:B------:R-:W-:Y:S01]  /*5d10*/  @!P2 IMAD.IADD R127, R127, 0x1, -R19.reuse ;  /* 0x000000017f7fa824 */ /* 0x100fe200078e0a13 */
[----:B------:R-:W-:Y:S01]  /*5d20*/  ISETP.GT.U32.AND P6, PT, R19, R129, PT ;  /* 0x000000811300720c */ /* 0x000fe20003fc4070 */
[----:B------:R-:W-:Y:S01]  /*5d30*/  @!P5 IMAD.IADD R131, R131, 0x1, -R19 ;  /* 0x000000018383d824 */ /* 0x000fe200078e0a13 */
[----:B------:R-:W-:Y:S01]  /*5d40*/  IABS R133, R5 ;  /* 0x0000000500857213 */ /* 0x000fe20000000000 */
[----:B------:R-:W-:Y:S01]  /*5d50*/  IMAD.HI.U32 R0, R20, R132, RZ ;  /* 0x0000008414007227 */ /* 0x000fe200078e00ff */
[----:B------:R-:W-:-:S02]  /*5d60*/  ISETP.GE.AND P2, PT, R8, RZ, PT ;  /* 0x000000ff0800720c */ /* 0x000fc40003f46270 */
[C---:B------:R-:W-:Y:S01]  /*5d70*/  ISETP.GT.U32.AND P5, PT, R19.reuse, R130, PT ;  /* 0x000000821300720c */ /* 0x040fe20003fa4070 */
[----:B------:R-:W-:Y:S01]  /*5d80*/  @!P4 IMAD.MOV R127, RZ, RZ, -R127 ;  /* 0x000000ffff7fc224 */ /* 0x000fe200078e0a7f */
[----:B------:R-:W-:Y:S01]  /*5d90*/  ISETP.GT.U32.AND P4, PT, R19, R131, PT ;  /* 0x000000831300720c */ /* 0x000fe20003f84070 */
[----:B------:R-:W-:Y:S01]  /*5da0*/  IMAD.MOV R3, RZ, RZ, -R0 ;  /* 0x000000ffff037224 */ /* 0x000fe200078e0a00 */
[----:B------:R-:W-:Y:S01]  /*5db0*/  IABS R134, R7 ;  /* 0x0000000700867213 */ /* 0x000fe20000000000 */
[----:B------:R-:W-:Y:S01]  /*5dc0*/  IMAD.HI.U32 R0, R20, R133, RZ ;  /* 0x0000008514007227 */ /* 0x000fe200078e00ff */
[----:B------:R-:W-:-:S03]  /*5dd0*/  IADD3 R9, R2, 0x80, RZ ;  /* 0x0000008002097810 */ /* 0x000fc60007ffe0ff */
[----:B------:R-:W-:Y:S01]  /*5de0*/  IMAD R132, R19, R3, R132 ;  /* 0x0000000313847224 */ /* 0x000fe200078e0284 */
[----:B------:R-:W-:Y:S01]  /*5df0*/  IABS R136, R9 ;  /* 0x0000000900887213 */ /* 0x000fe20000000000 */
[----:B------:R-:W-:Y:S02]  /*5e00*/  IMAD.MOV R0, RZ, RZ, -R0 ;  /* 0x000000ffff007224 */ /* 0x000fe400078e0a00 */
[----:B------:R-:W-:Y:S01]  /*5e10*/  @!P6 IMAD.IADD R129, R129, 0x1, -R19 ;  /* 0x000000018181e824 */ /* 0x000fe200078e0a13 */
[C---:B------:R-:W-:Y:S01]  /*5e20*/  ISETP.GT.U32.AND P6, PT, R19.reuse, R132, PT ;  /* 0x000000841300720c */ /* 0x040fe20003fc4070 */
[----:B------:R-:W-:Y:S02]  /*5e30*/  IMAD R133, R19, R0, R133 ;  /* 0x0000000013857224 */ /* 0x000fe400078e0285 */
[----:B------:R-:W-:Y:S02]  /*5e40*/  VIADD R8, R2, 0x7f ;  /* 0x0000007f02087836 */ /* 0x000fe40000000000 */
[----:B------:R-:W-:Y:S01]  /*5e50*/  @!P4 IMAD.IADD R131, R131, 0x1, -R19 ;  /* 0x000000018383c824 */ /* 0x000fe200078e0a13 */
[----:B------:R-:W-:Y:S01]  /*5e60*/  ISETP.GT.U32.AND P4, PT, R19, R133, PT ;  /* 0x000000851300720c */ /* 0x000fe20003f84070 */
[----:B------:R-:W-:Y:S01]  /*5e70*/  IMAD.HI.U32 R0, R20, R134, RZ ;  /* 0x0000008614007227 */ /* 0x000fe200078e00ff */
[----:B------:R-:W-:-:S02]  /*5e80*/  IABS R135, R8 ;  /* 0x0000000800877213 */ /* 0x000fc40000000000 */
[----:B------:R-:W-:Y:S01]  /*5e90*/  @!P1 IADD3 R131, -R131, RZ, RZ ;  /* 0x000000ff83839210 */ /* 0x000fe20007ffe1ff */
[--C-:B------:R-:W-:Y:S01]  /*5ea0*/  @!P5 IMAD.IADD R130, R130, 0x1, -R19.reuse ;  /* 0x000000018282d824 */ /* 0x100fe200078e0a13 */
[----:B------:R-:W-:Y:S01]  /*5eb0*/  ISETP.GE.AND P5, PT, R4, RZ, PT ;  /* 0x000000ff0400720c */ /* 0x000fe20003fa6270 */
[----:B------:R-:W-:Y:S01]  /*5ec0*/  @!P6 IMAD.IADD R132, R132, 0x1, -R19 ;  /* 0x000000018484e824 */ /* 0x000fe200078e0a13 */
[----:B------:R-:W-:Y:S01]  /*5ed0*/  ISETP.GE.AND P6, PT, R5, RZ, PT ;  /* 0x000000ff0500720c */ /* 0x000fe20003fc6270 */
[----:B------:R-:W-:Y:S01]  /*5ee0*/  IMAD.HI.U32 R3, R20, R135, RZ ;  /* 0x0000008714037227 */ /* 0x000fe200078e00ff */
[----:B------:R-:W-:-:S03]  /*5ef0*/  ISETP.GE.AND P1, PT, R7, RZ, PT ;  /* 0x000000ff0700720c */ /* 0x000fc60003f26270 */
[----:B------:R-:W-:Y:S01]  /*5f00*/  @!P3 IMAD.MOV R128, RZ, RZ, -R128 ;  /* 0x000000ffff80b224 */ /* 0x000fe200078e0a80 */
[----:B------:R-:W-:Y:S01]  /*5f10*/  ISETP.GT.U32.AND P3, PT, R19, R132, PT ;  /* 0x000000841300720c */ /* 0x000fe20003f64070 */
[----:B------:R-:W-:Y:S02]  /*5f20*/  IMAD.MOV R4, RZ, RZ, -R3 ;  /* 0x000000ffff047224 */ /* 0x000fe400078e0a03 */
[----:B------:R-:W-:Y:S02]  /*5f30*/  VIADD R5, R2, 0x81 ;  /* 0x0000008102057836 */ /* 0x000fe40000000000 */
[----:B------:R-:W-:Y:S02]  /*5f40*/  @!P4 IMAD.IADD R133, R133, 0x1, -R19 ;  /* 0x000000018585c824 */ /* 0x000fe400078e0a13 */
[----:B------:R-:W-:Y:S01]  /*5f50*/  IMAD.MOV R0, RZ, RZ, -R0 ;  /* 0x000000ffff007224 */ /* 0x000fe200078e0a00 */
[----:B------:R-:W-:Y:S01]  /*5f60*/  IABS R137, R5 ;  /* 0x0000000500897213 */ /* 0x000fe20000000000 */
[C---:B------:R-:W-:Y:S01]  /*5f70*/  IMAD R135, R19.reuse, R4, R135 ;  /* 0x0000000413877224 */ /* 0x040fe200078e0287 */
[C---:B------:R-:W-:Y:S01]  /*5f80*/  ISETP.GT.U32.AND P4, PT, R19.reuse, R133, PT ;  /* 0x000000851300720c */ /* 0x040fe20003f84070 */
[----:B------:R-:W-:-:S02]  /*5f90*/  IMAD R134, R19, R0, R134 ;  /* 0x0000000013867224 */ /* 0x000fc400078e0286 */
[----:B------:R-:W-:-:S04]  /*5fa0*/  IMAD.HI.U32 R0, R20, R136, RZ ;  /* 0x0000008814007227 */ /* 0x000fc800078e00ff */
[----:B------:R-:W-:Y:S01]  /*5fb0*/  @!P2 IMAD.MOV R130, RZ, RZ, -R130 ;  /* 0x000000ffff82a224 */ /* 0x000fe200078e0a82 */
[----:B------:R-:W-:Y:S01]  /*5fc0*/  ISETP.GT.U32.AND P2, PT, R19, R135, PT ;  /* 0x000000871300720c */ /* 0x000fe20003f44070 */
[----:B------:R-:W-:-:S04]  /*5fd0*/  IMAD.HI.U32 R3, R20, R137, RZ ;  /* 0x0000008914037227 */ /* 0x000fc800078e00ff */
[----:B------:R-:W-:Y:S02]  /*5fe0*/  IMAD.MOV R0, RZ, RZ, -R0 ;  /* 0x000000ffff007224 */ /* 0x000fe400078e0a00 */
[----:B------:R-:W-:Y:S01]  /*5ff0*/  @!P3 IMAD.IADD R132, R132, 0x1, -R19 ;  /* 0x000000018484b824 */ /* 0x000fe200078e0a13 */
[----:B------:R-:W-:Y:S01]  /*6000*/  ISETP.GE.AND P3, PT, R8, RZ, PT ;  /* 0x000000ff0800720c */ /* 0x000fe20003f66270 */
[----:B------:R-:W-:Y:S02]  /*6010*/  IMAD.MOV R4, RZ, RZ, -R3 ;  /* 0x000000ffff047224 */ /* 0x000fe400078e0a03 */
[C---:B------:R-:W-:Y:S01]  /*6020*/  IMAD R136, R19.reuse, R0, R136 ;  /* 0x0000000013887224 */ /* 0x040fe200078e0288 */
[----:B------:R-:W-:Y:S01]  /*6030*/  @!P5 IADD3 R132, -R132, RZ, RZ ;  /* 0x000000ff8484d210 */ /* 0x000fe20007ffe1ff */
[----:B------:R-:W-:Y:S01]  /*6040*/  @!P0 IMAD.MOV R129, RZ, RZ, -R129 ;  /* 0x000000ffff818224 */ /* 0x000fe200078e0a81 */
[----:B------:R-:W-:Y:S01]  /*6050*/  ISETP.GT.U32.AND P0, PT, R19, R134, PT ;  /* 0x000000861300720c */ /* 0x000fe20003f04070 */
[----:B------:R-:W-:Y:S01]  /*6060*/  @!P4 IMAD.IADD R133, R133, 0x1, -R19 ;  /* 0x000000018585c824 */ /* 0x000fe200078e0a13 */
[C---:B------:R-:W-:Y:S01]  /*6070*/  ISETP.GT.U32.AND P5, PT, R19.reuse, R136, PT ;  /* 0x000000881300720c */ /* 0x040fe20003fa4070 */
[----:B------:R-:W-:Y:S01]  /*6080*/  IMAD R137, R19, R4, R137 ;  /* 0x0000000413897224 */ /* 0x000fe200078e0289 */
[----:B------:R-:W-:Y:S01]  /*6090*/  ISETP.GE.AND P4, PT, R9, RZ, PT ;  /* 0x000000ff0900720c */ /* 0x000fe20003f86270 */
[----:B------:R-:W-:-:S02]  /*60a0*/  @!P2 IMAD.IADD R135, R135, 0x1, -R19 ;  /* 0x000000018787a824 */ /* 0x000fc400078e0a13 */
[----:B------:R-:W-:Y:S01]  /*60b0*/  @!P6 IMAD.MOV R133, RZ, RZ, -R133 ;  /* 0x000000ffff85e224 */ /* 0x000fe200078e0a85 */
[C---:B------:R-:W-:Y:S01]  /*60c0*/  ISETP.GT.U32.AND P6, PT, R19.reuse, R137, PT ;  /* 0x000000891300720c */ /* 0x040fe20003fc4070 */
[C---:B------:R-:W-:Y:S01]  /*60d0*/  VIADD R3, R2.reuse, 0x82 ;  /* 0x0000008202037836 */ /* 0x040fe20000000000 */
[C---:B------:R-:W-:Y:S01]  /*60e0*/  ISETP.GT.U32.AND P2, PT, R19.reuse, R135, PT ;  /* 0x000000871300720c */ /* 0x040fe20003f44070 */
[----:B------:R-:W-:Y:S02]  /*60f0*/  VIADD R7, R2, 0x83 ;  /* 0x0000008302077836 */ /* 0x000fe40000000000 */
[--C-:B------:R-:W-:Y:S01]  /*6100*/  @!P0 IMAD.IADD R134, R134, 0x1, -R19.reuse ;  /* 0x0000000186868824 */ /* 0x100fe200078e0a13 */
[----:B------:R-:W-:Y:S01]  /*6110*/  IABS R138, R3 ;  /* 0x00000003008a7213 */ /* 0x000fe20000000000 */
[----:B------:R-:W-:Y:S01]  /*6120*/  @!P5 IMAD.IADD R136, R136, 0x1, -R19 ;  /* 0x000000018888d824 */ /* 0x000fe200078e0a13 */
[----:B------:R-:W-:Y:S01]  /*6130*/  IABS R139, R7 ;  /* 0x00000007008b7213 */ /* 0x000fe20000000000 */
[----:B------:R-:W-:Y:S01]  /*6140*/  VIADD R8, R2, 0x87 ;  /* 0x0000008702087836 */ /* 0x000fe20000000000 */
[C---:B------:R-:W-:Y:S01]  /*6150*/  ISETP.GT.U32.AND P0, PT, R19.reuse, R134, PT ;  /* 0x000000861300720c */ /* 0x040fe20003f04070 */
[----:B------:R-:W-:Y:S01]  /*6160*/  IMAD.HI.U32 R0, R20, R138, RZ ;  /* 0x0000008a14007227 */ /* 0x000fe200078e00ff */
[----:B------:R-:W-:-:S02]  /*6170*/  ISETP.GT.U32.AND P5, PT, R19, R136, PT ;  /* 0x000000881300720c */ /* 0x000fc40003fa4070 */
[----:B------:R-:W-:Y:S01]  /*6180*/  IABS R143, R8 ;  /* 0x00000008008f7213 */ /* 0x000fe20000000000 */
[--C-:B------:R-:W-:Y:S02]  /*6190*/  @!P6 IMAD.IADD R137, R137, 0x1, -R19.reuse ;  /* 0x000000018989e824 */ /* 0x100fe400078e0a13 */
[----:B------:R-:W-:Y:S01]  /*61a0*/  @!P2 IMAD.IADD R135, R135, 0x1, -R19 ;  /* 0x000000018787a824 */ /* 0x000fe200078e0a13 */
[----:B------:R-:W-:Y:S01]  /*61b0*/  ISETP.GE.AND P2, PT, R3, RZ, PT ;  /* 0x000000ff0300720c */ /* 0x000fe20003f46270 */
[----:B------:R-:W-:Y:S01]  /*61c0*/  IMAD.HI.U32 R3, R20, R139, RZ ;  /* 0x0000008b14037227 */ /* 0x000fe200078e00ff */
[----:B------:R-:W-:-:S03]  /*61d0*/  ISETP.GT.U32.AND P6, PT, R19, R137, PT ;  /* 0x000000891300720c */ /* 0x000fc60003fc4070 */
[----:B------:R-:W-:Y:S02]  /*61e0*/  IMAD.MOV R0, RZ, RZ, -R0 ;  /* 0x000000ffff007224 */ /* 0x000fe400078e0a00 */
[----:B------:R-:W-:Y:S02]  /*61f0*/  IMAD.MOV R4, RZ, RZ, -R3 ;  /* 0x000000ffff047224 */ /* 0x000fe400078e0a03 */
[----:B------:R-:W-:Y:S02]  /*6200*/  IMAD R138, R19, R0, R138 ;  /* 0x00000000138a7224 */ /* 0x000fe400078e028a */
[----:B------:R-:W-:Y:S01]  /*6210*/  @!P0 IMAD.IADD R134, R134, 0x1, -R19 ;  /* 0x0000000186868824 */ /* 0x000fe200078e0a13 */
[----:B------:R-:W-:Y:S01]  /*6220*/  ISETP.GE.AND P0, PT, R5, RZ, PT ;  /* 0x000000ff0500720c */ /* 0x000fe20003f06270 */
[----:B------:R-:W-:Y:S02]  /*6230*/  VIADD R5, R2, 0x84 ;  /* 0x0000008402057836 */ /* 0x000fe40000000000 */
[C---:B------:R-:W-:Y:S01]  /*6240*/  IMAD R139, R19.reuse, R4, R139 ;  /* 0x00000004138b7224 */ /* 0x040fe200078e028b */
[----:B------:R-:W-:Y:S01]  /*6250*/  @!P1 IADD3 R134, -R134, RZ, RZ ;  /* 0x000000ff86869210 */ /* 0x000fe20007ffe1ff */
[--C-:B------:R-:W-:Y:S01]  /*6260*/  @!P5 IMAD.IADD R136, R136, 0x1, -R19.reuse ;  /* 0x000000018888d824 */ /* 0x100fe200078e0a13 */
[----:B------:R-:W-:Y:S01]  /*6270*/  ISETP.GT.U32.AND P5, PT, R19, R138, PT ;  /* 0x0000008a1300720c */ /* 0x000fe20003fa4070 */
[----:B------:R-:W-:Y:S01]  /*6280*/  @!P6 IMAD.IADD R137, R137, 0x1, -R19 ;  /* 0x000000018989e824 */ /* 0x000fe200078e0a13 */
[----:B------:R-:W-:Y:S01]  /*6290*/  IABS R140, R5 ;  /* 0x00000005008c7213 */ /* 0x000fe20000000000 */
[----:B------:R-:W-:Y:S01]  /*62a0*/  VIADD R4, R2, 0x85 ;  /* 0x0000008502047836 */ /* 0x000fe20000000000 */
[----:B------:R-:W-:Y:S01]  /*62b0*/  ISETP.GT.U32.AND P6, PT, R19, R139, PT ;  /* 0x0000008b1300720c */ /* 0x000fe20003fc4070 */
[----:B------:R-:W-:Y:S01]  /*62c0*/  @!P4 IMAD.MOV R136, RZ, RZ, -R136 ;  /* 0x000000ffff88c224 */ /* 0x000fe200078e0a88 */
[----:B------:R-:W-:Y:S01]  /*62d0*/  ISETP.GE.AND P1, PT, R7, RZ, PT ;  /* 0x000000ff0700720c */ /* 0x000fe20003f26270 */
[----:B------:R-:W-:Y:S01]  /*62e0*/  IMAD.HI.U32 R0, R20, R140, RZ ;  /* 0x0000008c14007227 */ /* 0x000fe200078e00ff */
[----:B------:R-:W-:-:S03]  /*62f0*/  IABS R141, R4 ;  /* 0x00000004008d7213 */ /* 0x000fc60000000000 */
[----:B------:R-:W-:Y:S02]  /*6300*/  IMAD.MOV R0, RZ, RZ, -R0 ;  /* 0x000000ffff007224 */ /* 0x000fe400078e0a00 */
[----:B------:R-:W-:Y:S02]  /*6310*/  @!P5 IMAD.IADD R138, R138, 0x1, -R19 ;  /* 0x000000018a8ad824 */ /* 0x000fe400078e0a13 */
[----:B------:R-:W-:Y:S02]  /*6320*/  IMAD R140, R19, R0, R140 ;  /* 0x00000000138c7224 */ /* 0x000fe400078e028c */
[----:B------:R-:W-:-:S03]  /*6330*/  IMAD.HI.U32 R0, R20, R141, RZ ;  /* 0x0000008d14007227 */ /* 0x000fc600078e00ff */
[----:B------:R-:W-:Y:S01]  /*6340*/  ISETP.GT.U32.AND P5, PT, R19, R140, PT ;  /* 0x0000008c1300720c */ /* 0x000fe20003fa4070 */
[----:B------:R-:W-:Y:S01]  /*6350*/  @!P6 IMAD.IADD R139, R139, 0x1, -R19 ;  /* 0x000000018b8be824 */ /* 0x000fe200078e0a13 */
[C---:B------:R-:W-:Y:S01]  /*6360*/  ISETP.GT.U32.AND P6, PT, R19.reuse, R138, PT ;  /* 0x0000008a1300720c */ /* 0x040fe20003fc4070 */
[----:B------:R-:W-:Y:S01]  /*6370*/  VIADD R7, R2, 0x86 ;  /* 0x0000008602077836 */ /* 0x000fe20000000000 */
[----:B------:R-:W-:Y:S01]  /*6380*/  IADD3 R0, -R0, RZ, RZ ;  /* 0x000000ff00007210 */ /* 0x000fe20007ffe1ff */
[----:B------:R-:W-:Y:S01]  /*6390*/  VIADD R9, R2, 0x88 ;  /* 0x0000008802097836 */ /* 0x000fe20000000000 */
[C---:B------:R-:W-:Y:S01]  /*63a0*/  ISETP.GT.U32.AND P4, PT, R19.reuse, R139, PT ;  /* 0x0000008b1300720c */ /* 0x040fe20003f84070 */
[----:B------:R-:W-:Y:S01]  /*63b0*/  @!P3 IMAD.MOV R135, RZ, RZ, -R135 ;  /* 0x000000ffff87b224 */ /* 0x000fe200078e0a87 */
[----:B------:R-:W-:Y:S01]  /*63c0*/  IABS R142, R7 ;  /* 0x00000007008e7213 */ /* 0x000fe20000000000 */
[----:B------:R-:W-:Y:S01]  /*63d0*/  IMAD R141, R19, R0, R141 ;  /* 0x00000000138d7224 */ /* 0x000fe200078e028d */
[----:B------:R-:W-:Y:S01]  /*63e0*/  ISETP.GE.AND P3, PT, R5, RZ, PT ;  /* 0x000000ff0500720c */ /* 0x000fe20003f66270 */
[----:B------:R-:W-:Y:S01]  /*63f0*/  IMAD.HI.U32 R0, R20, R143, RZ ;  /* 0x0000008f14007227 */ /* 0x000fe200078e00ff */
[----:B------:R-:W-:-:S03]  /*6400*/  IABS R144, R9 ;  /* 0x0000000900907213 */ /* 0x000fc60000000000 */
[----:B------:R-:W-:Y:S01]  /*6410*/  @!P6 IMAD.IADD R138, R138, 0x1, -R19 ;  /* 0x000000018a8ae824 */ /* 0x000fe200078e0a13 */
[----:B------:R-:W-:Y:S01]  /*6420*/  ISETP.GT.U32.AND P6, PT, R19, R141, PT ;  /* 0x0000008d1300720c */ /* 0x000fe20003fc4070 */
[----:B------:R-:W-:Y:S02]  /*6430*/  IMAD.MOV R0, RZ, RZ, -R0 ;  /* 0x000000ffff007224 */ /* 0x000fe400078e0a00 */
[----:B------:R-:W-:-:S04]  /*6440*/  IMAD.HI.U32 R3, R20, R142, RZ ;  /* 0x0000008e14037227 */ /* 0x000fc800078e00ff */
[----:B------:R-:W-:Y:S02]  /*6450*/  IMAD R143, R19, R0, R143 ;  /* 0x00000000138f7224 */ /* 0x000fe400078e028f */
[----:B------:R-:W-:Y:S02]  /*6460*/  IMAD.MOV R3, RZ, RZ, -R3 ;  /* 0x000000ffff037224 */ /* 0x000fe400078e0a03 */
[--C-:B------:R-:W-:Y:S01]  /*6470*/  @!P4 IMAD.IADD R139, R139, 0x1, -R19.reuse ;  /* 0x000000018b8bc824 */ /* 0x100fe200078e0a13 */
[----:B------:R-:W-:Y:S01]  /*6480*/  ISETP.GE.AND P4, PT, R7, RZ, PT ;  /* 0x000000ff0700720c */ /* 0x000fe20003f86270 */
[----:B------:R-:W-:Y:S01]  /*6490*/  @!P6 IMAD.IADD R141, R141, 0x1, -R19 ;  /* 0x000000018d8de824 */ /* 0x000fe200078e0a13 */
[----:B------:R-:W-:Y:S01]  /*64a0*/  ISETP.GT.U32.AND P6, PT, R19, R143, PT ;  /* 0x0000008f1300720c */ /* 0x000fe20003fc4070 */
[----:B------:R-:W-:Y:S01]  /*64b0*/  VIADD R5, R2, 0x89 ;  /* 0x0000008902057836 */ /* 0x000fe20000000000 */
[----:B------:R-:W-:Y:S01]  /*64c0*/  @!P1 IADD3 R139, -R139, RZ, RZ ;  /* 0x000000ff8b8b9210 */ /* 0x000fe20007ffe1ff */
[C---:B------:R-:W-:Y:S01]  /*64d0*/  IMAD R142, R19.reuse, R3, R142 ;  /* 0x00000003138e7224 */ /* 0x040fe200078e028e */
[----:B------:R-:W-:Y:S01]  /*64e0*/  ISETP.GT.U32.AND P1, PT, R19, R141, PT ;  /* 0x0000008d1300720c */ /* 0x000fe20003f24070 */
[----:B------:R-:W-:Y:S01]  /*64f0*/  IMAD.HI.U32 R3, R20, R144, RZ ;  /* 0x0000009014037227 */ /* 0x000fe200078e00ff */
[----:B------:R-:W-:-:S03]  /*6500*/  IABS R145, R5 ;  /* 0x0000000500917213 */ /* 0x000fc60000000000 */
[----:B------:R-:W-:Y:S01]  /*6510*/  @!P2 IMAD.MOV R138, RZ, RZ, -R138 ;  /* 0x000000ffff8aa224 */ /* 0x000fe200078e0a8a */
[----:B------:R-:W-:Y:S01]  /*6520*/  IADD3 R3, -R3, RZ, RZ ;  /* 0x000000ff03037210 */ /* 0x000fe20007ffe1ff */
[----:B------:R-:W-:Y:S01]  /*6530*/  IMAD.HI.U32 R0, R20, R145, RZ ;  /* 0x0000009114007227 */ /* 0x000fe200078e00ff */
[----:B------:R-:W-:-:S03]  /*6540*/  ISETP.GT.U32.AND P2, PT, R19, R142, PT ;  /* 0x0000008e1300720c */ /* 0x000fc60003f44070 */
[--C-:B------:R-:W-:Y:S02]  /*6550*/  @!P6 IMAD.IADD R143, R143, 0x1, -R19.reuse ;  /* 0x000000018f8fe824 */ /* 0x100fe400078e0a13 */
[C---:B------:R-:W-:Y:S02]  /*6560*/  IMAD R144, R19.reuse, R3, R144 ;  /* 0x0000000313907224 */ /* 0x040fe400078e0290 */
[----:B------:R-:W-:Y:S01]  /*6570*/  IMAD.MOV R0, RZ, RZ, -R0 ;  /* 0x000000ffff007224 */ /* 0x000fe200078e0a00 */
[----:B------:R-:W-:Y:S01]  /*6580*/  ISETP.GT.U32.AND P6, PT, R19, R143, PT ;  /* 0x0000008f1300720c */ /* 0x000fe20003fc4070 */
[----:B------:R-:W-:Y:S01]  /*6590*/  @!P1 IMAD.IADD R141, R141, 0x1, -R19 ;  /* 0x000000018d8d9824 */ /* 0x000fe200078e0a13 */
[C---:B------:R-:W-:Y:S01]  /*65a0*/  ISETP.GT.U32.AND P1, PT, R19.reuse, R144, PT ;  /* 0x000000901300720c */ /* 0x040fe20003f24070 */
[----:B------:R-:W-:Y:S02]  /*65b0*/  IMAD R145, R19, R0, R145 ;  /* 0x0000000013917224 */ /* 0x000fe400078e0291 */
[----:B------:R-:W-:-:S02]  /*65c0*/  @!P5 IMAD.IADD R140, R140, 0x1, -R19 ;  /* 0x000000018c8cd824 */ /* 0x000fc400078e0a13 */
[C---:B------:R-:W-:Y:S02]  /*65d0*/  VIADD R11, R2.reuse, 0x8c ;  /* 0x0000008c020b7836 */ /* 0x040fe40000000000 */
[----:B------:R-:W-:Y:S01]  /*65e0*/  VIADD R10, R2, 0x8b ;  /* 0x0000008b020a7836 */ /* 0x000fe20000000000 */
[----:B------:R-:W-:Y:S01]  /*65f0*/  ISETP.GT.U32.AND P5, PT, R19, R140, PT ;  /* 0x0000008c1300720c */ /* 0x000fe20003fa4070 */
[--C-:B------:R-:W-:Y:S01]  /*6600*/  @!P2 IMAD.IADD R142, R142, 0x1, -R19.reuse ;  /* 0x000000018e8ea824 */ /* 0x100fe200078e0a13 */
[----:B------:R-:W-:Y:S01]  /*6610*/  IABS R148, R11 ;  /* 0x0000000b00947213 */ /* 0x000fe20000000000 */
[--C-:B------:R-:W-:Y:S01]  /*6620*/  @!P6 IMAD.IADD R143, R143, 0x1, -R19.reuse ;  /* 0x000000018f8fe824 */ /* 0x100fe200078e0a13 */
[C---:B------:R-:W-:Y:S01]  /*6630*/  ISETP.GT.U32.AND P6, PT, R19.reuse, R145, PT ;  /* 0x000000911300720c */ /* 0x040fe20003fc4070 */
[----:B------:R-:W-:Y:S01]  /*6640*/  VIADD R7, R2, 0x8a ;  /* 0x0000008a02077836 */ /* 0x000fe20000000000 */
[----:B------:R-:W-:Y:S01]  /*6650*/  ISETP.GT.U32.AND P2, PT, R19, R142, PT ;  /* 0x0000008e1300720c */ /* 0x000fe20003f44070 */
[----:B------:R-:W-:Y:S01]  /*6660*/  @!P1 IMAD.IADD R144, R144, 0x1, -R19 ;  /* 0x0000000190909824 */ /* 0x000fe200078e0a13 */
[----:B------:R-:W-:Y:S01]  /*6670*/  IABS R147, R10 ;  /* 0x0000000a00937213 */ /* 0x000fe20000000000 */
[----:B------:R-:W-:Y:S01]  /*6680*/  @!P0 IMAD.MOV R137, RZ, RZ, -R137 ;  /* 0x000000ffff898224 */ /* 0x000fe200078e0a89 */
[----:B------:R-:W-:Y:S01]  /*6690*/  ISETP.GE.AND P0, PT, R4, RZ, PT ;  /* 0x000000ff0400720c */ /* 0x000fe20003f06270 */
[----:B------:R-:W-:Y:S01]  /*66a0*/  IMAD.HI.U32 R4, R20, R148, RZ ;  /* 0x0000009414047227 */ /* 0x000fe200078e00ff */
[----:B------:R-:W-:-:S02]  /*66b0*/  IABS R146, R7 ;  /* 0x0000000700927213 */ /* 0x000fc40000000000 */
[----:B------:R-:W-:Y:S01]  /*66c0*/  ISETP.GE.AND P1, PT, R5, RZ, PT ;  /* 0x000000ff0500720c */ /* 0x000fe20003f26270 */
[----:B------:R-:W-:Y:S01]  /*66d0*/  IMAD.HI.U32 R3, R20, R147, RZ ;  /* 0x0000009314037227 */ /* 0x000fe200078e00ff */
[----:B------:R-:W-:-:S03]  /*66e0*/  IADD3 R4, -R4, RZ, RZ ;  /* 0x000000ff04047210 */ /* 0x000fc60007ffe1ff */
[----:B------:R-:W-:Y:S01]  /*66f0*/  @!P6 IMAD.IADD R145, R145, 0x1, -R19 ;  /* 0x000000019191e824 */ /* 0x000fe200078e0a13 */
[----:B------:R-:W-:Y:S01]  /*6700*/  ISETP.GT.U32.AND P6, PT, R19, R144, PT ;  /* 0x000000901300720c */ /* 0x000fe20003fc4070 */
[----:B------:R-:W-:-:S04]  /*6710*/  IMAD.HI.U32 R0, R20, R146, RZ ;  /* 0x0000009214007227 */ /* 0x000fc800078e00ff */
[----:B------:R-:W-:Y:S01]  /*6720*/  @!P5 IMAD.IADD R140, R140, 0x1, -R19 ;  /* 0x000000018c8cd824 */ /* 0x000fe200078e0a13 */
[----:B------:R-:W-:Y:S01]  /*6730*/  ISETP.GE.AND P5, PT, R8, RZ, PT ;  /* 0x000000ff0800720c */ /* 0x000fe20003fa6270 */
[----:B------:R-:W-:Y:S02]  /*6740*/  IMAD.MOV R8, RZ, RZ, -R3 ;  /* 0x000000ffff087224 */ /* 0x000fe400078e0a03 */
[----:B------:R-:W-:Y:S02]  /*6750*/  IMAD.MOV R0, RZ, RZ, -R0 ;  /* 0x000000ffff007224 */ /* 0x000fe400078e0a00 */
[C---:B------:R-:W-:Y:S02]  /*6760*/  IMAD R148, R19.reuse, R4, R148 ;  /* 0x0000000413947224 */ /* 0x040fe400078e0294 */
[----:B------:R-:W-:Y:S01]  /*6770*/  @!P2 IMAD.IADD R142, R142, 0x1, -R19 ;  /* 0x000000018e8ea824 */ /* 0x000fe200078e0a13 */
[----:B------:R-:W-:Y:S01]  /*6780*/  @!P6 IADD3 R144, R144, -R19, RZ ;  /* 0x800000139090e210 */ /* 0x000fe20007ffe0ff */
[C---:B------:R-:W-:Y:S01]  /*6790*/  IMAD R147, R19.reuse, R8, R147 ;  /* 0x0000000813937224 */ /* 0x040fe200078e0293 */
[C---:B------:R-:W-:Y:S01]  /*67a0*/  ISETP.GT.U32.AND P6, PT, R19.reuse, R148, PT ;  /* 0x000000941300720c */ /* 0x040fe20003fc4070 */
[----:B------:R-:W-:Y:S01]  /*67b0*/  IMAD R146, R19, R0, R146 ;  /* 0x0000000013927224 */ /* 0x000fe200078e0292 */
[----:B------:R-:W-:Y:S01]  /*67c0*/  ISETP.GE.AND P2, PT, R9, RZ, PT ;  /* 0x000000ff0900720c */ /* 0x000fe20003f46270 */
[----:B------:R-:W-:-:S02]  /*67d0*/  VIADD R3, R2, 0x8d ;  /* 0x0000008d02037836 */ /* 0x000fc40000000000 */
[----:B------:R-:W-:Y:S01]  /*67e0*/  @!P4 IMAD.MOV R142, RZ, RZ, -R142 ;  /* 0x000000ffff8ec224 */ /* 0x000fe200078e0a8e */
[C---:B------:R-:W-:Y:S01]  /*67f0*/  ISETP.GT.U32.AND P4, PT, R19.reuse, R147, PT ;  /* 0x000000931300720c */ /* 0x040fe20003f84070 */
[----:B------:R-:W-:Y:S01]  /*6800*/  @!P3 IMAD.MOV R140, RZ, RZ, -R140 ;  /* 0x000000ffff8cb224 */ /* 0x000fe200078e0a8c */
[----:B------:R-:W-:Y:S01]  /*6810*/  IABS R149, R3 ;  /* 0x0000000300957213 */ /* 0x000fe20000000000 */
[----:B------:R-:W-:Y:S01]  /*6820*/  @!P0 IMAD.MOV R141, RZ, RZ, -R141 ;  /* 0x000000ffff8d8224 */ /* 0x000fe200078e0a8d */
[C---:B------:R-:W-:Y:S01]  /*6830*/  ISETP.GT.U32.AND P0, PT, R19.reuse, R145, PT ;  /* 0x000000911300720c */ /* 0x040fe20003f04070 */
[----:B------:R-:W-:Y:S01]  /*6840*/  VIADD R5, R2, 0x8e ;  /* 0x0000008e02057836 */ /* 0x000fe20000000000 */
[----:B------:R-:W-:Y:S01]  /*6850*/  ISETP.GT.U32.AND P3, PT, R19, R146, PT ;  /* 0x000000921300720c */ /* 0x000fe20003f64070 */
[----:B------:R-:W-:-:S03]  /*6860*/  IMAD.HI.U32 R0, R20, R149, RZ ;  /* 0x0000009514007227 */ /* 0x000fc600078e00ff */
[----:B------:R-:W-:Y:S01]  /*6870*/  IABS R150, R5 ;  /* 0x0000000500967213 */ /* 0x000fe20000000000 */
[----:B------:R-:W-:Y:S02]  /*6880*/  IMAD.MOV R4, RZ, RZ, -R0 ;  /* 0x000000ffff047224 */ /* 0x000fe400078e0a00 */
[--C-:B------:R-:W-:Y:S02]  /*6890*/  @!P6 IMAD.IADD R148, R148, 0x1, -R19.reuse ;  /* 0x000000019494e824 */ /* 0x100fe400078e0a13 */
[--C-:B------:R-:W-:Y:S02]  /*68a0*/  @!P4 IMAD.IADD R147, R147, 0x1, -R19.reuse ;  /* 0x000000019393c824 */ /* 0x100fe400078e0a13 */
        /* <DEDUP_REMOVED lines=9> */
[C---:B------:R-:W-:Y:S01]  /*6940*/  ISETP.GT.U32.AND P4, PT, R19.reuse, R146, PT ;  /* 0x000000921300720c */ /* 0x040fe20003f84070 */
[----:B------:R-:W-:Y:S01]  /*6950*/  IMAD.HI.U32 R0, R20, R150, RZ ;  /* 0x0000009614007227 */ /* 0x000fe200078e00ff */
[----:B------:R-:W-:-:S03]  /*6960*/  ISETP.GT.U32.AND P1, PT, R19, R149, PT ;  /* 0x000000951300720c */ /* 0x000fc60003f24070 */
[----:B------:R-:W-:Y:S01]  /*6970*/  @!P5 IMAD.MOV R143, RZ, RZ, -R143 ;  /* 0x000000ffff8fd224 */ /* 0x000fe200078e0a8f */
[----:B------:R-:W-:Y:S01]  /*6980*/  ISETP.GE.AND P5, PT, R7, RZ, PT ;  /* 0x000000ff0700720c */ /* 0x000fe20003fa6270 */
[----:B------:R-:W-:Y:S01]  /*6990*/  IMAD.MOV R0, RZ, RZ, -R0 ;  /* 0x000000ffff007224 */ /* 0x000fe200078e0a00 */
[C---:B------:R-:W-:Y:S01]  /*69a0*/  IADD3 R7, R2.reuse, 0x90, RZ ;  /* 0x0000009002077810 */ /* 0x040fe20007ffe0ff */
[----:B------:R-:W-:Y:S02]  /*69b0*/  VIADD R4, R2, 0x8f ;  /* 0x0000008f02047836 */ /* 0x000fe40000000000 */
[----:B------:R-:W-:Y:S01]  /*69c0*/  IMAD R150, R19, R0, R150 ;  /* 0x0000000013967224 */ /* 0x000fe200078e0296 */
[----:B------:R-:W-:Y:S01]  /*69d0*/  IABS R152, R7 ;  /* 0x0000000700987213 */ /* 0x000fe20000000000 */
[--C-:B------:R-:W-:Y:S01]  /*69e0*/  @!P2 IMAD.IADD R148, R148, 0x1, -R19.reuse ;  /* 0x000000019494a824 */ /* 0x100fe200078e0a13 */
[----:B------:R-:W-:Y:S01]  /*69f0*/  IABS R151, R4 ;  /* 0x0000000400977213 */ /* 0x000fe20000000000 */
[--C-:B------:R-:W-:Y:S01]  /*6a00*/  @!P6 IMAD.IADD R147, R147, 0x1, -R19.reuse ;  /* 0x000000019393e824 */ /* 0x100fe200078e0a13 */
[----:B------:R-:W-:Y:S01]  /*6a10*/  ISETP.GE.AND P2, PT, R5, RZ, PT ;  /* 0x000000ff0500720c */ /* 0x000fe20003f46270 */
[--C-:B------:R-:W-:Y:S01]  /*6a20*/  @!P4 IMAD.IADD R146, R146, 0x1, -R19.reuse ;  /* 0x000000019292c824 */ /* 0x100fe200078e0a13 */
[----:B------:R-:W-:Y:S01]  /*6a30*/  ISETP.GT.U32.AND P6, PT, R19, R150, PT ;  /* 0x000000961300720c */ /* 0x000fe20003fc4070 */
[----:B------:R-:W-:Y:S01]  /*6a40*/  VIADD R5, R2, 0x91 ;  /* 0x0000009102057836 */ /* 0x000fe20000000000 */
[----:B------:R-:W-:Y:S01]  /*6a50*/  ISETP.GE.AND P4, PT, R3, RZ, PT ;  /* 0x000000ff0300720c */ /* 0x000fe20003f86270 */
[----:B------:R-:W-:Y:S01]  /*6a60*/  @!P1 IMAD.IADD R149, R149, 0x1, -R19 ;  /* 0x0000000195959824 */ /* 0x000fe200078e0a13 */
[----:B------:R-:W-:Y:S01]  /*6a70*/  ISETP.GE.AND P1, PT, R4, RZ, PT ;  /* 0x000000ff0400720c */ /* 0x000fe20003f26270 */
[----:B------:R-:W-:Y:S01]  /*6a80*/  IMAD.HI.U32 R0, R20, R151, RZ ;  /* 0x0000009714007227 */ /* 0x000fe200078e00ff */
[----:B------:R-:W-:-:S03]  /*6a90*/  IABS R153, R5 ;  /* 0x0000000500997213 */ /* 0x000fc60000000000 */
[----:B------:R-:W-:Y:S01]  /*6aa0*/  @!P5 IMAD.MOV R146, RZ, RZ, -R146 ;  /* 0x000000ffff92d224 */ /* 0x000fe200078e0a92 */
[----:B------:R-:W-:Y:S01]  /*6ab0*/  ISETP.GT.U32.AND P5, PT, R19, R149, PT ;  /* 0x000000951300720c */ /* 0x000fe20003fa4070 */
[----:B------:R-:W-:Y:S02]  /*6ac0*/  IMAD.MOV R0, RZ, RZ, -R0 ;  /* 0x000000ffff007224 */ /* 0x000fe400078e0a00 */
[----:B------:R-:W-:Y:S01]  /*6ad0*/  @!P6 IADD3 R150, R150, -R19, RZ ;  /* 0x800000139696e210 */ /* 0x000fe20007ffe0ff */
[----:B------:R-:W-:-:S03]  /*6ae0*/  IMAD.HI.U32 R3, R20, R152, RZ ;  /* 0x0000009814037227 */ /* 0x000fc600078e00ff */
[C---:B------:R-:W-:Y:S01]  /*6af0*/  ISETP.GT.U32.AND P6, PT, R19.reuse, R150, PT ;  /* 0x000000961300720c */ /* 0x040fe20003fc4070 */
[----:B------:R-:W-:Y:S02]  /*6b00*/  IMAD R151, R19, R0, R151 ;  /* 0x0000000013977224 */ /* 0x000fe400078e0297 */
[----:B------:R-:W-:-:S04]  /*6b10*/  IMAD.HI.U32 R0, R20, R153, RZ ;  /* 0x0000009914007227 */ /* 0x000fc800078e00ff */
[----:B------:R-:W-:Y:S02]  /*6b20*/  IMAD.MOV R0, RZ, RZ, -R0 ;  /* 0x000000ffff007224 */ /* 0x000fe400078e0a00 */
[----:B------:R-:W-:Y:S02]  /*6b30*/  @!P5 IMAD.IADD R149, R149, 0x1, -R19 ;  /* 0x000000019595d824 */ /* 0x000fe400078e0a13 */
[C---:B------:R-:W-:Y:S02]  /*6b40*/  IMAD R153, R19.reuse, R0, R153 ;  /* 0x0000000013997224 */ /* 0x040fe400078e0299 */
[----:B------:R-:W-:Y:S02]  /*6b50*/  IMAD.MOV R3, RZ, RZ, -R3 ;  /* 0x000000ffff037224 */ /* 0x000fe400078e0a03 */
[----:B------:R-:W-:Y:S01]  /*6b60*/  @!P4 IMAD.MOV R149, RZ, RZ, -R149 ;  /* 0x000000ffff95c224 */ /* 0x000fe200078e0a95 */
[C---:B------:R-:W-:Y:S01]  /*6b70*/  ISETP.GT.U32.AND P4, PT, R19.reuse, R153, PT ;  /* 0x000000991300720c */ /* 0x040fe20003f84070 */
[----:B------:R-:W-:-:S02]  /*6b80*/  IMAD R152, R19, R3, R152 ;  /* 0x0000000313987224 */ /* 0x000fc400078e0298 */
[----:B------:R-:W-:Y:S01]  /*6b90*/  @!P0 IMAD.MOV R147, RZ, RZ, -R147 ;  /* 0x000000ffff938224 */ /* 0x000fe200078e0a93 */
[C---:B------:R-:W-:Y:S01]  /*6ba0*/  ISETP.GT.U32.AND P0, PT, R19.reuse, R151, PT ;  /* 0x000000971300720c */ /* 0x040fe20003f04070 */
[--C-:B------:R-:W-:Y:S01]  /*6bb0*/  @!P6 IMAD.IADD R150, R150, 0x1, -R19.reuse ;  /* 0x000000019696e824 */ /* 0x100fe200078e0a13 */
[----:B------:R-:W-:Y:S01]  /*6bc0*/  ISETP.GT.U32.AND P5, PT, R19, R152, PT ;  /* 0x000000981300720c */ /* 0x000fe20003fa4070 */
[C---:B------:R-:W-:Y:S01]  /*6bd0*/  VIADD R3, R2.reuse, 0x92 ;  /* 0x0000009202037836 */ /* 0x040fe20000000000 */
[----:B------:R-:W-:Y:S01]  /*6be0*/  ISETP.GE.AND P6, PT, R5, RZ, PT ;  /* 0x000000ff0500720c */ /* 0x000fe20003fc6270 */
[----:B------:R-:W-:Y:S02]  /*6bf0*/  VIADD R5, R2, 0x93 ;  /* 0x0000009302057836 */ /* 0x000fe40000000000 */
[----:B------:R-:W-:Y:S01]  /*6c00*/  @!P2 IMAD.MOV R150, RZ, RZ, -R150 ;  /* 0x000000ffff96a224 */ /* 0x000fe200078e0a96 */
[----:B------:R-:W-:Y:S01]  /*6c10*/  IABS R154, R3 ;  /* 0x00000003009a7213 */ /* 0x000fe20000000000 */
[--C-:B------:R-:W-:Y:S01]  /*6c20*/  @!P4 IMAD.IADD R153, R153, 0x1, -R19.reuse ;  /* 0x000000019999c824 */ /* 0x100fe200078e0a13 */
[----:B------:R-:W-:Y:S01]  /*6c30*/  IABS R155, R5 ;  /* 0x00000005009b7213 */ /* 0x000fe20000000000 */
[----:B------:R-:W-:Y:S01]  /*6c40*/  @!P3 IMAD.MOV R148, RZ, RZ, -R148 ;  /* 0x000000ffff94b224 */ /* 0x000fe200078e0a94 */
[----:B------:R-:W-:Y:S01]  /*6c50*/  ISETP.GE.AND P2, PT, R3, RZ, PT ;  /* 0x000000ff0300720c */ /* 0x000fe20003f46270 */
[----:B------:R-:W-:Y:S01]  /*6c60*/  @!P0 IMAD.IADD R151, R151, 0x1, -R19 ;  /* 0x0000000197978824 */ /* 0x000fe200078e0a13 */
[----:B------:R-:W-:Y:S01]  /*6c70*/  ISETP.GT.U32.AND P4, PT, R19, R153, PT ;  /* 0x000000991300720c */ /* 0x000fe20003f84070 */
[----:B------:R-:W-:Y:S01]  /*6c80*/  IMAD.HI.U32 R3, R20, R155, RZ ;  /* 0x0000009b14037227 */ /* 0x000fe200078e00ff */
[----:B------:R-:W-:-:S02]  /*6c90*/  ISETP.GE.AND P3, PT, R7, RZ, PT ;  /* 0x000000ff0700720c */ /* 0x000fc40003f66270 */
[C---:B------:R-:W-:Y:S01]  /*6ca0*/  ISETP.GT.U32.AND P0, PT, R19.reuse, R151, PT ;  /* 0x000000971300720c */ /* 0x040fe20003f04070 */
[----:B------:R-:W-:Y:S01]  /*6cb0*/  @!P5 IMAD.IADD R152, R152, 0x1, -R19 ;  /* 0x000000019898d824 */ /* 0x000fe200078e0a13 */
[----:B------:R-:W-:Y:S01]  /*6cc0*/  IADD3 R7, R2, 0x94, RZ ;  /* 0x0000009402077810 */ /* 0x000fe20007ffe0ff */
[----:B------:R-:W-:Y:S02]  /*6cd0*/  IMAD.MOV R8, RZ, RZ, -R3 ;  /* 0x000000ffff087224 */ /* 0x000fe400078e0a03 */
[----:B------:R-:W-:Y:S01]  /*6ce0*/  IMAD.HI.U32 R0, R20, R154, RZ ;  /* 0x0000009a14007227 */ /* 0x000fe200078e00ff */
[C---:B------:R-:W-:Y:S02]  /*6cf0*/  ISETP.GT.U32.AND P5, PT, R19.reuse, R152, PT ;  /* 0x000000981300720c */ /* 0x040fe40003fa4070 */
[----:B------:R-:W-:Y:S01]  /*6d00*/  IABS R156, R7 ;  /* 0x00000007009c7213 */ /* 0x000fe20000000000 */
[----:B------:R-:W-:Y:S02]  /*6d10*/  IMAD R155, R19, R8, R155 ;  /* 0x00000008139b7224 */ /* 0x000fe400078e029b */
[----:B------:R-:W-:-:S02]  /*6d20*/  IMAD.MOV R0, RZ, RZ, -R0 ;  /* 0x000000ffff007224 */ /* 0x000fc400078e0a00 */
[--C-:B------:R-:W-:Y:S01]  /*6d30*/  @!P4 IMAD.IADD R153, R153, 0x1, -R19.reuse ;  /* 0x000000019999c824 */ /* 0x100fe200078e0a13 */
[----:B------:R-:W-:Y:S01]  /*6d40*/  ISETP.GT.U32.AND P4, PT, R19, R155, PT ;  /* 0x0000009b1300720c */ /* 0x000fe20003f84070 */
[----:B------:R-:W-:Y:S01]  /*6d50*/  @!P0 IMAD.IADD R151, R151, 0x1, -R19 ;  /* 0x0000000197978824 */ /* 0x000fe200078e0a13 */
[----:B------:R-:W-:Y:S01]  /*6d60*/  ISETP.GE.AND P0, PT, R5, RZ, PT ;  /* 0x000000ff0500720c */ /* 0x000fe20003f06270 */
[----:B------:R-:W-:Y:S02]  /*6d70*/  IMAD R154, R19, R0, R154 ;  /* 0x00000000139a7224 */ /* 0x000fe400078e029a */
[----:B------:R-:W-:Y:S01]  /*6d80*/  IMAD.HI.U32 R4, R20, R156, RZ ;  /* 0x0000009c14047227 */ /* 0x000fe200078e00ff */
[----:B------:R-:W-:Y:S02]  /*6d90*/  @!P5 IADD3 R152, R152, -R19, RZ ;  /* 0x800000139898d210 */ /* 0x000fe40007ffe0ff */
[----:B------:R-:W-:Y:S01]  /*6da0*/  ISETP.GE.AND P5, PT, R7, RZ, PT ;  /* 0x000000ff0700720c */ /* 0x000fe20003fa6270 */
[----:B------:R-:W-:Y:S01]  /*6db0*/  @!P1 IMAD.MOV R151, RZ, RZ, -R151 ;  /* 0x000000ffff979224 */ /* 0x000fe200078e0a97 */
[----:B------:R-:W-:Y:S01]  /*6dc0*/  ISETP.GT.U32.AND P1, PT, R19, R154, PT ;  /* 0x0000009a1300720c */ /* 0x000fe20003f24070 */
[----:B------:R-:W-:-:S02]  /*6dd0*/  IMAD.MOV R4, RZ, RZ, -R4 ;  /* 0x000000ffff047224 */ /* 0x000fc400078e0a04 */
[C---:B------:R-:W-:Y:S02]  /*6de0*/  VIADD R0, R2.reuse, 0x95 ;  /* 0x0000009502007836 */ /* 0x040fe40000000000 */
[----:B------:R-:W-:Y:S02]  /*6df0*/  VIADD R7, R2, 0x96 ;  /* 0x0000009602077836 */ /* 0x000fe40000000000 */
[----:B------:R-:W-:Y:S01]  /*6e00*/  IMAD R156, R19, R4, R156 ;  /* 0x00000004139c7224 */ /* 0x000fe200078e029c */
        /* <DEDUP_REMOVED lines=8> */
[----:B------:R-:W-:-:S02]  /*6e90*/  ISETP.GT.U32.AND P6, PT, R19, R156, PT ;  /* 0x0000009c1300720c */ /* 0x000fc40003fc4070 */
[----:B------:R-:W-:Y:S01]  /*6ea0*/  @!P1 IADD3 R154, R154, -R19, RZ ;  /* 0x800000139a9a9210 */ /* 0x000fe20007ffe0ff */
[----:B------:R-:W-:-:S03]  /*6eb0*/  IMAD.HI.U32 R3, R20, R158, RZ ;  /* 0x0000009e14037227 */ /* 0x000fc600078e00ff */
[C---:B------:R-:W-:Y:S01]  /*6ec0*/  ISETP.GT.U32.AND P1, PT, R19.reuse, R154, PT ;  /* 0x0000009a1300720c */ /* 0x040fe20003f24070 */
[----:B------:R-:W-:Y:S02]  /*6ed0*/  IMAD.MOV R0, RZ, RZ, -R0 ;  /* 0x000000ffff007224 */ /* 0x000fe400078e0a00 */
[----:B------:R-:W-:Y:S02]  /*6ee0*/  IMAD.MOV R3, RZ, RZ, -R3 ;  /* 0x000000ffff037224 */ /* 0x000fe400078e0a03 */
[----:B------:R-:W-:Y:S02]  /*6ef0*/  VIADD R9, R2, 0x98 ;  /* 0x0000009802097836 */ /* 0x000fe40000000000 */
[C---:B------:R-:W-:Y:S02]  /*6f00*/  IMAD R157, R19.reuse, R0, R157 ;  /* 0x00000000139d7224 */ /* 0x040fe400078e029d */
[----:B------:R-:W-:Y:S01]  /*6f10*/  IMAD R158, R19, R3, R158 ;  /* 0x00000003139e7224 */ /* 0x000fe200078e029e */
[----:B------:R-:W-:Y:S01]  /*6f20*/  IABS R160, R9 ;  /* 0x0000000900a07213 */ /* 0x000fe20000000000 */
[--C-:B------:R-:W-:Y:S01]  /*6f30*/  @!P4 IMAD.IADD R155, R155, 0x1, -R19.reuse ;  /* 0x000000019b9bc824 */ /* 0x100fe200078e0a13 */
[C---:B------:R-:W-:Y:S01]  /*6f40*/  ISETP.GT.U32.AND P4, PT, R19.reuse, R157, PT ;  /* 0x0000009d1300720c */ /* 0x040fe20003f84070 */
[----:B------:R-:W-:Y:S01]  /*6f50*/  @!P6 IMAD.IADD R156, R156, 0x1, -R19 ;  /* 0x000000019c9ce824 */ /* 0x000fe200078e0a13 */
[----:B------:R-:W-:Y:S01]  /*6f60*/  ISETP.GT.U32.AND P6, PT, R19, R158, PT ;  /* 0x0000009e1300720c */ /* 0x000fe20003fc4070 */
[----:B------:R-:W-:-:S04]  /*6f70*/  IMAD.HI.U32 R5, R20, R160, RZ ;  /* 0x000000a014057227 */ /* 0x000fc800078e00ff */
[----:B------:R-:W-:Y:S02]  /*6f80*/  VIADD R8, R2, 0x97 ;  /* 0x0000009702087836 */ /* 0x000fe40000000000 */
[----:B------:R-:W-:Y:S02]  /*6f90*/  IMAD.MOV R5, RZ, RZ, -R5 ;  /* 0x000000ffff057224 */ /* 0x000fe400078e0a05 */
[--C-:B------:R-:W-:Y:S01]  /*6fa0*/  @!P1 IMAD.IADD R154, R154, 0x1, -R19.reuse ;  /* 0x000000019a9a9824 */ /* 0x100fe200078e0a13 */
[----:B------:R-:W-:Y:S01]  /*6fb0*/  ISETP.GE.AND P1, PT, R7, RZ, PT ;  /* 0x000000ff0700720c */ /* 0x000fe20003f26270 */
[----:B------:R-:W-:Y:S01]  /*6fc0*/  IMAD R160, R19, R5, R160 ;  /* 0x0000000513a07224 */ /* 0x000fe200078e02a0 */
[----:B------:R-:W-:Y:S01]  /*6fd0*/  IABS R159, R8 ;  /* 0x00000008009f7213 */ /* 0x000fe20000000000 */
[C---:B------:R-:W-:Y:S01]  /*6fe0*/  VIADD R5, R2.reuse, 0x99 ;  /* 0x0000009902057836 */ /* 0x040fe20000000000 */
[----:B------:R-:W-:Y:S01]  /*6ff0*/  IADD3 R7, R2, 0x9a, RZ ;  /* 0x0000009a02077810 */ /* 0x000fe20007ffe0ff */
[----:B------:R-:W-:Y:S01]  /*7000*/  @!P4 IMAD.IADD R157, R157, 0x1, -R19 ;  /* 0x000000019d9dc824 */ /* 0x000fe200078e0a13 */
[----:B------:R-:W-:Y:S01]  /*7010*/  ISETP.GT.U32.AND P4, PT, R19, R156, PT ;  /* 0x0000009c1300720c */ /* 0x000fe20003f84070 */
[----:B------:R-:W-:Y:S01]  /*7020*/  IMAD.HI.U32 R4, R20, R159, RZ ;  /* 0x0000009f14047227 */ /* 0x000fe200078e00ff */
[----:B------:R-:W-:-:S02]  /*7030*/  IABS R162, R7 ;  /* 0x0000000700a27213 */ /* 0x000fc40000000000 */
[----:B------:R-:W-:Y:S01]  /*7040*/  IABS R161, R5 ;  /* 0x0000000500a17213 */ /* 0x000fe20000000000 */
[----:B------:R-:W-:Y:S02]  /*7050*/  @!P6 IMAD.IADD R158, R158, 0x1, -R19 ;  /* 0x000000019e9ee824 */ /* 0x000fe400078e0a13 */
[----:B------:R-:W-:Y:S02]  /*7060*/  IMAD.MOV R4, RZ, RZ, -R4 ;  /* 0x000000ffff047224 */ /* 0x000fe400078e0a04 */
[----:B------:R-:W-:Y:S01]  /*7070*/  IMAD.HI.U32 R3, R20, R162, RZ ;  /* 0x000000a214037227 */ /* 0x000fe200078e00ff */
[----:B------:R-:W-:-:S03]  /*7080*/  ISETP.GT.U32.AND P6, PT, R19, R158, PT ;  /* 0x0000009e1300720c */ /* 0x000fc60003fc4070 */
[----:B------:R-:W-:Y:S01]  /*7090*/  @!P2 IMAD.MOV R154, RZ, RZ, -R154 ;  /* 0x000000ffff9aa224 */ /* 0x000fe200078e0a9a */
[C---:B------:R-:W-:Y:S01]  /*70a0*/  ISETP.GT.U32.AND P2, PT, R19.reuse, R157, PT ;  /* 0x0000009d1300720c */ /* 0x040fe20003f44070 */
[----:B------:R-:W-:Y:S01]  /*70b0*/  IMAD R159, R19, R4, R159 ;  /* 0x00000004139f7224 */ /* 0x000fe200078e029f */
[----:B------:R-:W-:Y:S01]  /*70c0*/  IADD3 R4, -R3, RZ, RZ ;  /* 0x000000ff03047210 */ /* 0x000fe20007ffe1ff */
[----:B------:R-:W-:-:S04]  /*70d0*/  IMAD.HI.U32 R0, R20, R161, RZ ;  /* 0x000000a114007227 */ /* 0x000fc800078e00ff */
[----:B------:R-:W-:Y:S02]  /*70e0*/  IMAD.MOV R0, RZ, RZ, -R0 ;  /* 0x000000ffff007224 */ /* 0x000fe400078e0a00 */
[----:B------:R-:W-:Y:S01]  /*70f0*/  @!P4 IMAD.IADD R156, R156, 0x1, -R19 ;  /* 0x000000019c9cc824 */ /* 0x000fe200078e0a13 */
[C---:B------:R-:W-:Y:S01]  /*7100*/  ISETP.GT.U32.AND P4, PT, R19.reuse, R160, PT ;  /* 0x000000a01300720c */ /* 0x040fe20003f84070 */
[C---:B------:R-:W-:Y:S01]  /*7110*/  IMAD R162, R19.reuse, R4, R162 ;  /* 0x0000000413a27224 */ /* 0x040fe200078e02a2 */
[----:B------:R-:W-:Y:S01]  /*7120*/  IADD3 R4, R2, 0x9d, RZ ;  /* 0x0000009d02047810 */ /* 0x000fe20007ffe0ff */
[----:B------:R-:W-:Y:S01]  /*7130*/  @!P0 IMAD.MOV R155, RZ, RZ, -R155 ;  /* 0x000000ffff9b8224 */ /* 0x000fe200078e0a9b */
[C---:B------:R-:W-:Y:S01]  /*7140*/  ISETP.GT.U32.AND P0, PT, R19.reuse, R159, PT ;  /* 0x0000009f1300720c */ /* 0x040fe20003f04070 */
[C---:B------:R-:W-:Y:S01]  /*7150*/  IMAD R161, R19.reuse, R0, R161 ;  /* 0x0000000013a17224 */ /* 0x040fe200078e02a1 */
[----:B------:R-:W-:Y:S01]  /*7160*/  IABS R165, R4 ;  /* 0x0000000400a57213 */ /* 0x000fe20000000000 */
[--C-:B------:R-:W-:Y:S01]  /*7170*/  @!P6 IMAD.IADD R158, R158, 0x1, -R19.reuse ;  /* 0x000000019e9ee824 */ /* 0x100fe200078e0a13 */
[----:B------:R-:W-:Y:S01]  /*7180*/  ISETP.GT.U32.AND P6, PT, R19, R162, PT ;  /* 0x000000a21300720c */ /* 0x000fe20003fc4070 */
[----:B------:R-:W-:Y:S01]  /*7190*/  @!P2 IMAD.IADD R157, R157, 0x1, -R19 ;  /* 0x000000019d9da824 */ /* 0x000fe200078e0a13 */
[----:B------:R-:W-:Y:S01]  /*71a0*/  ISETP.GT.U32.AND P2, PT, R19, R161, PT ;  /* 0x000000a11300720c */ /* 0x000fe20003f44070 */
[----:B------:R-:W-:-:S02]  /*71b0*/  VIADD R11, R2, 0x9c ;  /* 0x0000009c020b7836 */ /* 0x000fc40000000000 */
[--C-:B------:R-:W-:Y:S01]  /*71c0*/  @!P4 IMAD.IADD R160, R160, 0x1, -R19.reuse ;  /* 0x00000001a0a0c824 */ /* 0x100fe200078e0a13 */
[----:B------:R-:W-:Y:S01]  /*71d0*/  ISETP.GE.AND P4, PT, R9, RZ, PT ;  /* 0x000000ff0900720c */ /* 0x000fe20003f86270 */
[----:B------:R-:W-:Y:S01]  /*71e0*/  VIADD R10, R2, 0x9b ;  /* 0x0000009b020a7836 */ /* 0x000fe20000000000 */
[----:B------:R-:W-:Y:S01]  /*71f0*/  IABS R164, R11 ;  /* 0x0000000b00a47213 */ /* 0x000fe20000000000 */
[--C-:B------:R-:W-:Y:S01]  /*7200*/  @!P0 IMAD.IADD R159, R159, 0x1, -R19.reuse ;  /* 0x000000019f9f8824 */ /* 0x100fe200078e0a13 */
[----:B------:R-:W-:Y:S01]  /*7210*/  ISETP.GE.AND P0, PT, R8, RZ, PT ;  /* 0x000000ff0800720c */ /* 0x000fe20003f06270 */
[----:B------:R-:W-:Y:S01]  /*7220*/  @!P5 IMAD.MOV R156, RZ, RZ, -R156 ;  /* 0x000000ffff9cd224 */ /* 0x000fe200078e0a9c */
[----:B------:R-:W-:Y:S01]  /*7230*/  IABS R163, R10 ;  /* 0x0000000a00a37213 */ /* 0x000fe20000000000 */
[----:B------:R-:W-:Y:S01]  /*7240*/  @!P6 IMAD.IADD R162, R162, 0x1, -R19 ;  /* 0x00000001a2a2e824 */ /* 0x000fe200078e0a13 */
[----:B------:R-:W-:Y:S01]  /*7250*/  ISETP.GT.U32.AND P6, PT, R19, R160, PT ;  /* 0x000000a01300720c */ /* 0x000fe20003fc4070 */
[----:B------:R-:W-:-:S04]  /*7260*/  IMAD.HI.U32 R3, R20, R164, RZ ;  /* 0x000000a414037227 */ /* 0x000fc800078e00ff */
[----:B------:R-:W-:Y:S01]  /*7270*/  @!P2 IMAD.IADD R161, R161, 0x1, -R19 ;  /* 0x00000001a1a1a824 */ /* 0x000fe200078e0a13 */
[C---:B------:R-:W-:Y:S01]  /*7280*/  ISETP.GT.U32.AND P2, PT, R19.reuse, R159, PT ;  /* 0x0000009f1300720c */ /* 0x040fe20003f44070 */
[----:B------:R-:W-:Y:S02]  /*7290*/  IMAD.MOV R3, RZ, RZ, -R3 ;  /* 0x000000ffff037224 */ /* 0x000fe400078e0a03 */
[----:B------:R-:W-:Y:S01]  /*72a0*/  IMAD.HI.U32 R0, R20, R163, RZ ;  /* 0x000000a314007227 */ /* 0x000fe200078e00ff */
[----:B------:R-:W-:-:S03]  /*72b0*/  ISETP.GT.U32.AND P5, PT, R19, R161, PT ;  /* 0x000000a11300720c */ /* 0x000fc60003fa4070 */
[C---:B------:R-:W-:Y:S02]  /*72c0*/  IMAD R164, R19.reuse, R3, R164 ;  /* 0x0000000313a47224 */ /* 0x040fe400078e02a4 */
[----:B------:R-:W-:Y:S02]  /*72d0*/  VIADD R8, R2, 0x9e ;  /* 0x0000009e02087836 */ /* 0x000fe40000000000 */
[----:B------:R-:W-:Y:S02]  /*72e0*/  IMAD.MOV R0, RZ, RZ, -R0 ;  /* 0x000000ffff007224 */ /* 0x000fe400078e0a00 */
[----:B------:R-:W-:Y:S01]  /*72f0*/  @!P6 IMAD.IADD R160, R160, 0x1, -R19 ;  /* 0x00000001a0a0e824 */ /* 0x000fe200078e0a13 */
[C---:B------:R-:W-:Y:S01]  /*7300*/  ISETP.GT.U32.AND P6, PT, R19.reuse, R164, PT ;  /* 0x000000a41300720c */ /* 0x040fe20003fc4070 */
[----:B------:R-:W-:Y:S01]  /*7310*/  @!P3 IMAD.MOV R157, RZ, RZ, -R157 ;  /* 0x000000ffff9db224 */ /* 0x000fe200078e0a9d */
[----:B------:R-:W-:Y:S01]  /*7320*/  ISETP.GT.U32.AND P3, PT, R19, R162, PT ;  /* 0x000000a21300720c */ /* 0x000fe20003f64070 */
[----:B------:R-:W-:Y:S01]  /*7330*/  @!P2 IMAD.IADD R159, R159, 0x1, -R19 ;  /* 0x000000019f9fa824 */ /* 0x000fe200078e0a13 */
[----:B------:R-:W-:Y:S01]  /*7340*/  IABS R166, R8 ;  /* 0x0000000800a67213 */ /* 0x000fe20000000000 */
[----:B------:R-:W-:Y:S01]  /*7350*/  IMAD R163, R19, R0, R163 ;  /* 0x0000000013a37224 */ /* 0x000fe200078e02a3 */
[----:B------:R-:W-:Y:S01]  /*7360*/  ISETP.GE.AND P2, PT, R5, RZ, PT ;  /* 0x000000ff0500720c */ /* 0x000fe20003f46270 */
[----:B------:R-:W-:Y:S01]  /*7370*/  IMAD.HI.U32 R0, R20, R165, RZ ;  /* 0x000000a514007227 */ /* 0x000fe200078e00ff */
[----:B------:R-:W-:-:S02]  /*7380*/  @!P5 IADD3 R161, R161, -R19, RZ ;  /* 0x80000013a1a1d210 */ /* 0x000fc40007ffe0ff */
[----:B------:R-:W-:Y:S01]  /*7390*/  ISETP.GE.AND P5, PT, R7, RZ, PT ;  /* 0x000000ff0700720c */ /* 0x000fe20003fa6270 */
[----:B------:R-:W-:-:S04]  /*73a0*/  IMAD.HI.U32 R3, R20, R166, RZ ;  /* 0x000000a614037227 */ /* 0x000fc800078e00ff */
[----:B------:R-:W-:Y:S02]  /*73b0*/  IMAD.MOV R0, RZ, RZ, -R0 ;  /* 0x000000ffff007224 */ /* 0x000fe400078e0a00 */
[----:B------:R-:W-:Y:S01]  /*73c0*/  @!P1 IMAD.MOV R158, RZ, RZ, -R158 ;  /* 0x000000ffff9e9224 */ /* 0x000fe200078e0a9e */
[C---:B------:R-:W-:Y:S01]  /*73d0*/  ISETP.GT.U32.AND P1, PT, R19.reuse, R163, PT ;  /* 0x000000a31300720c */ /* 0x040fe20003f24070 */
[----:B------:R-:W-:Y:S02]  /*73e0*/  IMAD.MOV R3, RZ, RZ, -R3 ;  /* 0x000000ffff037224 */ /* 0x000fe400078e0a03 */
[C---:B------:R-:W-:Y:S01]  /*73f0*/  IMAD R165, R19.reuse, R0, R165 ;  /* 0x0000000013a57224 */ /* 0x040fe200078e02a5 */
[----:B------:R-:W-:Y:S01]  /*7400*/  IADD3 R0, R2, 0x9f, RZ ;  /* 0x0000009f02007810 */ /* 0x000fe20007ffe0ff */
[--C-:B------:R-:W-:Y:S01]  /*7410*/  @!P6 IMAD.IADD R164, R164, 0x1, -R19.reuse ;  /* 0x00000001a4a4e824 */ /* 0x100fe200078e0a13 */
[----:B------:R-:W-:Y:S01]  /*7420*/  ISETP.GE.AND P6, PT, R4, RZ, PT ;  /* 0x000000ff0400720c */ /* 0x000fe20003fc6270 */
[----:B------:R-:W-:Y:S01]  /*7430*/  @!P3 IMAD.IADD R162, R162, 0x1, -R19 ;  /* 0x00000001a2a2b824 */ /* 0x000fe200078e0a13 */
[----:B------:R-:W-:Y:S01]  /*7440*/  IABS R167, R0 ;  /* 0x0000000000a77213 */ /* 0x000fe20000000000 */
[C---:B------:R-:W-:Y:S01]  /*7450*/  IMAD R166, R19.reuse, R3, R166 ;  /* 0x0000000313a67224 */ /* 0x040fe200078e02a6 */
[----:B------:R-:W-:Y:S01]  /*7460*/  ISETP.GE.AND P3, PT, R10, RZ, PT ;  /* 0x000000ff0a00720c */ /* 0x000fe20003f66270 */
[----:B------:R-:W-:Y:S01]  /*7470*/  @!P2 IMAD.MOV R161, RZ, RZ, -R161 ;  /* 0x000000ffffa1a224 */ /* 0x000fe200078e0aa1 */
[C---:B------:R-:W-:Y:S01]  /*7480*/  ISETP.GT.U32.AND P2, PT, R19.reuse, R165, PT ;  /* 0x000000a51300720c */ /* 0x040fe20003f44070 */
[----:B------:R-:W-:Y:S01]  /*7490*/  @!P4 IMAD.MOV R160, RZ, RZ, -R160 ;  /* 0x000000ffffa0c224 */ /* 0x000fe200078e0aa0 */
[C---:B------:R-:W-:Y:S01]  /*74a0*/  ISETP.GT.U32.AND P4, PT, R19.reuse, R164, PT ;  /* 0x000000a41300720c */ /* 0x040fe20003f84070 */
[----:B------:R-:W-:Y:S01]  /*74b0*/  @!P5 IMAD.MOV R162, RZ, RZ, -R162 ;  /* 0x000000ffffa2d224 */ /* 0x000fe200078e0aa2 */
[----:B------:R-:W-:Y:S01]  /*74c0*/  ISETP.GT.U32.AND P5, PT, R19, R166, PT ;  /* 0x000000a61300720c */ /* 0x000fe20003fa4070 */
[----:B------:R-:W-:Y:S01]  /*74d0*/  @!P1 IMAD.IADD R163, R163, 0x1, -R19 ;  /* 0x00000001a3a39824 */ /* 0x000fe200078e0a13 */
[----:B------:R-:W-:Y:S01]  /*74e0*/  ISETP.GE.AND P1, PT, R11, RZ, PT ;  /* 0x000000ff0b00720c */ /* 0x000fe20003f26270 */
[----:B------:R-:W-:-:S02]  /*74f0*/  @!P0 IMAD.MOV R159, RZ, RZ, -R159 ;  /* 0x000000ffff9f8224 */ /* 0x000fc400078e0a9f */
[C---:B------:R-:W-:Y:S01]  /*7500*/  VIADD R3, R2.reuse, 0xa0 ;  /* 0x000000a002037836 */ /* 0x040fe20000000000 */
[----:B------:R-:W-:Y:S01]  /*7510*/  ISETP.GT.U32.AND P0, PT, R19, R163, PT ;  /* 0x000000a31300720c */ /* 0x000fe20003f04070 */
[----:B------:R-:W-:Y:S02]  /*7520*/  VIADD R4, R2, 0xa1 ;  /* 0x000000a102047836 */ /* 0x000fe40000000000 */
[--C-:B------:R-:W-:Y:S01]  /*7530*/  @!P2 IMAD.IADD R165, R165, 0x1, -R19.reuse ;  /* 0x00000001a5a5a824 */ /* 0x100fe200078e0a13 */
[----:B------:R-:W-:Y:S01]  /*7540*/  IABS R168, R3 ;  /* 0x0000000300a87213 */ /* 0x000fe20000000000 */
[--C-:B------:R-:W-:Y:S01]  /*7550*/  @!P4 IMAD.IADD R164, R164, 0x1, -R19.reuse ;  /* 0x00000001a4a4c824 */ /* 0x100fe200078e0a13 */
[----:B------:R-:W-:Y:S01]  /*7560*/  ISETP.GE.AND P4, PT, R0, RZ, PT ;  /* 0x000000ff0000720c */ /* 0x000fe20003f86270 */
[----:B------:R-:W-:Y:S01]  /*7570*/  IMAD.HI.U32 R0, R20, R167, RZ ;  /* 0x000000a714007227 */ /* 0x000fe200078e00ff */
[----:B------:R-:W-:Y:S02]  /*7580*/  ISETP.GE.AND P2, PT, R3, RZ, PT ;  /* 0x000000ff0300720c */ /* 0x000fe40003f46270 */
[----:B------:R-:W-:Y:S01]  /*7590*/  IABS R169, R4 ;  /* 0x0000000400a97213 */ /* 0x000fe20000000000 */
[--C-:B------:R-:W-:Y:S01]  /*75a0*/  @!P5 IMAD.IADD R166, R166, 0x1, -R19.reuse ;  /* 0x00000001a6a6d824 */ /* 0x100fe200078e0a13 */
[----:B------:R-:W-:Y:S01]  /*75b0*/  ISETP.GT.U32.AND P5, PT, R19, R165, PT ;  /* 0x000000a51300720c */ /* 0x000fe20003fa4070 */
[----:B------:R-:W-:Y:S01]  /*75c0*/  @!P0 IMAD.IADD R163, R163, 0x1, -R19 ;  /* 0x00000001a3a38824 */ /* 0x000fe200078e0a13 */
[----:B------:R-:W-:Y:S01]  /*75d0*/  IADD3 R0, -R0, RZ, RZ ;  /* 0x000000ff00007210 */ /* 0x000fe20007ffe1ff */
[----:B------:R-:W-:Y:S01]  /*75e0*/  IMAD.HI.U32 R3, R20, R168, RZ ;  /* 0x000000a814037227 */ /* 0x000fe200078e00ff */
[----:B------:R-:W-:-:S03]  /*75f0*/  ISETP.GE.AND P0, PT, R8, RZ, PT ;  /* 0x000000ff0800720c */ /* 0x000fc60003f06270 */
[C---:B------:R-:W-:Y:S02]  /*7600*/  IMAD R167, R19.reuse, R0, R167 ;  /* 0x0000000013a77224 */ /* 0x040fe400078e02a7 */
[----:B------:R-:W-:Y:S01]  /*7610*/  @!P3 IMAD.MOV R163, RZ, RZ, -R163 ;  /* 0x000000ffffa3b224 */ /* 0x000fe200078e0aa3 */
[----:B------:R-:W-:Y:S01]  /*7620*/  ISETP.GT.U32.AND P3, PT, R19, R166, PT ;  /* 0x000000a61300720c */ /* 0x000fe20003f64070 */
[----:B------:R-:W-:Y:S02]  /*7630*/  IMAD.MOV R3, RZ, RZ, -R3 ;  /* 0x000000ffff037224 */ /* 0x000fe400078e0a03 */
[--C-:B------:R-:W-:Y:S01]  /*7640*/  @!P5 IMAD.IADD R165, R165, 0x1, -R19.reuse ;  /* 0x00000001a5a5d824 */ /* 0x100fe200078e0a13 */
[C---:B------:R-:W-:Y:S01]  /*7650*/  ISETP.GT.U32.AND P5, PT, R19.reuse, R167, PT ;  /* 0x000000a71300720c */ /* 0x040fe20003fa4070 */
[----:B------:R-:W-:Y:S02]  /*7660*/  IMAD R168, R19, R3, R168 ;  /* 0x0000000313a87224 */ /* 0x000fe400078e02a8 */
[C---:B------:R-:W-:Y:S01]  /*7670*/  VIADD R0, R2.reuse, 0xa2 ;  /* 0x000000a202007836 */ /* 0x040fe20000000000 */
[----:B------:R-:W-:Y:S01]  /*7680*/  @!P6 IADD3 R165, -R165, RZ, RZ ;  /* 0x000000ffa5a5e210 */ /* 0x000fe20007ffe1ff */
[----:B------:R-:W-:Y:S01]  /*7690*/  @!P1 IMAD.MOV R164, RZ, RZ, -R164 ;  /* 0x000000ffffa49224 */ /* 0x000fe200078e0aa4 */
[----:B------:R-:W-:Y:S01]  /*76a0*/  ISETP.GT.U32.AND P6, PT, R19, R168, PT ;  /* 0x000000a81300720c */ /* 0x000fe20003fc4070 */
[----:B------:R-:W-:Y:S01]  /*76b0*/  VIADD R3, R2, 0xa3 ;  /* 0x000000a302037836 */ /* 0x000fe20000000000 */
[----:B------:R-:W-:Y:S01]  /*76c0*/  IABS R170, R0 ;  /* 0x0000000000aa7213 */ /* 0x000fe20000000000 */
[----:B------:R-:W-:Y:S01]  /*76d0*/  @!P3 IMAD.IADD R166, R166, 0x1, -R19 ;  /* 0x00000001a6a6b824 */ /* 0x000fe200078e0a13 */
[----:B------:R-:W-:Y:S01]  /*76e0*/  ISETP.GE.AND P3, PT, R0, RZ, PT ;  /* 0x000000ff0000720c */ /* 0x000fe20003f66270 */
[----:B------:R-:W-:Y:S01]  /*76f0*/  IMAD.HI.U32 R0, R20, R169, RZ ;  /* 0x000000a914007227 */ /* 0x000fe200078e00ff */
[----:B------:R-:W-:-:S02]  /*7700*/  ISETP.GE.AND P1, PT, R4, RZ, PT ;  /* 0x000000ff0400720c */ /* 0x000fc40003f26270 */
[----:B------:R-:W-:Y:S01]  /*7710*/  IABS R171, R3 ;  /* 0x0000000300ab7213 */ /* 0x000fe20000000000 */
[----:B------:R-:W-:Y:S02]  /*7720*/  @!P5 IMAD.IADD R167, R167, 0x1, -R19 ;  /* 0x00000001a7a7d824 */ /* 0x000fe400078e0a13 */
[----:B------:R-:W-:Y:S02]  /*7730*/  IMAD.MOV R4, RZ, RZ, -R0 ;  /* 0x000000ffff047224 */ /* 0x000fe400078e0a00 */
[----:B------:R-:W-:Y:S01]  /*7740*/  IMAD.HI.U32 R0, R20, R170, RZ ;  /* 0x000000aa14007227 */ /* 0x000fe200078e00ff */
[----:B------:R-:W-:-:S03]  /*7750*/  ISETP.GT.U32.AND P5, PT, R19, R167, PT ;  /* 0x000000a71300720c */ /* 0x000fc60003fa4070 */
[----:B------:R-:W-:Y:S02]  /*7760*/  VIADD R5, R2, 0xa4 ;  /* 0x000000a402057836 */ /* 0x000fe40000000000 */
[----:B------:R-:W-:Y:S02]  /*7770*/  @!P6 IMAD.IADD R168, R168, 0x1, -R19 ;  /* 0x00000001a8a8e824 */ /* 0x000fe400078e0a13 */
[----:B------:R-:W-:Y:S01]  /*7780*/  IMAD.MOV R0, RZ, RZ, -R0 ;  /* 0x000000ffff007224 */ /* 0x000fe200078e0a00 */
[----:B------:R-:W-:Y:S01]  /*7790*/  IABS R172, R5 ;  /* 0x0000000500ac7213 */ /* 0x000fe20000000000 */
[C---:B------:R-:W-:Y:S01]  /*77a0*/  IMAD R169, R19.reuse, R4, R169 ;  /* 0x0000000413a97224 */ /* 0x040fe200078e02a9 */
[C---:B------:R-:W-:Y:S01]  /*77b0*/  ISETP.GT.U32.AND P6, PT, R19.reuse, R168, PT ;  /* 0x000000a81300720c */ /* 0x040fe20003fc4070 */
[----:B------:R-:W-:Y:S02]  /*77c0*/  IMAD R170, R19, R0, R170 ;  /* 0x0000000013aa7224 */ /* 0x000fe400078e02aa */
[----:B------:R-:W-:-:S04]  /*77d0*/  IMAD.HI.U32 R0, R20, R171, RZ ;  /* 0x000000ab14007227 */ /* 0x000fc800078e00ff */
[----:B------:R-:W-:Y:S01]  /*77e0*/  @!P0 IMAD.MOV R166, RZ, RZ, -R166 ;  /* 0x000000ffffa68224 */ /* 0x000fe200078e0aa6 */
[----:B------:R-:W-:Y:S01]  /*77f0*/  ISETP.GE.AND P0, PT, R3, RZ, PT ;  /* 0x000000ff0300720c */ /* 0x000fe20003f06270 */
[----:B------:R-:W-:Y:S01]  /*7800*/  @!P5 IMAD.IADD R167, R167, 0x1, -R19 ;  /* 0x00000001a7a7d824 */ /* 0x000fe200078e0a13 */
[----:B------:R-:W-:Y:S01]  /*7810*/  ISETP.GT.U32.AND P5, PT, R19, R169, PT ;  /* 0x000000a91300720c */ /* 0x000fe20003fa4070 */
[----:B------:R-:W-:-:S03]  /*7820*/  IMAD.HI.U32 R3, R20, R172, RZ ;  /* 0x000000ac14037227 */ /* 0x000fc600078e00ff */
[----:B------:R-:W-:Y:S01]  /*7830*/  @!P4 IADD3 R167, -R167, RZ, RZ ;  /* 0x000000ffa7a7c210 */ /* 0x000fe20007ffe1ff */
[----:B------:R-:W-:Y:S01]  /*7840*/  IMAD.MOV R0, RZ, RZ, -R0 ;  /* 0x000000ffff007224 */ /* 0x000fe200078e0a00 */
[C---:B------:R-:W-:Y:S01]  /*7850*/  ISETP.GT.U32.AND P4, PT, R19.reuse, R170, PT ;  /* 0x000000aa1300720c */ /* 0x040fe20003f84070 */
[----:B------:R-:W-:Y:S02]  /*7860*/  IMAD.MOV R3, RZ, RZ, -R3 ;  /* 0x000000ffff037224 */ /* 0x000fe400078e0a03 */
[C---:B------:R-:W-:Y:S02]  /*7870*/  IMAD R171, R19.reuse, R0, R171 ;  /* 0x0000000013ab7224 */ /* 0x040fe400078e02ab */
[C---:B------:R-:W-:Y:S02]  /*7880*/  IMAD R172, R19.reuse, R3, R172 ;  /* 0x0000000313ac7224 */ /* 0x040fe400078e02ac */
[----:B------:R-:W-:Y:S01]  /*7890*/  @!P6 IMAD.IADD R168, R168, 0x1, -R19 ;  /* 0x00000001a8a8e824 */ /* 0x000fe200078e0a13 */
[----:B------:R-:W-:Y:S01]  /*78a0*/  ISETP.GT.U32.AND P6, PT, R19, R171, PT ;  /* 0x000000ab1300720c */ /* 0x000fe20003fc4070 */
[----:B------:R-:W-:-:S02]  /*78b0*/  VIADD R4, R2, 0xa5 ;  /* 0x000000a502047836 */ /* 0x000fc40000000000 */
[--C-:B------:R-:W-:Y:S01]  /*78c0*/  @!P5 IMAD.IADD R169, R169, 0x1, -R19.reuse ;  /* 0x00000001a9a9d824 */ /* 0x100fe200078e0a13 */
[C---:B------:R-:W-:Y:S01]  /*78d0*/  ISETP.GT.U32.AND P5, PT, R19.reuse, R172, PT ;  /* 0x000000ac1300720c */ /* 0x040fe20003fa4070 */
[----:B------:R-:W-:Y:S01]  /*78e0*/  VIADD R7, R2, 0xa6 ;  /* 0x000000a602077836 */ /* 0x000fe20000000000 */
[----:B------:R-:W-:Y:S01]  /*78f0*/  IABS R173, R4 ;  /* 0x0000000400ad7213 */ /* 0x000fe20000000000 */
[----:B------:R-:W-:Y:S01]  /*7900*/  @!P4 IMAD.IADD R170, R170, 0x1, -R19 ;  /* 0x00000001aaaac824 */ /* 0x000fe200078e0a13 */
[----:B------:R-:W-:Y:S01]  /*7910*/  ISETP.GT.U32.AND P4, PT, R19, R169, PT ;  /* 0x000000a91300720c */ /* 0x000fe20003f84070 */
[----:B------:R-:W-:Y:S01]  /*7920*/  VIADD R8, R2, 0xa7 ;  /* 0x000000a702087836 */ /* 0x000fe20000000000 */
[----:B------:R-:W-:Y:S01]  /*7930*/  IABS R174, R7 ;  /* 0x0000000700ae7213 */ /* 0x000fe20000000000 */
[----:B------:R-:W-:-:S03]  /*7940*/  IMAD.HI.U32 R0, R20, R173, RZ ;  /* 0x000000ad14007227 */ /* 0x000fc600078e00ff */
[----:B------:R-:W-:Y:S01]  /*7950*/  IABS R175, R8 ;  /* 0x0000000800af7213 */ /* 0x000fe20000000000 */
[----:B------:R-:W-:Y:S01]  /*7960*/  @!P6 IMAD.IADD R171, R171, 0x1, -R19 ;  /* 0x00000001ababe824 */ /* 0x000fe200078e0a13 */
[C---:B------:R-:W-:Y:S01]  /*7970*/  ISETP.GT.U32.AND P6, PT, R19.reuse, R170, PT ;  /* 0x000000aa1300720c */ /* 0x040fe20003fc4070 */
[----:B------:R-:W-:Y:S01]  /*7980*/  IMAD.MOV R0, RZ, RZ, -R0 ;  /* 0x000000ffff007224 */ /* 0x000fe200078e0a00 */
[----:B------:R-:W-:Y:S01]  /*7990*/  @!P5 IADD3 R172, R172, -R19, RZ ;  /* 0x80000013acacd210 */ /* 0x000fe20007ffe0ff */
[----:B------:R-:W-:Y:S01]  /*79a0*/  @!P2 IMAD.MOV R168, RZ, RZ, -R168 ;  /* 0x000000ffffa8a224 */ /* 0x000fe200078e0aa8 */
[C---:B------:R-:W-:Y:S01]  /*79b0*/  ISETP.GT.U32.AND P5, PT, R19.reuse, R171, PT ;  /* 0x000000ab1300720c */ /* 0x040fe20003fa4070 */
[C---:B------:R-:W-:Y:S01]  /*79c0*/  IMAD R173, R19.reuse, R0, R173 ;  /* 0x0000000013ad7224 */ /* 0x040fe200078e02ad */
[----:B------:R-:W-:Y:S01]  /*79d0*/  ISETP.GT.U32.AND P2, PT, R19, R172, PT ;  /* 0x000000ac1300720c */ /* 0x000fe20003f44070 */
[----:B------:R-:W-:-:S04]  /*79e0*/  IMAD.HI.U32 R0, R20, R174, RZ ;  /* 0x000000ae14007227 */ /* 0x000fc800078e00ff */
[----:B------:R-:W-:Y:S02]  /*79f0*/  IMAD.MOV R0, RZ, RZ, -R0 ;  /* 0x000000ffff007224 */ /* 0x000fe400078e0a00 */
[--C-:B------:R-:W-:Y:S01]  /*7a00*/  @!P6 IMAD.IADD R170, R170, 0x1, -R19.reuse ;  /* 0x00000001aaaae824 */ /* 0x100fe200078e0a13 */
[----:B------:R-:W-:Y:S01]  /*7a10*/  ISETP.GE.AND P6, PT, R5, RZ, PT ;  /* 0x000000ff0500720c */ /* 0x000fe20003fc6270 */
[----:B------:R-:W-:Y:S02]  /*7a20*/  IMAD R174, R19, R0, R174 ;  /* 0x0000000013ae7224 */ /* 0x000fe400078e02ae */
[----:B------:R-:W-:Y:S02]  /*7a30*/  @!P5 IMAD.IADD R171, R171, 0x1, -R19 ;  /* 0x00000001ababd824 */ /* 0x000fe400078e0a13 */
[----:B------:R-:W-:Y:S01]  /*7a40*/  VIADD R5, R2, 0xa9 ;  /* 0x000000a902057836 */ /* 0x000fe20000000000 */
[----:B------:R-:W-:Y:S01]  /*7a50*/  ISETP.GT.U32.AND P5, PT, R19, R174, PT ;  /* 0x000000ae1300720c */ /* 0x000fe20003fa4070 */
[----:B------:R-:W-:-:S03]  /*7a60*/  IMAD.HI.U32 R0, R20, R175, RZ ;  /* 0x000000af14007227 */ /* 0x000fc600078e00ff */
[----:B------:R-:W-:Y:S01]  /*7a70*/  IABS R177, R5 ;  /* 0x0000000500b17213 */ /* 0x000fe20000000000 */
[----:B------:R-:W-:Y:S02]  /*7a80*/  IMAD.MOV R0, RZ, RZ, -R0 ;  /* 0x000000ffff007224 */ /* 0x000fe400078e0a00 */
[----:B------:R-:W-:Y:S02]  /*7a90*/  VIADD R9, R2, 0xa8 ;  /* 0x000000a802097836 */ /* 0x000fe40000000000 */
[----:B------:R-:W-:Y:S02]  /*7aa0*/  IMAD R175, R19, R0, R175 ;  /* 0x0000000013af7224 */ /* 0x000fe400078e02af */
[----:B------:R-:W-:Y:S01]  /*7ab0*/  IMAD.HI.U32 R0, R20, R177, RZ ;  /* 0x000000b114007227 */ /* 0x000fe200078e00ff */
[----:B------:R-:W-:-:S03]  /*7ac0*/  IABS R176, R9 ;  /* 0x0000000900b07213 */ /* 0x000fc60000000000 */
[--C-:B------:R-:W-:Y:S02]  /*7ad0*/  @!P5 IMAD.IADD R174, R174, 0x1, -R19.reuse ;  /* 0x00000001aeaed824 */ /* 0x100fe400078e0a13 */
[----:B------:R-:W-:Y:S02]  /*7ae0*/  IMAD.MOV R0, RZ, RZ, -R0 ;  /* 0x000000ffff007224 */ /* 0x000fe400078e0a00 */
[----:B------:R-:W-:Y:S01]  /*7af0*/  @!P4 IMAD.IADD R169, R169, 0x1, -R19 ;  /* 0x00000001a9a9c824 */ /* 0x000fe200078e0a13 */
[C---:B------:R-:W-:Y:S01]  /*7b00*/  ISETP.GT.U32.AND P5, PT, R19.reuse, R174, PT ;  /* 0x000000ae1300720c */ /* 0x040fe20003fa4070 */
[C---:B------:R-:W-:Y:S01]  /*7b10*/  IMAD R177, R19.reuse, R0, R177 ;  /* 0x0000000013b17224 */ /* 0x040fe200078e02b1 */
[----:B------:R-:W-:Y:S01]  /*7b20*/  ISETP.GT.U32.AND P4, PT, R19, R173, PT ;  /* 0x000000ad1300720c */ /* 0x000fe20003f84070 */
[----:B------:R-:W-:Y:S01]  /*7b30*/  @!P2 IMAD.IADD R172, R172, 0x1, -R19 ;  /* 0x00000001acaca824 */ /* 0x000fe200078e0a13 */
[----:B------:R-:W-:Y:S01]  /*7b40*/  ISETP.GE.AND P2, PT, R4, RZ, PT ;  /* 0x000000ff0400720c */ /* 0x000fe20003f46270 */
[----:B------:R-:W-:-:S04]  /*7b50*/  IMAD.HI.U32 R3, R20, R176, RZ ;  /* 0x000000b014037227 */ /* 0x000fc800078e00ff */
[----:B------:R-:W-:Y:S01]  /*7b60*/  VIADD R4, R2, 0xaa ;  /* 0x000000aa02047836 */ /* 0x000fe20000000000 */
[----:B------:R-:W-:Y:S01]  /*7b70*/  IADD3 R3, -R3, RZ, RZ ;  /* 0x000000ff03037210 */ /* 0x000fe20007ffe1ff */
[----:B------:R-:W-:Y:S01]  /*7b80*/  @!P3 IMAD.MOV R170, RZ, RZ, -R170 ;  /* 0x000000ffffaab224 */ /* 0x000fe200078e0aaa */
[C---:B------:R-:W-:Y:S01]  /*7b90*/  ISETP.GT.U32.AND P3, PT, R19.reuse, R175, PT ;  /* 0x000000af1300720c */ /* 0x040fe20003f64070 */
[--C-:B------:R-:W-:Y:S01]  /*7ba0*/  @!P5 IMAD.IADD R174, R174, 0x1, -R19.reuse ;  /* 0x00000001aeaed824 */ /* 0x100fe200078e0a13 */
[----:B------:R-:W-:Y:S01]  /*7bb0*/  ISETP.GT.U32.AND P5, PT, R19, R177, PT ;  /* 0x000000b11300720c */ /* 0x000fe20003fa4070 */
[----:B------:R-:W-:Y:S01]  /*7bc0*/  @!P4 IMAD.IADD R173, R173, 0x1, -R19 ;  /* 0x00000001adadc824 */ /* 0x000fe200078e0a13 */
[----:B------:R-:W-:Y:S01]  /*7bd0*/  ISETP.GE.AND P4, PT, R7, RZ, PT ;  /* 0x000000ff0700720c */ /* 0x000fe20003f86270 */
[----:B------:R-:W-:Y:S01]  /*7be0*/  VIADD R7, R2, 0xab ;  /* 0x000000ab02077836 */ /* 0x000fe20000000000 */
[----:B------:R-:W-:Y:S01]  /*7bf0*/  IABS R178, R4 ;  /* 0x0000000400b27213 */ /* 0x000fe20000000000 */
[----:B------:R-:W-:-:S02]  /*7c00*/  IMAD R176, R19, R3, R176 ;  /* 0x0000000313b07224 */ /* 0x000fc400078e02b0 */
[----:B------:R-:W-:Y:S01]  /*7c10*/  @!P6 IMAD.MOV R172, RZ, RZ, -R172 ;  /* 0x000000fffface224 */ /* 0x000fe200078e0aac */
[----:B------:R-:W-:Y:S01]  /*7c20*/  IABS R179, R7 ;  /* 0x0000000700b37213 */ /* 0x000fe20000000000 */
[----:B------:R-:W-:Y:S01]  /*7c30*/  IMAD.HI.U32 R0, R20, R178, RZ ;  /* 0x000000b214007227 */ /* 0x000fe200078e00ff */
[----:B------:R-:W-:-:S03]  /*7c40*/  ISETP.GT.U32.AND P6, PT, R19, R176, PT ;  /* 0x000000b01300720c */ /* 0x000fc60003fc4070 */
[----:B------:R-:W-:Y:S01]  /*7c50*/  @!P5 IADD3 R177, R177, -R19, RZ ;  /* 0x80000013b1b1d210 */ /* 0x000fe20007ffe0ff */
[----:B------:R-:W-:Y:S02]  /*7c60*/  IMAD.MOV R3, RZ, RZ, -R0 ;  /* 0x000000ffff037224 */ /* 0x000fe400078e0a00 */
[----:B------:R-:W-:Y:S01]  /*7c70*/  IMAD.HI.U32 R0, R20, R179, RZ ;  /* 0x000000b314007227 */ /* 0x000fe200078e00ff */
[----:B------:R-:W-:-:S03]  /*7c80*/  ISETP.GT.U32.AND P5, PT, R19, R177, PT ;  /* 0x000000b11300720c */ /* 0x000fc60003fa4070 */
[----:B------:R-:W-:Y:S02]  /*7c90*/  IMAD.MOV R0, RZ, RZ, -R0 ;  /* 0x000000ffff007224 */ /* 0x000fe400078e0a00 */
[----:B------:R-:W-:Y:S01]  /*7ca0*/  @!P1 IMAD.MOV R169, RZ, RZ, -R169 ;  /* 0x000000ffffa99224 */ /* 0x000fe200078e0aa9 */
[----:B------:R-:W-:Y:S01]  /*7cb0*/  ISETP.GT.U32.AND P1, PT, R19, R173, PT ;  /* 0x000000ad1300720c */ /* 0x000fe20003f24070 */
[----:B------:R-:W-:Y:S01]  /*7cc0*/  @!P3 IMAD.IADD R175, R175, 0x1, -R19 ;  /* 0x00000001afafb824 */ /* 0x000fe200078e0a13 */
[----:B------:R-:W-:Y:S01]  /*7cd0*/  ISETP.GE.AND P3, PT, R5, RZ, PT ;  /* 0x000000ff0500720c */ /* 0x000fe20003f66270 */
[C---:B------:R-:W-:Y:S02]  /*7ce0*/  IMAD R179, R19.reuse, R0, R179 ;  /* 0x0000000013b37224 */ /* 0x040fe400078e02b3 */
[--C-:B------:R-:W-:Y:S01]  /*7cf0*/  @!P6 IMAD.IADD R176, R176, 0x1, -R19.reuse ;  /* 0x00000001b0b0e824 */ /* 0x100fe200078e0a13 */
[----:B------:R-:W-:Y:S01]  /*7d00*/  ISETP.GT.U32.AND P6, PT, R19, R175, PT ;  /* 0x000000af1300720c */ /* 0x000fe20003fc4070 */
[----:B------:R-:W-:Y:S01]  /*7d10*/  @!P5 IMAD.IADD R177, R177, 0x1, -R19 ;  /* 0x00000001b1b1d824 */ /* 0x000fe200078e0a13 */
[----:B------:R-:W-:Y:S01]  /*7d20*/  ISETP.GT.U32.AND P5, PT, R19, R179, PT ;  /* 0x000000b31300720c */ /* 0x000fe20003fa4070 */
[----:B------:R-:W-:-:S02]  /*7d30*/  VIADD R5, R2, 0xac ;  /* 0x000000ac02057836 */ /* 0x000fc40000000000 */
[----:B------:R-:W-:Y:S02]  /*7d40*/  IMAD R178, R19, R3, R178 ;  /* 0x0000000313b27224 */ /* 0x000fe400078e02b2 */
[----:B------:R-:W-:Y:S01]  /*7d50*/  @!P1 IADD3 R173, R173, -R19, RZ ;  /* 0x80000013adad9210 */ /* 0x000fe20007ffe0ff */
[----:B------:R-:W-:Y:S01]  /*7d60*/  @!P0 IMAD.MOV R171, RZ, RZ, -R171 ;  /* 0x000000ffffab8224 */ /* 0x000fe200078e0aab */
[----:B------:R-:W-:Y:S01]  /*7d70*/  IABS R180, R5 ;  /* 0x0000000500b47213 */ /* 0x000fe20000000000 */
[----:B------:R-:W-:Y:S01]  /*7d80*/  @!P4 IMAD.MOV R174, RZ, RZ, -R174 ;  /* 0x000000ffffaec224 */ /* 0x000fe200078e0aae */
[----:B------:R-:W-:Y:S01]  /*7d90*/  ISETP.GE.AND P1, PT, R9, RZ, PT ;  /* 0x000000ff0900720c */ /* 0x000fe20003f26270 */
[----:B------:R-:W-:Y:S01]  /*7da0*/  VIADD R9, R2, 0xae ;  /* 0x000000ae02097836 */ /* 0x000fe20000000000 */
[----:B------:R-:W-:Y:S01]  /*7db0*/  ISETP.GE.AND P0, PT, R8, RZ, PT ;  /* 0x000000ff0800720c */ /* 0x000fe20003f06270 */
[----:B------:R-:W-:-:S03]  /*7dc0*/  IMAD.HI.U32 R0, R20, R180, RZ ;  /* 0x000000b414007227 */ /* 0x000fc600078e00ff */
[----:B------:R-:W-:Y:S01]  /*7dd0*/  IABS R182, R9 ;  /* 0x0000000900b67213 */ /* 0x000fe20000000000 */
[--C-:B------:R-:W-:Y:S01]  /*7de0*/  @!P6 IMAD.IADD R175, R175, 0x1, -R19.reuse ;  /* 0x00000001afafe824 */ /* 0x100fe200078e0a13 */
[----:B------:R-:W-:Y:S01]  /*7df0*/  ISETP.GT.U32.AND P6, PT, R19, R178, PT ;  /* 0x000000b21300720c */ /* 0x000fe20003fc4070 */
[----:B------:R-:W-:Y:S02]  /*7e00*/  @!P5 IMAD.IADD R179, R179, 0x1, -R19 ;  /* 0x00000001b3b3d824 */ /* 0x000fe400078e0a13 */
[----:B------:R-:W-:Y:S02]  /*7e10*/  IMAD.MOV R0, RZ, RZ, -R0 ;  /* 0x000000ffff007224 */ /* 0x000fe400078e0a00 */
[----:B------:R-:W-:Y:S01]  /*7e20*/  @!P2 IMAD.MOV R173, RZ, RZ, -R173 ;  /* 0x000000ffffada224 */ /* 0x000fe200078e0aad */
[C---:B------:R-:W-:Y:S01]  /*7e30*/  ISETP.GT.U32.AND P2, PT, R19.reuse, R176, PT ;  /* 0x000000b01300720c */ /* 0x040fe20003f44070 */
[----:B------:R-:W-:Y:S01]  /*7e40*/  VIADD R8, R2, 0xad ;  /* 0x000000ad02087836 */ /* 0x000fe20000000000 */
[C---:B------:R-:W-:Y:S01]  /*7e50*/  ISETP.GT.U32.AND P5, PT, R19.reuse, R179, PT ;  /* 0x000000b31300720c */ /* 0x040fe20003fa4070 */
[----:B------:R-:W-:-:S02]  /*7e60*/  IMAD R180, R19, R0, R180 ;  /* 0x0000000013b47224 */ /* 0x000fc400078e02b4 */
[----:B------:R-:W-:Y:S01]  /*7e70*/  IMAD.HI.U32 R0, R20, R182, RZ ;  /* 0x000000b614007227 */ /* 0x000fe200078e00ff */
[----:B------:R-:W-:-:S03]  /*7e80*/  IABS R181, R8 ;  /* 0x0000000800b57213 */ /* 0x000fc60000000000 */
[----:B------:R-:W-:Y:S02]  /*7e90*/  IMAD.MOV R0, RZ, RZ, -R0 ;  /* 0x000000ffff007224 */ /* 0x000fe400078e0a00 */
[----:B------:R-:W-:-:S04]  /*7ea0*/  IMAD.HI.U32 R3, R20, R181, RZ ;  /* 0x000000b514037227 */ /* 0x000fc800078e00ff */
[--C-:B------:R-:W-:Y:S01]  /*7eb0*/  @!P6 IMAD.IADD R178, R178, 0x1, -R19.reuse ;  /* 0x00000001b2b2e824 */ /* 0x100fe200078e0a13 */
[----:B------:R-:W-:Y:S01]  /*7ec0*/  @!P5 IADD3 R179, R179, -R19, RZ ;  /* 0x80000013b3b3d210 */ /* 0x000fe20007ffe0ff */
[----:B------:R-:W-:Y:S01]  /*7ed0*/  IMAD R182, R19, R0, R182 ;  /* 0x0000000013b67224 */ /* 0x000fe200078e02b6 */
[----:B------:R-:W-:Y:S01]  /*7ee0*/  ISETP.GE.AND P6, PT, R7, RZ, PT ;  /* 0x000000ff0700720c */ /* 0x000fe20003fc6270 */
[----:B------:R-:W-:Y:S01]  /*7ef0*/  @!P2 IMAD.IADD R176, R176, 0x1, -R19 ;  /* 0x00000001b0b0a824 */ /* 0x000fe200078e0a13 */
[----:B------:R-:W-:Y:S01]  /*7f00*/  ISETP.GE.AND P2, PT, R4, RZ, PT ;  /* 0x000000ff0400720c */ /* 0x000fe20003f46270 */
[----:B------:R-:W-:Y:S01]  /*7f10*/  IMAD.MOV R4, RZ, RZ, -R3 ;  /* 0x000000ffff047224 */ /* 0x000fe200078e0a03 */
[C---:B------:R-:W-:Y:S01]  /*7f20*/  ISETP.GT.U32.AND P4, PT, R19.reuse, R178, PT ;  /* 0x000000b21300720c */ /* 0x040fe20003f84070 */
[----:B------:R-:W-:Y:S01]  /*7f30*/  @!P0 IMAD.MOV R175, RZ, RZ, -R175 ;  /* 0x000000ffffaf8224 */ /* 0x000fe200078e0aaf */
[C---:B------:R-:W-:Y:S01]  /*7f40*/  ISETP.GT.U32.AND P0, PT, R19.reuse, R180, PT ;  /* 0x000000b41300720c */ /* 0x040fe20003f04070 */
[C---:B------:R-:W-:Y:S01]  /*7f50*/  IMAD R181, R19.reuse, R4, R181 ;  /* 0x0000000413b57224 */ /* 0x040fe200078e02b5 */
[C---:B------:R-:W-:Y:S01]  /*7f60*/  ISETP.GT.U32.AND P5, PT, R19.reuse, R182, PT ;  /* 0x000000b61300720c */ /* 0x040fe20003fa4070 */
[----:B------:R-:W-:Y:S01]  /*7f70*/  @!P3 IMAD.MOV R177, RZ, RZ, -R177 ;  /* 0x000000ffffb1b224 */ /* 0x000fe200078e0ab1 */
[C---:B------:R-:W-:Y:S01]  /*7f80*/  IADD3 R3, R2.reuse, 0xaf, RZ ;  /* 0x000000af02037810 */ /* 0x040fe20007ffe0ff */
[C---:B------:R-:W-:Y:S01]  /*7f90*/  VIADD R4, R2.reuse, 0xb0 ;  /* 0x000000b002047836 */ /* 0x040fe20000000000 */
[----:B------:R-:W-:Y:S01]  /*7fa0*/  ISETP.GT.U32.AND P3, PT, R19, R181, PT ;  /* 0x000000b51300720c */ /* 0x000fe20003f64070 */
[----:B------:R-:W-:Y:S01]  /*7fb0*/  @!P1 IMAD.MOV R176, RZ, RZ, -R176 ;  /* 0x000000ffffb09224 */ /* 0x000fe200078e0ab0 */
[----:B------:R-:W-:Y:S01]  /*7fc0*/  IABS R183, R3 ;  /* 0x0000000300b77213 */ /* 0x000fe20000000000 */
[----:B------:R-:W-:Y:S01]  /*7fd0*/  VIADD R7, R2, 0xb3 ;  /* 0x000000b302077836 */ /* 0x000fe20000000000 */
[----:B------:R-:W-:Y:S01]  /*7fe0*/  IABS R184, R4 ;  /* 0x0000000400b87213 */ /* 0x000fe20000000000 */
[----:B------:R-:W-:Y:S01]  /*7ff0*/  @!P4 IMAD.IADD R178, R178, 0x1, -R19 ;  /* 0x00000001b2b2c824 */ /* 0x000fe200078e0a13 */
[----:B------:R-:W-:Y:S01]  /*8000*/  ISETP.GE.AND P1, PT, R5, RZ, PT ;  /* 0x000000ff0500720c */ /* 0x000fe20003f26270 */
[----:B------:R-:W-:Y:S01]  /*8010*/  IMAD.HI.U32 R0, R20, R183, RZ ;  /* 0x000000b714007227 */ /* 0x000fe200078e00ff */
[----:B------:R-:W-:-:S02]  /*8020*/  IABS R187, R7 ;  /* 0x0000000700bb7213 */ /* 0x000fc40000000000 */
[----:B------:R-:W-:Y:S01]  /*8030*/  ISETP.GE.AND P4, PT, R8, RZ, PT ;  /* 0x000000ff0800720c */ /* 0x000fe20003f86270 */
[--C-:B------:R-:W-:Y:S01]  /*8040*/  @!P0 IMAD.IADD R180, R180, 0x1, -R19.reuse ;  /* 0x00000001b4b48824 */ /* 0x100fe200078e0a13 */
[----:B------:R-:W-:Y:S01]  /*8050*/  ISETP.GE.AND P0, PT, R9, RZ, PT ;  /* 0x000000ff0900720c */ /* 0x000fe20003f06270 */
[----:B------:R-:W-:Y:S02]  /*8060*/  @!P5 IMAD.IADD R182, R182, 0x1, -R19 ;  /* 0x00000001b6b6d824 */ /* 0x000fe400078e0a13 */
[----:B------:R-:W-:Y:S02]  /*8070*/  IMAD.MOV R0, RZ, RZ, -R0 ;  /* 0x000000ffff007224 */ /* 0x000fe400078e0a00 */
[----:B------:R-:W-:Y:S01]  /*8080*/  @!P2 IMAD.MOV R178, RZ, RZ, -R178 ;  /* 0x000000ffffb2a224 */ /* 0x000fe200078e0ab2 */
[C---:B------:R-:W-:Y:S01]  /*8090*/  ISETP.GT.U32.AND P2, PT, R19.reuse, R180, PT ;  /* 0x000000b41300720c */ /* 0x040fe20003f44070 */
[C---:B------:R-:W-:Y:S01]  /*80a0*/  IMAD R183, R19.reuse, R0, R183 ;  /* 0x0000000013b77224 */ /* 0x040fe200078e02b7 */
[----:B------:R-:W-:Y:S01]  /*80b0*/  ISETP.GT.U32.AND P5, PT, R19, R182, PT ;  /* 0x000000b61300720c */ /* 0x000fe20003fa4070 */
[----:B------:R-:W-:-:S04]  /*80c0*/  IMAD.HI.U32 R0, R20, R184, RZ ;  /* 0x000000b814007227 */ /* 0x000fc800078e00ff */
[--C-:B------:R-:W-:Y:S02]  /*80d0*/  @!P3 IMAD.IADD R181, R181, 0x1, -R19.reuse ;  /* 0x00000001b5b5b824 */ /* 0x100fe400078e0a13 */
[----:B------:R-:W-:Y:S02]  /*80e0*/  IMAD.MOV R0, RZ, RZ, -R0 ;  /* 0x000000ffff007224 */ /* 0x000fe400078e0a00 */
[----:B------:R-:W-:Y:S01]  /*80f0*/  VIADD R5, R2, 0xb1 ;  /* 0x000000b102057836 */ /* 0x000fe20000000000 */
[C---:B------:R-:W-:Y:S01]  /*8100*/  ISETP.GT.U32.AND P3, PT, R19.reuse, R181, PT ;  /* 0x000000b51300720c */ /* 0x040fe20003f64070 */
[C---:B------:R-:W-:Y:S01]  /*8110*/  IMAD R184, R19.reuse, R0, R184 ;  /* 0x0000000013b87224 */ /* 0x040fe200078e02b8 */
[----:B------:R-:W-:Y:S01]  /*8120*/  @!P2 IADD3 R180, R180, -R19, RZ ;  /* 0x80000013b4b4a210 */ /* 0x000fe20007ffe0ff */
[----:B------:R-:W-:Y:S01]  /*8130*/  @!P5 IMAD.IADD R182, R182, 0x1, -R19 ;  /* 0x00000001b6b6d824 */ /* 0x000fe200078e0a13 */
[C---:B------:R-:W-:Y:S01]  /*8140*/  ISETP.GT.U32.AND P2, PT, R19.reuse, R183, PT ;  /* 0x000000b71300720c */ /* 0x040fe20003f44070 */
[----:B------:R-:W-:Y:S01]  /*8150*/  @!P6 IMAD.MOV R179, RZ, RZ, -R179 ;  /* 0x000000ffffb3e224 */ /* 0x000fe200078e0ab3 */
[----:B------:R-:W-:Y:S01]  /*8160*/  ISETP.GT.U32.AND P5, PT, R19, R184, PT ;  /* 0x000000b81300720c */ /* 0x000fe20003fa4070 */
[----:B------:R-:W-:Y:S01]  /*8170*/  @!P1 IMAD.MOV R180, RZ, RZ, -R180 ;  /* 0x000000ffffb49224 */ /* 0x000fe200078e0ab4 */
[----:B------:R-:W-:Y:S01]  /*8180*/  IABS R185, R5 ;  /* 0x0000000500b97213 */ /* 0x000fe20000000000 */
[----:B------:R-:W-:Y:S01]  /*8190*/  @!P0 IMAD.MOV R182, RZ, RZ, -R182 ;  /* 0x000000ffffb68224 */ /* 0x000fe200078e0ab6 */
[----:B------:R-:W-:Y:S01]  /*81a0*/  ISETP.GE.AND P6, PT, R3, RZ, PT ;  /* 0x000000ff0300720c */ /* 0x000fe20003fc6270 */
[----:B------:R-:W-:-:S04]  /*81b0*/  IMAD.HI.U32 R3, R20, R187, RZ ;  /* 0x000000bb14037227 */ /* 0x000fc800078e00ff */
[--C-:B------:R-:W-:Y:S01]  /*81c0*/  @!P3 IMAD.IADD R181, R181, 0x1, -R19.reuse ;  /* 0x00000001b5b5b824 */ /* 0x100fe200078e0a13 */
[----:B------:R-:W-:Y:S01]  /*81d0*/  ISETP.GE.AND P3, PT, R4, RZ, PT ;  /* 0x000000ff0400720c */ /* 0x000fe20003f66270 */
[----:B------:R-:W-:Y:S02]  /*81e0*/  VIADD R4, R2, 0xb2 ;  /* 0x000000b202047836 */ /* 0x000fe40000000000 */
[----:B------:R-:W-:Y:S01]  /*81f0*/  IMAD.HI.U32 R0, R20, R185, RZ ;  /* 0x000000b914007227 */ /* 0x000fe200078e00ff */
[----:B------:R-:W-:Y:S02]  /*8200*/  @!P4 IADD3 R181, -R181, RZ, RZ ;  /* 0x000000ffb5b5c210 */ /* 0x000fe40007ffe1ff */
[----:B------:R-:W-:Y:S01]  /*8210*/  IABS R186, R4 ;  /* 0x0000000400ba7213 */ /* 0x000fe20000000000 */
[--C-:B------:R-:W-:Y:S01]  /*8220*/  @!P2 IMAD.IADD R183, R183, 0x1, -R19.reuse ;  /* 0x00000001b7b7a824 */ /* 0x100fe200078e0a13 */
[----:B------:R-:W-:Y:S01]  /*8230*/  ISETP.GE.AND P0, PT, R4, RZ, PT ;  /* 0x000000ff0400720c */ /* 0x000fe20003f06270 */
[----:B------:R-:W-:Y:S01]  /*8240*/  @!P5 IMAD.IADD R184, R184, 0x1, -R19 ;  /* 0x00000001b8b8d824 */ /* 0x000fe200078e0a13 */
[----:B------:R-:W-:Y:S01]  /*8250*/  ISETP.GE.AND P2, PT, R5, RZ, PT ;  /* 0x000000ff0500720c */ /* 0x000fe20003f46270 */
[----:B------:R-:W-:Y:S01]  /*8260*/  IMAD.MOV R0, RZ, RZ, -R0 ;  /* 0x000000ffff007224 */ /* 0x000fe200078e0a00 */
[C---:B------:R-:W-:Y:S01]  /*8270*/  ISETP.GT.U32.AND P1, PT, R19.reuse, R183, PT ;  /* 0x000000b71300720c */ /* 0x040fe20003f24070 */
[----:B------:R-:W-:Y:S01]  /*8280*/  IMAD.MOV R4, RZ, RZ, -R3 ;  /* 0x000000ffff047224 */ /* 0x000fe200078e0a03 */
[C---:B------:R-:W-:Y:S01]  /*8290*/  ISETP.GT.U32.AND P5, PT, R19.reuse, R184, PT ;  /* 0x000000b81300720c */ /* 0x040fe20003fa4070 */
[----:B------:R-:W-:-:S02]  /*82a0*/  IMAD R185, R19, R0, R185 ;  /* 0x0000000013b97224 */ /* 0x000fc400078e02b9 */
[----:B------:R-:W-:-:S03]  /*82b0*/  IMAD.HI.U32 R0, R20, R186, RZ ;  /* 0x000000ba14007227 */ /* 0x000fc600078e00ff */
[C---:B------:R-:W-:Y:S01]  /*82c0*/  ISETP.GT.U32.AND P4, PT, R19.reuse, R185, PT ;  /* 0x000000b91300720c */ /* 0x040fe20003f84070 */
[----:B------:R-:W-:Y:S02]  /*82d0*/  IMAD.MOV R0, RZ, RZ, -R0 ;  /* 0x000000ffff007224 */ /* 0x000fe400078e0a00 */
[C---:B------:R-:W-:Y:S02]  /*82e0*/  IMAD R187, R19.reuse, R4, R187 ;  /* 0x0000000413bb7224 */ /* 0x040fe400078e02bb */
[----:B------:R-:W-:Y:S02]  /*82f0*/  IMAD R186, R19, R0, R186 ;  /* 0x0000000013ba7224 */ /* 0x000fe400078e02ba */
[--C-:B------:R-:W-:Y:S01]  /*8300*/  @!P1 IMAD.IADD R183, R183, 0x1, -R19.reuse ;  /* 0x00000001b7b79824 */ /* 0x100fe200078e0a13 */
[----:B------:R-:W-:Y:S01]  /*8310*/  ISETP.GE.AND P1, PT, R7, RZ, PT ;  /* 0x000000ff0700720c */ /* 0x000fe20003f26270 */
[----:B------:R-:W-:Y:S01]  /*8320*/  @!P5 IMAD.IADD R184, R184, 0x1, -R19 ;  /* 0x00000001b8b8d824 */ /* 0x000fe200078e0a13 */
[C---:B------:R-:W-:Y:S01]  /*8330*/  ISETP.GT.U32.AND P5, PT, R19.reuse, R186, PT ;  /* 0x000000ba1300720c */ /* 0x040fe20003fa4070 */
[----:B------:R-:W-:Y:S01]  /*8340*/  @!P6 IMAD.MOV R183, RZ, RZ, -R183 ;  /* 0x000000ffffb7e224 */ /* 0x000fe200078e0ab7 */
[----:B------:R-:W-:Y:S01]  /*8350*/  ISETP.GT.U32.AND P6, PT, R19, R187, PT ;  /* 0x000000bb1300720c */ /* 0x000fe20003fc4070 */
[C---:B------:R-:W-:Y:S01]  /*8360*/  VIADD R3, R2.reuse, 0xb4 ;  /* 0x000000b402037836 */ /* 0x040fe20000000000 */
[----:B------:R-:W-:Y:S01]  /*8370*/  IADD3 R7, R2, 0xb6, RZ ;  /* 0x000000b602077810 */ /* 0x000fe20007ffe0ff */
[----:B------:R-:W-:-:S02]  /*8380*/  @!P4 IMAD.IADD R185, R185, 0x1, -R19 ;  /* 0x00000001b9b9c824 */ /* 0x000fc400078e0a13 */
[----:B------:R-:W-:Y:S01]  /*8390*/  @!P3 IMAD.MOV R184, RZ, RZ, -R184 ;  /* 0x000000ffffb8b224 */ /* 0x000fe200078e0ab8 */
[----:B------:R-:W-:Y:S01]  /*83a0*/  IABS R188, R3 ;  /* 0x0000000300bc7213 */ /* 0x000fe20000000000 */
[C---:B------:R-:W-:Y:S01]  /*83b0*/  VIADD R5, R2.reuse, 0xb5 ;  /* 0x000000b502057836 */ /* 0x040fe20000000000 */
[----:B------:R-:W-:Y:S01]  /*83c0*/  IABS R190, R7 ;  /* 0x0000000700be7213 */ /* 0x000fe20000000000 */
[----:B------:R-:W-:Y:S01]  /*83d0*/  VIADD R8, R2, 0xba ;  /* 0x000000ba02087836 */ /* 0x000fe20000000000 */
[----:B------:R-:W-:Y:S01]  /*83e0*/  ISETP.GE.AND P3, PT, R3, RZ, PT ;  /* 0x000000ff0300720c */ /* 0x000fe20003f66270 */
[--C-:B------:R-:W-:Y:S01]  /*83f0*/  @!P5 IMAD.IADD R186, R186, 0x1, -R19.reuse ;  /* 0x00000001babad824 */ /* 0x100fe200078e0a13 */
[----:B------:R-:W-:Y:S01]  /*8400*/  ISETP.GT.U32.AND P4, PT, R19, R185, PT ;  /* 0x000000b91300720c */ /* 0x000fe20003f84070 */
[----:B------:R-:W-:Y:S01]  /*8410*/  @!P6 IMAD.IADD R187, R187, 0x1, -R19 ;  /* 0x00000001bbbbe824 */ /* 0x000fe200078e0a13 */
[----:B------:R-:W-:Y:S01]  /*8420*/  IABS R189, R5 ;  /* 0x0000000500bd7213 */ /* 0x000fe20000000000 */
[----:B------:R-:W-:Y:S01]  /*8430*/  IMAD.HI.U32 R0, R20, R188, RZ ;  /* 0x000000bc14007227 */ /* 0x000fe200078e00ff */
[----:B------:R-:W-:-:S02]  /*8440*/  ISETP.GT.U32.AND P5, PT, R19, R186, PT ;  /* 0x000000ba1300720c */ /* 0x000fc40003fa4070 */
[----:B------:R-:W-:Y:S01]  /*8450*/  ISETP.GT.U32.AND P6, PT, R19, R187, PT ;  /* 0x000000bb1300720c */ /* 0x000fe20003fc4070 */
[----:B------:R-:W-:Y:S01]  /*8460*/  IMAD.MOV R4, RZ, RZ, -R0 ;  /* 0x000000ffff047224 */ /* 0x000fe200078e0a00 */
[----:B------:R-:W-:Y:S01]  /*8470*/  IABS R194, R8 ;  /* 0x0000000800c27213 */ /* 0x000fe20000000000 */
[----:B------:R-:W-:-:S04]  /*8480*/  IMAD.HI.U32 R3, R20, R190, RZ ;  /* 0x000000be14037227 */ /* 0x000fc800078e00ff */
[C---:B------:R-:W-:Y:S02]  /*8490*/  IMAD R188, R19.reuse, R4, R188 ;  /* 0x0000000413bc7224 */ /* 0x040fe400078e02bc */
[----:B------:R-:W-:Y:S02]  /*84a0*/  IMAD.MOV R3, RZ, RZ, -R3 ;  /* 0x000000ffff037224 */ /* 0x000fe400078e0a03 */
[--C-:B------:R-:W-:Y:S01]  /*84b0*/  @!P5 IMAD.IADD R186, R186, 0x1, -R19.reuse ;  /* 0x00000001babad824 */ /* 0x100fe200078e0a13 */
[C---:B------:R-:W-:Y:S01]  /*84c0*/  ISETP.GT.U32.AND P5, PT, R19.reuse, R188, PT ;  /* 0x000000bc1300720c */ /* 0x040fe20003fa4070 */
[----:B------:R-:W-:Y:S02]  /*84d0*/  IMAD R190, R19, R3, R190 ;  /* 0x0000000313be7224 */ /* 0x000fe400078e02be */
[----:B------:R-:W-:Y:S02]  /*84e0*/  @!P6 IMAD.IADD R187, R187, 0x1, -R19 ;  /* 0x00000001bbbbe824 */ /* 0x000fe400078e0a13 */
[----:B------:R-:W-:-:S04]  /*84f0*/  IMAD.HI.U32 R0, R20, R189, RZ ;  /* 0x000000bd14007227 */ /* 0x000fc800078e00ff */
[----:B------:R-:W-:Y:S01]  /*8500*/  @!P1 IMAD.MOV R187, RZ, RZ, -R187 ;  /* 0x000000ffffbb9224 */ /* 0x000fe200078e0abb */
[----:B------:R-:W-:Y:S01]  /*8510*/  ISETP.GT.U32.AND P1, PT, R19, R190, PT ;  /* 0x000000be1300720c */ /* 0x000fe20003f24070 */
[--C-:B------:R-:W-:Y:S01]  /*8520*/  @!P4 IMAD.IADD R185, R185, 0x1, -R19.reuse ;  /* 0x00000001b9b9c824 */ /* 0x100fe200078e0a13 */
[----:B------:R-:W-:Y:S01]  /*8530*/  ISETP.GE.AND P4, PT, R5, RZ, PT ;  /* 0x000000ff0500720c */ /* 0x000fe20003f86270 */
[----:B------:R-:W-:Y:S02]  /*8540*/  IMAD.MOV R0, RZ, RZ, -R0 ;  /* 0x000000ffff007224 */ /* 0x000fe400078e0a00 */
[----:B------:R-:W-:Y:S01]  /*8550*/  VIADD R5, R2, 0xb8 ;  /* 0x000000b802057836 */ /* 0x000fe20000000000 */
[----:B------:R-:W-:Y:S01]  /*8560*/  @!P2 IADD3 R185, -R185, RZ, RZ ;  /* 0x000000ffb9b9a210 */ /* 0x000fe20007ffe1ff */
[----:B------:R-:W-:Y:S01]  /*8570*/  @!P5 IMAD.IADD R188, R188, 0x1, -R19 ;  /* 0x00000001bcbcd824 */ /* 0x000fe200078e0a13 */
[----:B------:R-:W-:Y:S01]  /*8580*/  ISETP.GE.AND P2, PT, R7, RZ, PT ;  /* 0x000000ff0700720c */ /* 0x000fe20003f46270 */
[C---:B------:R-:W-:Y:S01]  /*8590*/  IMAD R189, R19.reuse, R0, R189 ;  /* 0x0000000013bd7224 */ /* 0x040fe200078e02bd */
[----:B------:R-:W-:Y:S01]  /*85a0*/  IABS R192, R5 ;  /* 0x0000000500c07213 */ /* 0x000fe20000000000 */
[----:B------:R-:W-:Y:S01]  /*85b0*/  @!P0 IMAD.MOV R186, RZ, RZ, -R186 ;  /* 0x000000ffffba8224 */ /* 0x000fe200078e0aba */
[C---:B------:R-:W-:Y:S01]  /*85c0*/  ISETP.GT.U32.AND P5, PT, R19.reuse, R188, PT ;  /* 0x000000bc1300720c */ /* 0x040fe20003fa4070 */
[----:B------:R-:W-:Y:S01]  /*85d0*/  @!P1 IMAD.IADD R190, R190, 0x1, -R19 ;  /* 0x00000001bebe9824 */ /* 0x000fe200078e0a13 */
[----:B------:R-:W-:Y:S01]  /*85e0*/  ISETP.GT.U32.AND P0, PT, R19, R189, PT ;  /* 0x000000bd1300720c */ /* 0x000fe20003f04070 */
[----:B------:R-:W-:-:S03]  /*85f0*/  IMAD.HI.U32 R3, R20, R192, RZ ;  /* 0x000000c014037227 */ /* 0x000fc600078e00ff */
[C---:B------:R-:W-:Y:S01]  /*8600*/  ISETP.GT.U32.AND P1, PT, R19.reuse, R190, PT ;  /* 0x000000be1300720c */ /* 0x040fe20003f24070 */
[C---:B------:R-:W-:Y:S02]  /*8610*/  VIADD R0, R2.reuse, 0xb7 ;  /* 0x000000b702007836 */ /* 0x040fe40000000000 */
[----:B------:R-:W-:Y:S02]  /*8620*/  IMAD.MOV R3, RZ, RZ, -R3 ;  /* 0x000000ffff037224 */ /* 0x000fe400078e0a03 */
[----:B------:R-:W-:Y:S01]  /*8630*/  VIADD R7, R2, 0xb9 ;  /* 0x000000b902077836 */ /* 0x000fe20000000000 */
[----:B------:R-:W-:Y:S01]  /*8640*/  IABS R191, R0 ;  /* 0x0000000000bf7213 */ /* 0x000fe20000000000 */
[----:B------:R-:W-:Y:S01]  /*8650*/  IMAD R192, R19, R3, R192 ;  /* 0x0000000313c07224 */ /* 0x000fe200078e02c0 */
[----:B------:R-:W-:Y:S01]  /*8660*/  ISETP.GE.AND P6, PT, R0, RZ, PT ;  /* 0x000000ff0000720c */ /* 0x000fe20003fc6270 */
[----:B------:R-:W-:Y:S01]  /*8670*/  @!P5 IMAD.IADD R188, R188, 0x1, -R19 ;  /* 0x00000001bcbcd824 */ /* 0x000fe200078e0a13 */
[----:B------:R-:W-:Y:S01]  /*8680*/  @!P0 IADD3 R189, R189, -R19, RZ ;  /* 0x80000013bdbd8210 */ /* 0x000fe20007ffe0ff */
[----:B------:R-:W-:Y:S01]  /*8690*/  IMAD.HI.U32 R3, R20, R194, RZ ;  /* 0x000000c214037227 */ /* 0x000fe200078e00ff */
[----:B------:R-:W-:-:S02]  /*86a0*/  IABS R193, R7 ;  /* 0x0000000700c17213 */ /* 0x000fc40000000000 */
[C---:B------:R-:W-:Y:S01]  /*86b0*/  ISETP.GT.U32.AND P0, PT, R19.reuse, R189, PT ;  /* 0x000000bd1300720c */ /* 0x040fe20003f04070 */
[----:B------:R-:W-:Y:S01]  /*86c0*/  IMAD.HI.U32 R0, R20, R191, RZ ;  /* 0x000000bf14007227 */ /* 0x000fe200078e00ff */
[----:B------:R-:W-:Y:S02]  /*86d0*/  @!P3 IADD3 R188, -R188, RZ, RZ ;  /* 0x000000ffbcbcb210 */ /* 0x000fe40007ffe1ff */
[----:B------:R-:W-:Y:S01]  /*86e0*/  ISETP.GT.U32.AND P3, PT, R19, R192, PT ;  /* 0x000000c01300720c */ /* 0x000fe20003f64070 */
[----:B------:R-:W-:Y:S01]  /*86f0*/  IMAD.MOV R3, RZ, RZ, -R3 ;  /* 0x000000ffff037224 */ /* 0x000fe200078e0a03 */
[----:B------:R-:W-:Y:S01]  /*8700*/  ISETP.GE.AND P5, PT, R5, RZ, PT ;  /* 0x000000ff0500720c */ /* 0x000fe20003fa6270 */
[----:B------:R-:W-:Y:S02]  /*8710*/  IMAD.MOV R4, RZ, RZ, -R0 ;  /* 0x000000ffff047224 */ /* 0x000fe400078e0a00 */
[----:B------:R-:W-:Y:S02]  /*8720*/  IMAD R194, R19, R3, R194 ;  /* 0x0000000313c27224 */ /* 0x000fe400078e02c2 */
[----:B------:R-:W-:-:S02]  /*8730*/  @!P1 IMAD.IADD R190, R190, 0x1, -R19 ;  /* 0x00000001bebe9824 */ /* 0x000fc400078e0a13 */
[----:B------:R-:W-:Y:S02]  /*8740*/  IMAD R191, R19, R4, R191 ;  /* 0x0000000413bf7224 */ /* 0x000fe400078e02bf */
[----:B------:R-:W-:Y:S02]  /*8750*/  VIADD R4, R2, 0xbb ;  /* 0x000000bb02047836 */ /* 0x000fe40000000000 */
[----:B------:R-:W-:-:S03]  /*8760*/  IMAD.HI.U32 R0, R20, R193, RZ ;  /* 0x000000c114007227 */ /* 0x000fc600078e00ff */
[----:B------:R-:W-:Y:S01]  /*8770*/  IABS R195, R4 ;  /* 0x0000000400c37213 */ /* 0x000fe20000000000 */
[----:B------:R-:W-:Y:S01]  /*8780*/  @!P2 IMAD.MOV R190, RZ, RZ, -R190 ;  /* 0x000000ffffbea224 */ /* 0x000fe200078e0abe */
[----:B------:R-:W-:Y:S01]  /*8790*/  ISETP.GT.U32.AND P2, PT, R19, R194, PT ;  /* 0x000000c21300720c */ /* 0x000fe20003f44070 */
[----:B------:R-:W-:Y:S02]  /*87a0*/  IMAD.MOV R0, RZ, RZ, -R0 ;  /* 0x000000ffff007224 */ /* 0x000fe400078e0a00 */
[--C-:B------:R-:W-:Y:S01]  /*87b0*/  @!P0 IMAD.IADD R189, R189, 0x1, -R19.reuse ;  /* 0x00000001bdbd8824 */ /* 0x100fe200078e0a13 */
[C---:B------:R-:W-:Y:S01]  /*87c0*/  ISETP.GT.U32.AND P0, PT, R19.reuse, R191, PT ;  /* 0x000000bf1300720c */ /* 0x040fe20003f04070 */
[----:B------:R-:W-:Y:S02]  /*87d0*/  @!P3 IMAD.IADD R192, R192, 0x1, -R19 ;  /* 0x00000001c0c0b824 */ /* 0x000fe400078e0a13 */
[C---:B------:R-:W-:Y:S02]  /*87e0*/  IMAD R193, R19.reuse, R0, R193 ;  /* 0x0000000013c17224 */ /* 0x040fe400078e02c1 */
[----:B------:R-:W-:Y:S01]  /*87f0*/  IMAD.HI.U32 R0, R20, R195, RZ ;  /* 0x000000c314007227 */ /* 0x000fe200078e00ff */
[----:B------:R-:W-:-:S02]  /*8800*/  ISETP.GT.U32.AND P3, PT, R19, R192, PT ;  /* 0x000000c01300720c */ /* 0x000fc40003f64070 */
[----:B------:R-:W-:Y:S01]  /*8810*/  ISETP.GT.U32.AND P1, PT, R19, R193, PT ;  /* 0x000000c11300720c */ /* 0x000fe20003f24070 */
[----:B------:R-:W-:Y:S01]  /*8820*/  VIADD R5, R2, 0xbc ;  /* 0x000000bc02057836 */ /* 0x000fe20000000000 */
[----:B------:R-:W-:Y:S01]  /*8830*/  IADD3 R0, -R0, RZ, RZ ;  /* 0x000000ff00007210 */ /* 0x000fe20007ffe1ff */
[--C-:B------:R-:W-:Y:S02]  /*8840*/  @!P2 IMAD.IADD R194, R194, 0x1, -R19.reuse ;  /* 0x00000001c2c2a824 */ /* 0x100fe400078e0a13 */
[----:B------:R-:W-:Y:S01]  /*8850*/  @!P0 IMAD.IADD R191, R191, 0x1, -R19 ;  /* 0x00000001bfbf8824 */ /* 0x000fe200078e0a13 */
[----:B------:R-:W-:Y:S01]  /*8860*/  IABS R196, R5 ;  /* 0x0000000500c47213 */ /* 0x000fe20000000000 */
[C---:B------:R-:W-:Y:S01]  /*8870*/  IMAD R195, R19.reuse, R0, R195 ;  /* 0x0000000013c37224 */ /* 0x040fe200078e02c3 */
[C---:B------:R-:W-:Y:S01]  /*8880*/  ISETP.GT.U32.AND P2, PT, R19.reuse, R194, PT ;  /* 0x000000c21300720c */ /* 0x040fe20003f44070 */
[----:B------:R-:W-:Y:S01]  /*8890*/  @!P4 IMAD.MOV R189, RZ, RZ, -R189 ;  /* 0x000000ffffbdc224 */ /* 0x000fe200078e0abd */
[----:B------:R-:W-:Y:S01]  /*88a0*/  ISETP.GT.U32.AND P0, PT, R19, R191, PT ;  /* 0x000000bf1300720c */ /* 0x000fe20003f04070 */
[----:B------:R-:W-:Y:S01]  /*88b0*/  IMAD.HI.U32 R0, R20, R196, RZ ;  /* 0x000000c414007227 */ /* 0x000fe200078e00ff */
[----:B------:R-:W-:-:S03]  /*88c0*/  ISETP.GE.AND P4, PT, R7, RZ, PT ;  /* 0x000000ff0700720c */ /* 0x000fc60003f86270 */
[----:B------:R-:W-:Y:S02]  /*88d0*/  IMAD.MOV R0, RZ, RZ, -R0 ;  /* 0x000000ffff007224 */ /* 0x000fe400078e0a00 */
[--C-:B------:R-:W-:Y:S01]  /*88e0*/  @!P3 IMAD.IADD R192, R192, 0x1, -R19.reuse ;  /* 0x00000001c0c0b824 */ /* 0x100fe200078e0a13 */
[----:B------:R-:W-:Y:S01]  /*88f0*/  ISETP.GT.U32.AND P3, PT, R19, R195, PT ;  /* 0x000000c31300720c */ /* 0x000fe20003f64070 */
[--C-:B------:R-:W-:Y:S02]  /*8900*/  @!P1 IMAD.IADD R193, R193, 0x1, -R19.reuse ;  /* 0x00000001c1c19824 */ /* 0x100fe400078e0a13 */
[C---:B------:R-:W-:Y:S02]  /*8910*/  IMAD R196, R19.reuse, R0, R196 ;  /* 0x0000000013c47224 */ /* 0x040fe400078e02c4 */
[----:B------:R-:W-:Y:S01]  /*8920*/  VIADD R7, R2, 0xbd ;  /* 0x000000bd02077836 */ /* 0x000fe20000000000 */
[C---:B------:R-:W-:Y:S01]  /*8930*/  ISETP.GT.U32.AND P1, PT, R19.reuse, R193, PT ;  /* 0x000000c11300720c */ /* 0x040fe20003f24070 */
[--C-:B------:R-:W-:Y:S01]  /*8940*/  @!P2 IMAD.IADD R194, R194, 0x1, -R19.reuse ;  /* 0x00000001c2c2a824 */ /* 0x100fe200078e0a13 */
[----:B------:R-:W-:Y:S01]  /*8950*/  ISETP.GT.U32.AND P2, PT, R19, R196, PT ;  /* 0x000000c41300720c */ /* 0x000fe20003f44070 */
[--C-:B------:R-:W-:Y:S01]  /*8960*/  @!P0 IMAD.IADD R191, R191, 0x1, -R19.reuse ;  /* 0x00000001bfbf8824 */ /* 0x100fe200078e0a13 */
[----:B------:R-:W-:Y:S01]  /*8970*/  IABS R197, R7 ;  /* 0x0000000700c57213 */ /* 0x000fe20000000000 */
[----:B------:R-:W-:Y:S01]  /*8980*/  VIADD R0, R2, 0xbe ;  /* 0x000000be02007836 */ /* 0x000fe20000000000 */
[----:B------:R-:W-:Y:S01]  /*8990*/  ISETP.GE.AND P0, PT, R8, RZ, PT ;  /* 0x000000ff0800720c */ /* 0x000fe20003f06270 */
[----:B------:R-:W-:-:S02]  /*89a0*/  @!P3 IMAD.IADD R195, R195, 0x1, -R19 ;  /* 0x00000001c3c3b824 */ /* 0x000fc400078e0a13 */
[----:B------:R-:W-:Y:S01]  /*89b0*/  IMAD.HI.U32 R3, R20, R197, RZ ;  /* 0x000000c514037227 */ /* 0x000fe200078e00ff */
[----:B------:R-:W-:Y:S02]  /*89c0*/  IABS R198, R0 ;  /* 0x0000000000c67213 */ /* 0x000fe40000000000 */
[----:B------:R-:W-:Y:S01]  /*89d0*/  ISETP.GT.U32.AND P3, PT, R19, R195, PT ;  /* 0x000000c31300720c */ /* 0x000fe20003f64070 */
[----:B------:R-:W-:Y:S01]  /*89e0*/  @!P6 IMAD.MOV R191, RZ, RZ, -R191 ;  /* 0x000000ffffbfe224 */ /* 0x000fe200078e0abf */
[----:B------:R-:W-:Y:S01]  /*89f0*/  ISETP.GE.AND P6, PT, R4, RZ, PT ;  /* 0x000000ff0400720c */ /* 0x000fe20003fc6270 */
[----:B------:R-:W-:Y:S01]  /*8a00*/  IMAD.MOV R4, RZ, RZ, -R3 ;  /* 0x000000ffff047224 */ /* 0x000fe200078e0a03 */
[-C--:B------:R-:W-:Y:S01]  /*8a10*/  @!P1 IADD3 R193, R193, -R19.reuse, RZ ;  /* 0x80000013c1c19210 */ /* 0x080fe20007ffe0ff */
[----:B------:R-:W-:Y:S01]  /*8a20*/  VIADD R3, R2, 0xbf ;  /* 0x000000bf02037836 */ /* 0x000fe20000000000 */
[----:B------:R-:W-:Y:S01]  /*8a30*/  @!P2 IADD3 R196, R196, -R19, RZ ;  /* 0x80000013c4c4a210 */ /* 0x000fe20007ffe0ff */
[----:B------:R-:W-:Y:S01]  /*8a40*/  IMAD R197, R19, R4, R197 ;  /* 0x0000000413c57224 */ /* 0x000fe200078e02c5 */
[----:B------:R-:W-:Y:S01]  /*8a50*/  ISETP.GE.AND P1, PT, R7, RZ, PT ;  /* 0x000000ff0700720c */ /* 0x000fe20003f26270 */
[----:B------:R-:W-:Y:S01]  /*8a60*/  @!P4 IMAD.MOV R193, RZ, RZ, -R193 ;  /* 0x000000ffffc1c224 */ /* 0x000fe200078e0ac1 */
[----:B------:R-:W-:Y:S01]  /*8a70*/  ISETP.GE.AND P4, PT, R0, RZ, PT ;  /* 0x000000ff0000720c */ /* 0x000fe20003f86270 */
[----:B------:R-:W-:Y:S01]  /*8a80*/  IMAD.HI.U32 R0, R20, R198, RZ ;  /* 0x000000c614007227 */ /* 0x000fe200078e00ff */
[----:B------:R-:W-:-:S02]  /*8a90*/  IABS R199, R3 ;  /* 0x0000000300c77213 */ /* 0x000fc40000000000 */
[----:B------:R-:W-:Y:S01]  /*8aa0*/  ISETP.GT.U32.AND P2, PT, R19, R196, PT ;  /* 0x000000c41300720c */ /* 0x000fe20003f44070 */
[----:B------:R-:W-:Y:S01]  /*8ab0*/  @!P0 IMAD.MOV R194, RZ, RZ, -R194 ;  /* 0x000000ffffc28224 */ /* 0x000fe200078e0ac2 */
[----:B------:R-:W-:Y:S01]  /*8ac0*/  ISETP.GE.AND P0, PT, R3, RZ, PT ;  /* 0x000000ff0300720c */ /* 0x000fe20003f06270 */
[----:B------:R-:W-:-:S04]  /*8ad0*/  IMAD.HI.U32 R3, R20, R199, RZ ;  /* 0x000000c714037227 */ /* 0x000fc800078e00ff */
[----:B------:R-:W-:Y:S02]  /*8ae0*/  IMAD.MOV R0, RZ, RZ, -R0 ;  /* 0x000000ffff007224 */ /* 0x000fe400078e0a00 */
[----:B------:R-:W-:Y:S01]  /*8af0*/  @!P3 IMAD.IADD R195, R195, 0x1, -R19 ;  /* 0x00000001c3c3b824 */ /* 0x000fe200078e0a13 */
[C---:B------:R-:W-:Y:S01]  /*8b00*/  ISETP.GT.U32.AND P3, PT, R19.reuse, R197, PT ;  /* 0x000000c51300720c */ /* 0x040fe20003f64070 */
[----:B------:R-:W-:Y:S02]  /*8b10*/  IMAD.MOV R4, RZ, RZ, -R3 ;  /* 0x000000ffff047224 */ /* 0x000fe400078e0a03 */
[C---:B------:R-:W-:Y:S02]  /*8b20*/  IMAD R198, R19.reuse, R0, R198 ;  /* 0x0000000013c67224 */ /* 0x040fe400078e02c6 */
[C---:B------:R-:W-:Y:S02]  /*8b30*/  IMAD R199, R19.reuse, R4, R199 ;  /* 0x0000000413c77224 */ /* 0x040fe400078e02c7 */
[----:B------:R-:W-:Y:S01]  /*8b40*/  @!P2 IMAD.IADD R196, R196, 0x1, -R19 ;  /* 0x00000001c4c4a824 */ /* 0x000fe200078e0a13 */
[C---:B------:R-:W-:Y:S01]  /*8b50*/  ISETP.GT.U32.AND P2, PT, R19.reuse, R198, PT ;  /* 0x000000c61300720c */ /* 0x040fe20003f44070 */
[----:B------:R-:W-:Y:S01]  /*8b60*/  @!P6 IMAD.MOV R195, RZ, RZ, -R195 ;  /* 0x000000ffffc3e224 */ /* 0x000fe200078e0ac3 */
[----:B------:R-:W-:Y:S01]  /*8b70*/  ISETP.GT.U32.AND P6, PT, R19, R199, PT ;  /* 0x000000c71300720c */ /* 0x000fe20003fc4070 */
[----:B------:R-:W-:Y:S01]  /*8b80*/  @!P5 IMAD.MOV R192, RZ, RZ, -R192 ;  /* 0x000000ffffc0d224 */ /* 0x000fe200078e0ac0 */
[----:B------:R-:W-:Y:S01]  /*8b90*/  ISETP.GE.AND P5, PT, R5, RZ, PT ;  /* 0x000000ff0500720c */ /* 0x000fe20003fa6270 */
[----:B------:R-:W-:-:S02]  /*8ba0*/  @!P3 IMAD.IADD R197, R197, 0x1, -R19 ;  /* 0x00000001c5c5b824 */ /* 0x000fc400078e0a13 */
[C---:B------:R-:W-:Y:S02]  /*8bb0*/  VIADD R5, R2.reuse, 0xc0 ;  /* 0x000000c002057836 */ /* 0x040fe40000000000 */
[C---:B------:R-:W-:Y:S01]  /*8bc0*/  VIADD R7, R2.reuse, 0xc1 ;  /* 0x000000c102077836 */ /* 0x040fe20000000000 */
[----:B------:R-:W-:Y:S01]  /*8bd0*/  ISETP.GT.U32.AND P3, PT, R19, R197, PT ;  /* 0x000000c51300720c */ /* 0x000fe20003f64070 */
        /* <DEDUP_REMOVED lines=8> */
[----:B------:R-:W-:Y:S01]  /*8c60*/  @!P5 IADD3 R196, -R196, RZ, RZ ;  /* 0x000000ffc4c4d210 */ /* 0x000fe20007ffe1ff */
[----:B------:R-:W-:Y:S01]  /*8c70*/  IMAD.HI.U32 R3, R20, R201, RZ ;  /* 0x000000c914037227 */ /* 0x000fe200078e00ff */
[----:B------:R-:W-:Y:S02]  /*8c80*/  ISETP.GE.AND P5, PT, R5, RZ, PT ;  /* 0x000000ff0500720c */ /* 0x000fe40003fa6270 */
[----:B------:R-:W-:Y:S01]  /*8c90*/  ISETP.GT.U32.AND P6, PT, R19, R199, PT ;  /* 0x000000c71300720c */ /* 0x000fe20003fc4070 */
[----:B------:R-:W-:Y:S02]  /*8ca0*/  VIADD R5, R2, 0xc2 ;  /* 0x000000c202057836 */ /* 0x000fe40000000000 */
[----:B------:R-:W-:Y:S02]  /*8cb0*/  IMAD.MOV R0, RZ, RZ, -R0 ;  /* 0x000000ffff007224 */ /* 0x000fe400078e0a00 */
[----:B------:R-:W-:Y:S01]  /*8cc0*/  @!P3 IMAD.IADD R197, R197, 0x1, -R19 ;  /* 0x00000001c5c5b824 */ /* 0x000fe200078e0a13 */
[----:B------:R-:W-:Y:S01]  /*8cd0*/  ISETP.GE.AND P3, PT, R7, RZ, PT ;  /* 0x000000ff0700720c */ /* 0x000fe20003f66270 */
[----:B------:R-:W-:Y:S01]  /*8ce0*/  IMAD.MOV R4, RZ, RZ, -R3 ;  /* 0x000000ffff047224 */ /* 0x000fe200078e0a03 */
[----:B------:R-:W-:Y:S01]  /*8cf0*/  IABS R202, R5 ;  /* 0x0000000500ca7213 */ /* 0x000fe20000000000 */
[----:B------:R-:W-:Y:S01]  /*8d00*/  IMAD R200, R19, R0, R200 ;  /* 0x0000000013c87224 */ /* 0x000fe200078e02c8 */
[----:B------:R-:W-:Y:S01]  /*8d10*/  @!P2 IADD3 R198, R198, -R19, RZ ;  /* 0x80000013c6c6a210 */ /* 0x000fe20007ffe0ff */
[----:B------:R-:W-:-:S02]  /*8d20*/  VIADD R7, R2, 0xc3 ;  /* 0x000000c302077836 */ /* 0x000fc40000000000 */
[C---:B------:R-:W-:Y:S01]  /*8d30*/  IMAD R201, R19.reuse, R4, R201 ;  /* 0x0000000413c97224 */ /* 0x040fe200078e02c9 */
[----:B------:R-:W-:Y:S01]  /*8d40*/  ISETP.GT.U32.AND P2, PT, R19, R200, PT ;  /* 0x000000c81300720c */ /* 0x000fe20003f44070 */
[----:B------:R-:W-:Y:S01]  /*8d50*/  IMAD.HI.U32 R0, R20, R202, RZ ;  /* 0x000000ca14007227 */ /* 0x000fe200078e00ff */
[----:B------:R-:W-:-:S03]  /*8d60*/  IABS R203, R7 ;  /* 0x0000000700cb7213 */ /* 0x000fc60000000000 */
[----:B------:R-:W-:Y:S01]  /*8d70*/  @!P6 IMAD.IADD R199, R199, 0x1, -R19 ;  /* 0x00000001c7c7e824 */ /* 0x000fe200078e0a13 */
[----:B------:R-:W-:Y:S01]  /*8d80*/  ISETP.GT.U32.AND P6, PT, R19, R201, PT ;  /* 0x000000c91300720c */ /* 0x000fe20003fc4070 */
[----:B------:R-:W-:Y:S02]  /*8d90*/  IMAD.MOV R4, RZ, RZ, -R0 ;  /* 0x000000ffff047224 */ /* 0x000fe400078e0a00 */
[----:B------:R-:W-:-:S04]  /*8da0*/  IMAD.HI.U32 R0, R20, R203, RZ ;  /* 0x000000cb14007227 */ /* 0x000fc800078e00ff */
[C---:B------:R-:W-:Y:S02]  /*8db0*/  IMAD R202, R19.reuse, R4, R202 ;  /* 0x0000000413ca7224 */ /* 0x040fe400078e02ca */
[----:B------:R-:W-:Y:S02]  /*8dc0*/  IMAD.MOV R8, RZ, RZ, -R0 ;  /* 0x000000ffff087224 */ /* 0x000fe400078e0a00 */
[----:B------:R-:W-:Y:S01]  /*8dd0*/  @!P2 IMAD.IADD R200, R200, 0x1, -R19 ;  /* 0x00000001c8c8a824 */ /* 0x000fe200078e0a13 */
[C---:B------:R-:W-:Y:S01]  /*8de0*/  ISETP.GT.U32.AND P2, PT, R19.reuse, R202, PT ;  /* 0x000000ca1300720c */ /* 0x040fe20003f44070 */
[----:B------:R-:W-:Y:S02]  /*8df0*/  IMAD R203, R19, R8, R203 ;  /* 0x0000000813cb7224 */ /* 0x000fe400078e02cb */
[----:B------:R-:W-:Y:S02]  /*8e00*/  @!P6 IMAD.IADD R201, R201, 0x1, -R19 ;  /* 0x00000001c9c9e824 */ /* 0x000fe400078e0a13 */
[----:B------:R-:W-:Y:S01]  /*8e10*/  VIADD R11, R2, 0xc6 ;  /* 0x000000c6020b7836 */ /* 0x000fe20000000000 */
[----:B------:R-:W-:Y:S01]  /*8e20*/  ISETP.GT.U32.AND P6, PT, R19, R203, PT ;  /* 0x000000cb1300720c */ /* 0x000fe20003fc4070 */
[----:B------:R-:W-:-:S03]  /*8e30*/  IMAD.HI.U32 R3, R20, R204, RZ ;  /* 0x000000cc14037227 */ /* 0x000fc600078e00ff */
[----:B------:R-:W-:Y:S01]  /*8e40*/  IABS R206, R11 ;  /* 0x0000000b00ce7213 */ /* 0x000fe20000000000 */
[----:B------:R-:W-:Y:S02]  /*8e50*/  IMAD.MOV R3, RZ, RZ, -R3 ;  /* 0x000000ffff037224 */ /* 0x000fe400078e0a03 */
[--C-:B------:R-:W-:Y:S01]  /*8e60*/  @!P2 IMAD.IADD R202, R202, 0x1, -R19.reuse ;  /* 0x00000001cacaa824 */ /* 0x100fe200078e0a13 */
[C---:B------:R-:W-:Y:S01]  /*8e70*/  ISETP.GT.U32.AND P2, PT, R19.reuse, R200, PT ;  /* 0x000000c81300720c */ /* 0x040fe20003f44070 */
[----:B------:R-:W-:Y:S02]  /*8e80*/  VIADD R10, R2, 0xc5 ;  /* 0x000000c5020a7836 */ /* 0x000fe40000000000 */
[----:B------:R-:W-:Y:S02]  /*8e90*/  IMAD R204, R19, R3, R204 ;  /* 0x0000000313cc7224 */ /* 0x000fe400078e02cc */
[----:B------:R-:W-:Y:S01]  /*8ea0*/  @!P6 IMAD.IADD R203, R203, 0x1, -R19 ;  /* 0x00000001cbcbe824 */ /* 0x000fe200078e0a13 */
[----:B------:R-:W-:Y:S01]  /*8eb0*/  ISETP.GT.U32.AND P6, PT, R19, R202, PT ;  /* 0x000000ca1300720c */ /* 0x000fe20003fc4070 */
[----:B------:R-:W-:Y:S01]  /*8ec0*/  IMAD.HI.U32 R0, R20, R206, RZ ;  /* 0x000000ce14007227 */ /* 0x000fe200078e00ff */
[----:B------:R-:W-:-:S03]  /*8ed0*/  IABS R205, R10 ;  /* 0x0000000a00cd7213 */ /* 0x000fc60000000000 */
[----:B------:R-:W-:Y:S01]  /*8ee0*/  @!P0 IMAD.MOV R199, RZ, RZ, -R199 ;  /* 0x000000ffffc78224 */ /* 0x000fe200078e0ac7 */
[C---:B------:R-:W-:Y:S01]  /*8ef0*/  ISETP.GT.U32.AND P0, PT, R19.reuse, R204, PT ;  /* 0x000000cc1300720c */ /* 0x040fe20003f04070 */
[----:B------:R-:W-:Y:S02]  /*8f00*/  IMAD.MOV R0, RZ, RZ, -R0 ;  /* 0x000000ffff007224 */ /* 0x000fe400078e0a00 */
[----:B------:R-:W-:Y:S01]  /*8f10*/  @!P4 IMAD.MOV R198, RZ, RZ, -R198 ;  /* 0x000000ffffc6c224 */ /* 0x000fe200078e0ac6 */
[C---:B------:R-:W-:Y:S01]  /*8f20*/  ISETP.GT.U32.AND P4, PT, R19.reuse, R203, PT ;  /* 0x000000cb1300720c */ /* 0x040fe20003f84070 */
[----:B------:R-:W-:Y:S02]  /*8f30*/  VIADD R8, R2, 0xc8 ;  /* 0x000000c802087836 */ /* 0x000fe40000000000 */
[----:B------:R-:W-:Y:S01]  /*8f40*/  IMAD.HI.U32 R4, R20, R205, RZ ;  /* 0x000000cd14047227 */ /* 0x000fe200078e00ff */
[----:B------:R-:W-:Y:S02]  /*8f50*/  @!P6 IADD3 R202, R202, -R19, RZ ;  /* 0x80000013cacae210 */ /* 0x000fe40007ffe0ff */
[----:B------:R-:W-:Y:S01]  /*8f60*/  IABS R208, R8 ;  /* 0x0000000800d07213 */ /* 0x000fe20000000000 */
[----:B------:R-:W-:-:S02]  /*8f70*/  IMAD R206, R19, R0, R206 ;  /* 0x0000000013ce7224 */ /* 0x000fc400078e02ce */
[----:B------:R-:W-:Y:S01]  /*8f80*/  @!P1 IMAD.MOV R197, RZ, RZ, -R197 ;  /* 0x000000ffffc59224 */ /* 0x000fe200078e0ac5 */
[C---:B------:R-:W-:Y:S01]  /*8f90*/  ISETP.GT.U32.AND P1, PT, R19.reuse, R201, PT ;  /* 0x000000c91300720c */ /* 0x040fe20003f24070 */
[----:B------:R-:W-:Y:S01]  /*8fa0*/  IMAD.MOV R4, RZ, RZ, -R4 ;  /* 0x000000ffff047224 */ /* 0x000fe200078e0a04 */
[C---:B------:R-:W-:Y:S01]  /*8fb0*/  ISETP.GT.U32.AND P6, PT, R19.reuse, R206, PT ;  /* 0x000000ce1300720c */ /* 0x040fe20003fc4070 */
[----:B------:R-:W-:Y:S02]  /*8fc0*/  @!P2 IMAD.IADD R200, R200, 0x1, -R19 ;  /* 0x00000001c8c8a824 */ /* 0x000fe400078e0a13 */
[----:B------:R-:W-:Y:S01]  /*8fd0*/  IMAD R205, R19, R4, R205 ;  /* 0x0000000413cd7224 */ /* 0x000fe200078e02cd */
[----:B------:R-:W-:Y:S01]  /*8fe0*/  IADD3 R4, R2, 0xc7, RZ ;  /* 0x000000c702047810 */ /* 0x000fe20007ffe0ff */
[----:B------:R-:W-:-:S03]  /*8ff0*/  IMAD.HI.U32 R3, R20, R208, RZ ;  /* 0x000000d014037227 */ /* 0x000fc600078e00ff */
[----:B------:R-:W-:Y:S01]  /*9000*/  IABS R207, R4 ;  /* 0x0000000400cf7213 */ /* 0x000fe20000000000 */
[--C-:B------:R-:W-:Y:S01]  /*9010*/  @!P0 IMAD.IADD R204, R204, 0x1, -R19.reuse ;  /* 0x00000001cccc8824 */ /* 0x100fe200078e0a13 */
[----:B------:R-:W-:Y:S01]  /*9020*/  ISETP.GT.U32.AND P2, PT, R19, R205, PT ;  /* 0x000000cd1300720c */ /* 0x000fe20003f44070 */
[----:B------:R-:W-:Y:S01]  /*9030*/  @!P4 IMAD.IADD R203, R203, 0x1, -R19 ;  /* 0x00000001cbcbc824 */ /* 0x000fe200078e0a13 */
[----:B------:R-:W-:Y:S01]  /*9040*/  ISETP.GE.AND P4, PT, R7, RZ, PT ;  /* 0x000000ff0700720c */ /* 0x000fe20003f86270 */
[----:B------:R-:W-:Y:S01]  /*9050*/  IMAD.MOV R3, RZ, RZ, -R3 ;  /* 0x000000ffff037224 */ /* 0x000fe200078e0a03 */
[----:B------:R-:W-:Y:S01]  /*9060*/  ISETP.GE.AND P0, PT, R9, RZ, PT ;  /* 0x000000ff0900720c */ /* 0x000fe20003f06270 */
[----:B------:R-:W-:Y:S01]  /*9070*/  @!P5 IMAD.MOV R200, RZ, RZ, -R200 ;  /* 0x000000ffffc8d224 */ /* 0x000fe200078e0ac8 */
[----:B------:R-:W-:Y:S01]  /*9080*/  ISETP.GT.U32.AND P5, PT, R19, R204, PT ;  /* 0x000000cc1300720c */ /* 0x000fe20003fa4070 */
[----:B------:R-:W-:Y:S01]  /*9090*/  @!P1 IMAD.IADD R201, R201, 0x1, -R19 ;  /* 0x00000001c9c99824 */ /* 0x000fe200078e0a13 */
[----:B------:R-:W-:Y:S01]  /*90a0*/  ISETP.GE.AND P1, PT, R5, RZ, PT ;  /* 0x000000ff0500720c */ /* 0x000fe20003f26270 */
[----:B------:R-:W-:-:S02]  /*90b0*/  IMAD R208, R19, R3, R208 ;  /* 0x0000000313d07224 */ /* 0x000fc400078e02d0 */
[----:B------:R-:W-:Y:S01]  /*90c0*/  IMAD.HI.U32 R0, R20, R207, RZ ;  /* 0x000000cf14007227 */ /* 0x000fe200078e00ff */
[----:B------:R-:W-:-:S03]  /*90d0*/  @!P3 IADD3 R201, -R201, RZ, RZ ;  /* 0x000000ffc9c9b210 */ /* 0x000fc60007ffe1ff */
[----:B------:R-:W-:Y:S02]  /*90e0*/  VIADD R3, R2, 0xc9 ;  /* 0x000000c902037836 */ /* 0x000fe40000000000 */
[----:B------:R-:W-:Y:S02]  /*90f0*/  @!P6 IMAD.IADD R206, R206, 0x1, -R19 ;  /* 0x00000001cecee824 */ /* 0x000fe400078e0a13 */
[----:B------:R-:W-:Y:S01]  /*9100*/  IMAD.MOV R0, RZ, RZ, -R0 ;  /* 0x000000ffff007224 */ /* 0x000fe200078e0a00 */
[----:B------:R-:W-:Y:S01]  /*9110*/  IABS R209, R3 ;  /* 0x0000000300d17213 */ /* 0x000fe20000000000 */
[----:B------:R-:W-:Y:S01]  /*9120*/  @!P4 IMAD.MOV R203, RZ, RZ, -R203 ;  /* 0x000000ffffcbc224 */ /* 0x000fe200078e0acb */
[C---:B------:R-:W-:Y:S01]  /*9130*/  ISETP.GT.U32.AND P6, PT, R19.reuse, R206, PT ;  /* 0x000000ce1300720c */ /* 0x040fe20003fc4070 */
[----:B------:R-:W-:Y:S01]  /*9140*/  IMAD R207, R19, R0, R207 ;  /* 0x0000000013cf7224 */ /* 0x000fe200078e02cf */
[----:B------:R-:W-:Y:S01]  /*9150*/  ISETP.GE.AND P4, PT, R11, RZ, PT ;  /* 0x000000ff0b00720c */ /* 0x000fe20003f86270 */
[----:B------:R-:W-:Y:S01]  /*9160*/  @!P5 IMAD.IADD R204, R204, 0x1, -R19 ;  /* 0x00000001ccccd824 */ /* 0x000fe200078e0a13 */
[----:B------:R-:W-:Y:S01]  /*9170*/  ISETP.GT.U32.AND P5, PT, R19, R208, PT ;  /* 0x000000d01300720c */ /* 0x000fe20003fa4070 */
[----:B------:R-:W-:-:S04]  /*9180*/  IMAD.HI.U32 R0, R20, R209, RZ ;  /* 0x000000d114007227 */ /* 0x000fc800078e00ff */
[----:B------:R-:W-:Y:S01]  /*9190*/  @!P1 IMAD.MOV R202, RZ, RZ, -R202 ;  /* 0x000000ffffca9224 */ /* 0x000fe200078e0aca */
[----:B------:R-:W-:Y:S01]  /*91a0*/  ISETP.GT.U32.AND P1, PT, R19, R207, PT ;  /* 0x000000cf1300720c */ /* 0x000fe20003f24070 */
[--C-:B------:R-:W-:Y:S01]  /*91b0*/  @!P2 IMAD.IADD R205, R205, 0x1, -R19.reuse ;  /* 0x00000001cdcda824 */ /* 0x100fe200078e0a13 */
[----:B------:R-:W-:Y:S01]  /*91c0*/  ISETP.GE.AND P2, PT, R10, RZ, PT ;  /* 0x000000ff0a00720c */ /* 0x000fe20003f46270 */
[----:B------:R-:W-:Y:S02]  /*91d0*/  IMAD.MOV R0, RZ, RZ, -R0 ;  /* 0x000000ffff007224 */ /* 0x000fe400078e0a00 */
[----:B------:R-:W-:Y:S01]  /*91e0*/  VIADD R5, R2, 0xca ;  /* 0x000000ca02057836 */ /* 0x000fe20000000000 */
[C---:B------:R-:W-:Y:S01]  /*91f0*/  ISETP.GT.U32.AND P3, PT, R19.reuse, R205, PT ;  /* 0x000000cd1300720c */ /* 0x040fe20003f64070 */
[----:B------:R-:W-:Y:S01]  /*9200*/  @!P6 IMAD.IADD R206, R206, 0x1, -R19 ;  /* 0x00000001cecee824 */ /* 0x000fe200078e0a13 */
[----:B------:R-:W-:Y:S01]  /*9210*/  @!P5 IADD3 R208, R208, -R19, RZ ;  /* 0x80000013d0d0d210 */ /* 0x000fe20007ffe0ff */
[C---:B------:R-:W-:Y:S01]  /*9220*/  IMAD R209, R19.reuse, R0, R209 ;  /* 0x0000000013d17224 */ /* 0x040fe200078e02d1 */
[----:B------:R-:W-:Y:S01]  /*9230*/  IABS R210, R5 ;  /* 0x0000000500d27213 */ /* 0x000fe20000000000 */
[----:B------:R-:W-:Y:S01]  /*9240*/  @!P4 IMAD.MOV R206, RZ, RZ, -R206 ;  /* 0x000000ffffcec224 */ /* 0x000fe200078e0ace */
[----:B------:R-:W-:Y:S01]  /*9250*/  ISETP.GT.U32.AND P5, PT, R19, R208, PT ;  /* 0x000000d01300720c */ /* 0x000fe20003fa4070 */
[----:B------:R-:W-:Y:S01]  /*9260*/  @!P1 IMAD.IADD R207, R207, 0x1, -R19 ;  /* 0x00000001cfcf9824 */ /* 0x000fe200078e0a13 */
[----:B------:R-:W-:Y:S01]  /*9270*/  ISETP.GT.U32.AND P4, PT, R19, R209, PT ;  /* 0x000000d11300720c */ /* 0x000fe20003f84070 */
[----:B------:R-:W-:Y:S01]  /*9280*/  @!P0 IMAD.MOV R204, RZ, RZ, -R204 ;  /* 0x000000ffffcc8224 */ /* 0x000fe200078e0acc */
[----:B------:R-:W-:Y:S01]  /*9290*/  ISETP.GE.AND P1, PT, R3, RZ, PT ;  /* 0x000000ff0300720c */ /* 0x000fe20003f26270 */
[----:B------:R-:W-:Y:S01]  /*92a0*/  IMAD.HI.U32 R3, R20, R210, RZ ;  /* 0x000000d214037227 */ /* 0x000fe200078e00ff */
[----:B------:R-:W-:-:S02]  /*92b0*/  ISETP.GT.U32.AND P0, PT, R19, R207, PT ;  /* 0x000000cf1300720c */ /* 0x000fc40003f04070 */
[----:B------:R-:W-:Y:S01]  /*92c0*/  ISETP.GE.AND P6, PT, R8, RZ, PT ;  /* 0x000000ff0800720c */ /* 0x000fe20003fc6270 */
[----:B------:R-:W-:Y:S01]  /*92d0*/  @!P3 IMAD.IADD R205, R205, 0x1, -R19 ;  /* 0x00000001cdcdb824 */ /* 0x000fe200078e0a13 */
[----:B------:R-:W-:Y:S01]  /*92e0*/  ISETP.GE.AND P3, PT, R4, RZ, PT ;  /* 0x000000ff0400720c */ /* 0x000fe20003f66270 */
[----:B------:R-:W-:Y:S02]  /*92f0*/  IMAD.MOV R3, RZ, RZ, -R3 ;  /* 0x000000ffff037224 */ /* 0x000fe400078e0a03 */
[----:B------:R-:W-:Y:S01]  /*9300*/  @!P2 IMAD.MOV R205, RZ, RZ, -R205 ;  /* 0x000000ffffcda224 */ /* 0x000fe200078e0acd */
[----:B------:R-:W-:Y:S01]  /*9310*/  ISETP.GE.AND P2, PT, R5, RZ, PT ;  /* 0x000000ff0500720c */ /* 0x000fe20003f46270 */
[----:B------:R-:W-:Y:S01]  /*9320*/  IMAD R210, R19, R3, R210 ;  /* 0x0000000313d27224 */ /* 0x000fe200078e02d2 */
[----:B------:R-:W-:Y:S01]  /*9330*/  @!P5 IADD3 R208, R208, -R19, RZ ;  /* 0x80000013d0d0d210 */ /* 0x000fe20007ffe0ff */
[--C-:B------:R-:W-:Y:S02]  /*9340*/  @!P4 IMAD.IADD R209, R209, 0x1, -R19.reuse ;  /* 0x00000001d1d1c824 */ /* 0x100fe400078e0a13 */
[C---:B------:R-:W-:Y:S01]  /*9350*/  VIADD R0, R2.reuse, 0xcb ;  /* 0x000000cb02007836 */ /* 0x040fe20000000000 */
[C---:B------:R-:W-:Y:S01]  /*9360*/  ISETP.GT.U32.AND P5, PT, R19.reuse, R210, PT ;  /* 0x000000d21300720c */ /* 0x040fe20003fa4070 */
[C---:B------:R-:W-:Y:S01]  /*9370*/  VIADD R5, R2.reuse, 0xcd ;  /* 0x000000cd02057836 */ /* 0x040fe20000000000 */
[----:B------:R-:W-:Y:S01]  /*9380*/  ISETP.GT.U32.AND P4, PT, R19, R209, PT ;  /* 0x000000d11300720c */ /* 0x000fe20003f84070 */
[----:B------:R-:W-:Y:S01]  /*9390*/  @!P0 IMAD.IADD R207, R207, 0x1, -R19 ;  /* 0x00000001cfcf8824 */ /* 0x000fe200078e0a13 */
[----:B------:R-:W-:Y:S01]  /*93a0*/  IABS R211, R0 ;  /* 0x0000000000d37213 */ /* 0x000fe20000000000 */
[----:B------:R-:W-:Y:S01]  /*93b0*/  VIADD R3, R2, 0xcc ;  /* 0x000000cc02037836 */ /* 0x000fe20000000000 */
[----:B------:R-:W-:Y:S01]  /*93c0*/  IABS R213, R5 ;  /* 0x0000000500d57213 */ /* 0x000fe20000000000 */
[----:B------:R-:W-:Y:S01]  /*93d0*/  @!P3 IMAD.MOV R207, RZ, RZ, -R207 ;  /* 0x000000ffffcfb224 */ /* 0x000fe200078e0acf */
[----:B------:R-:W-:Y:S01]  /*93e0*/  ISETP.GE.AND P0, PT, R0, RZ, PT ;  /* 0x000000ff0000720c */ /* 0x000fe20003f06270 */
[----:B------:R-:W-:Y:S01]  /*93f0*/  IMAD.HI.U32 R0, R20, R211, RZ ;  /* 0x000000d314007227 */ /* 0x000fe200078e00ff */
[----:B------:R-:W-:-:S02]  /*9400*/  IABS R212, R3 ;  /* 0x0000000300d47213 */ /* 0x000fc40000000000 */
[----:B------:R-:W-:Y:S01]  /*9410*/  ISETP.GE.AND P3, PT, R3, RZ, PT ;  /* 0x000000ff0300720c */ /* 0x000fe20003f66270 */
[----:B------:R-:W-:Y:S02]  /*9420*/  IMAD.HI.U32 R4, R20, R213, RZ ;  /* 0x000000d514047227 */ /* 0x000fe400078e00ff */
[----:B------:R-:W-:Y:S02]  /*9430*/  @!P4 IADD3 R209, R209, -R19, RZ ;  /* 0x80000013d1d1c210 */ /* 0x000fe40007ffe0ff */
[----:B------:R-:W-:Y:S02]  /*9440*/  IMAD.MOV R0, RZ, RZ, -R0 ;  /* 0x000000ffff007224 */ /* 0x000fe400078e0a00 */
[----:B------:R-:W-:Y:S02]  /*9450*/  IMAD.MOV R4, RZ, RZ, -R4 ;  /* 0x000000ffff047224 */ /* 0x000fe400078e0a04 */
[----:B------:R-:W-:Y:S02]  /*9460*/  @!P5 IMAD.IADD R210, R210, 0x1, -R19 ;  /* 0x00000001d2d2d824 */ /* 0x000fe400078e0a13 */
[----:B------:R-:W-:-:S02]  /*9470*/  IMAD R211, R19, R0, R211 ;  /* 0x0000000013d37224 */ /* 0x000fc400078e02d3 */
[C---:B------:R-:W-:Y:S01]  /*9480*/  IMAD R213, R19.reuse, R4, R213 ;  /* 0x0000000413d57224 */ /* 0x040fe200078e02d5 */
[C---:B------:R-:W-:Y:S01]  /*9490*/  ISETP.GT.U32.AND P5, PT, R19.reuse, R210, PT ;  /* 0x000000d21300720c */ /* 0x040fe20003fa4070 */
[----:B------:R-:W-:Y:S01]  /*94a0*/  @!P1 IMAD.MOV R209, RZ, RZ, -R209 ;  /* 0x000000ffffd19224 */ /* 0x000fe200078e0ad1 */
[C---:B------:R-:W-:Y:S01]  /*94b0*/  ISETP.GT.U32.AND P4, PT, R19.reuse, R211, PT ;  /* 0x000000d31300720c */ /* 0x040fe20003f84070 */
[----:B------:R-:W-:Y:S01]  /*94c0*/  IMAD.HI.U32 R3, R20, R212, RZ ;  /* 0x000000d414037227 */ /* 0x000fe200078e00ff */
[----:B------:R-:W-:-:S03]  /*94d0*/  ISETP.GT.U32.AND P1, PT, R19, R213, PT ;  /* 0x000000d51300720c */ /* 0x000fc60003f24070 */
[----:B------:R-:W-:Y:S02]  /*94e0*/  IMAD.MOV R3, RZ, RZ, -R3 ;  /* 0x000000ffff037224 */ /* 0x000fe400078e0a03 */
[C---:B------:R-:W-:Y:S02]  /*94f0*/  VIADD R7, R2.reuse, 0xd0 ;  /* 0x000000d002077836 */ /* 0x040fe40000000000 */
[C---:B------:R-:W-:Y:S02]  /*9500*/  IMAD R212, R19.reuse, R3, R212 ;  /* 0x0000000313d47224 */ /* 0x040fe400078e02d4 */
[----:B------:R-:W-:Y:S01]  /*9510*/  VIADD R3, R2, 0xce ;  /* 0x000000ce02037836 */ /* 0x000fe20000000000 */
[----:B------:R-:W-:Y:S01]  /*9520*/  IABS R216, R7 ;  /* 0x0000000700d87213 */ /* 0x000fe20000000000 */
[--C-:B------:R-:W-:Y:S01]  /*9530*/  @!P5 IMAD.IADD R210, R210, 0x1, -R19.reuse ;  /* 0x00000001d2d2d824 */ /* 0x100fe200078e0a13 */
[----:B------:R-:W-:Y:S01]  /*9540*/  ISETP.GT.U32.AND P5, PT, R19, R212, PT ;  /* 0x000000d41300720c */ /* 0x000fe20003fa4070 */
[----:B------:R-:W-:Y:S01]  /*9550*/  VIADD R8, R2, 0xd1 ;  /* 0x000000d102087836 */ /* 0x000fe20000000000 */
[----:B------:R-:W-:Y:S01]  /*9560*/  IABS R214, R3 ;  /* 0x0000000300d67213 */ /* 0x000fe20000000000 */
[--C-:B------:R-:W-:Y:S01]  /*9570*/  @!P4 IMAD.IADD R211, R211, 0x1, -R19.reuse ;  /* 0x00000001d3d3c824 */ /* 0x100fe200078e0a13 */
[----:B------:R-:W-:Y:S01]  /*9580*/  @!P2 IADD3 R210, -R210, RZ, RZ ;  /* 0x000000ffd2d2a210 */ /* 0x000fe20007ffe1ff */
[----:B------:R-:W-:Y:S01]  /*9590*/  @!P1 IMAD.IADD R213, R213, 0x1, -R19 ;  /* 0x00000001d5d59824 */ /* 0x000fe200078e0a13 */
[----:B------:R-:W-:Y:S01]  /*95a0*/  IABS R217, R8 ;  /* 0x0000000800d97213 */ /* 0x000fe20000000000 */
[----:B------:R-:W-:Y:S01]  /*95b0*/  IMAD.HI.U32 R0, R20, R214, RZ ;  /* 0x000000d614007227 */ /* 0x000fe200078e00ff */
[----:B------:R-:W-:-:S02]  /*95c0*/  ISETP.GT.U32.AND P4, PT, R19, R211, PT ;  /* 0x000000d31300720c */ /* 0x000fc40003f84070 */
[----:B------:R-:W-:Y:S01]  /*95d0*/  ISETP.GE.AND P2, PT, R3, RZ, PT ;  /* 0x000000ff0300720c */ /* 0x000fe20003f46270 */
[----:B------:R-:W-:Y:S01]  /*95e0*/  IMAD.HI.U32 R3, R20, R216, RZ ;  /* 0x000000d814037227 */ /* 0x000fe200078e00ff */
[----:B------:R-:W-:-:S03]  /*95f0*/  ISETP.GT.U32.AND P1, PT, R19, R213, PT ;  /* 0x000000d51300720c */ /* 0x000fc60003f24070 */
[----:B------:R-:W-:Y:S01]  /*9600*/  @!P6 IMAD.MOV R208, RZ, RZ, -R208 ;  /* 0x000000ffffd0e224 */ /* 0x000fe200078e0ad0 */
[----:B------:R-:W-:Y:S01]  /*9610*/  ISETP.GE.AND P6, PT, R5, RZ, PT ;  /* 0x000000ff0500720c */ /* 0x000fe20003fc6270 */
[----:B------:R-:W-:Y:S02]  /*9620*/  VIADD R5, R2, 0xcf ;  /* 0x000000cf02057836 */ /* 0x000fe40000000000 */
[----:B------:R-:W-:Y:S02]  /*9630*/  IMAD.MOV R0, RZ, RZ, -R0 ;  /* 0x000000ffff007224 */ /* 0x000fe400078e0a00 */
[----:B------:R-:W-:Y:S01]  /*9640*/  IMAD.HI.U32 R4, R20, R217, RZ ;  /* 0x000000d914047227 */ /* 0x000fe200078e00ff */
[----:B------:R-:W-:-:S03]  /*9650*/  IABS R215, R5 ;  /* 0x0000000500d77213 */ /* 0x000fc60000000000 */
[----:B------:R-:W-:Y:S02]  /*9660*/  IMAD.MOV R3, RZ, RZ, -R3 ;  /* 0x000000ffff037224 */ /* 0x000fe400078e0a03 */
[C---:B------:R-:W-:Y:S02]  /*9670*/  IMAD R214, R19.reuse, R0, R214 ;  /* 0x0000000013d67224 */ /* 0x040fe400078e02d6 */
[----:B------:R-:W-:Y:S02]  /*9680*/  IMAD.MOV R4, RZ, RZ, -R4 ;  /* 0x000000ffff047224 */ /* 0x000fe400078e0a04 */
[----:B------:R-:W-:Y:S02]  /*9690*/  IMAD R216, R19, R3, R216 ;  /* 0x0000000313d87224 */ /* 0x000fe400078e02d8 */
[----:B------:R-:W-:Y:S01]  /*96a0*/  @!P4 IMAD.IADD R211, R211, 0x1, -R19 ;  /* 0x00000001d3d3c824 */ /* 0x000fe200078e0a13 */
[C---:B------:R-:W-:Y:S01]  /*96b0*/  ISETP.GT.U32.AND P4, PT, R19.reuse, R214, PT ;  /* 0x000000d61300720c */ /* 0x040fe20003f84070 */
[----:B------:R-:W-:-:S02]  /*96c0*/  IMAD R217, R19, R4, R217 ;  /* 0x0000000413d97224 */ /* 0x000fc400078e02d9 */
[----:B------:R-:W-:Y:S01]  /*96d0*/  @!P1 IMAD.IADD R213, R213, 0x1, -R19 ;  /* 0x00000001d5d59824 */ /* 0x000fe200078e0a13 */
[----:B------:R-:W-:Y:S01]  /*96e0*/  ISETP.GT.U32.AND P1, PT, R19, R216, PT ;  /* 0x000000d81300720c */ /* 0x000fe20003f24070 */
[----:B------:R-:W-:Y:S01]  /*96f0*/  VIADD R3, R2, 0xd2 ;  /* 0x000000d202037836 */ /* 0x000fe20000000000 */
[----:B------:R-:W-:Y:S01]  /*9700*/  @!P0 IADD3 R211, -R211, RZ, RZ ;  /* 0x000000ffd3d38210 */ /* 0x000fe20007ffe1ff */
[----:B------:R-:W-:-:S03]  /*9710*/  IMAD.HI.U32 R0, R20, R215, RZ ;  /* 0x000000d714007227 */ /* 0x000fc600078e00ff */
[----:B------:R-:W-:Y:S01]  /*9720*/  IABS R218, R3 ;  /* 0x0000000300da7213 */ /* 0x000fe20000000000 */
[----:B------:R-:W-:Y:S01]  /*9730*/  @!P6 IMAD.MOV R213, RZ, RZ, -R213 ;  /* 0x000000ffffd5e224 */ /* 0x000fe200078e0ad5 */
[C---:B------:R-:W-:Y:S01]  /*9740*/  ISETP.GT.U32.AND P6, PT, R19.reuse, R217, PT ;  /* 0x000000d91300720c */ /* 0x040fe20003fc4070 */
[----:B------:R-:W-:Y:S02]  /*9750*/  IMAD.MOV R0, RZ, RZ, -R0 ;  /* 0x000000ffff007224 */ /* 0x000fe400078e0a00 */
[----:B------:R-:W-:Y:S02]  /*9760*/  VIADD R4, R2, 0xd3 ;  /* 0x000000d302047836 */ /* 0x000fe40000000000 */
[----:B------:R-:W-:Y:S02]  /*9770*/  IMAD R215, R19, R0, R215 ;  /* 0x0000000013d77224 */ /* 0x000fe400078e02d7 */
[----:B------:R-:W-:Y:S01]  /*9780*/  IMAD.HI.U32 R0, R20, R218, RZ ;  /* 0x000000da14007227 */ /* 0x000fe200078e00ff */
[----:B------:R-:W-:-:S02]  /*9790*/  IABS R219, R4 ;  /* 0x0000000400db7213 */ /* 0x000fc40000000000 */
[----:B------:R-:W-:Y:S01]  /*97a0*/  ISETP.GT.U32.AND P0, PT, R19, R215, PT ;  /* 0x000000d71300720c */ /* 0x000fe20003f04070 */
[--C-:B------:R-:W-:Y:S02]  /*97b0*/  @!P5 IMAD.IADD R212, R212, 0x1, -R19.reuse ;  /* 0x00000001d4d4d824 */ /* 0x100fe400078e0a13 */
[--C-:B------:R-:W-:Y:S01]  /*97c0*/  @!P4 IMAD.IADD R214, R214, 0x1, -R19.reuse ;  /* 0x00000001d6d6c824 */ /* 0x100fe200078e0a13 */
[----:B------:R-:W-:Y:S01]  /*97d0*/  @!P6 IADD3 R217, R217, -R19, RZ ;  /* 0x80000013d9d9e210 */ /* 0x000fe20007ffe0ff */
[----:B------:R-:W-:Y:S01]  /*97e0*/  @!P1 IMAD.IADD R216, R216, 0x1, -R19 ;  /* 0x00000001d8d89824 */ /* 0x000fe200078e0a13 */
[C---:B------:R-:W-:Y:S01]  /*97f0*/  ISETP.GT.U32.AND P5, PT, R19.reuse, R212, PT ;  /* 0x000000d41300720c */ /* 0x040fe20003fa4070 */
[----:B------:R-:W-:Y:S01]  /*9800*/  IMAD.MOV R0, RZ, RZ, -R0 ;  /* 0x000000ffff007224 */ /* 0x000fe200078e0a00 */
[C---:B------:R-:W-:Y:S01]  /*9810*/  ISETP.GT.U32.AND P4, PT, R19.reuse, R214, PT ;  /* 0x000000d61300720c */ /* 0x040fe20003f84070 */
[----:B------:R-:W-:Y:S01]  /*9820*/  VIADD R9, R2, 0xd6 ;  /* 0x000000d602097836 */ /* 0x000fe20000000000 */
[C---:B------:R-:W-:Y:S01]  /*9830*/  ISETP.GT.U32.AND P6, PT, R19.reuse, R216, PT ;  /* 0x000000d81300720c */ /* 0x040fe20003fc4070 */
[----:B------:R-:W-:-:S02]  /*9840*/  IMAD R218, R19, R0, R218 ;  /* 0x0000000013da7224 */ /* 0x000fc400078e02da */
[----:B------:R-:W-:Y:S01]  /*9850*/  IMAD.HI.U32 R0, R20, R219, RZ ;  /* 0x000000db14007227 */ /* 0x000fe200078e00ff */
[----:B------:R-:W-:-:S03]  /*9860*/  IABS R222, R9 ;  /* 0x0000000900de7213 */ /* 0x000fc60000000000 */
[----:B------:R-:W-:Y:S02]  /*9870*/  IMAD.MOV R0, RZ, RZ, -R0 ;  /* 0x000000ffff007224 */ /* 0x000fe400078e0a00 */
[----:B------:R-:W-:Y:S01]  /*9880*/  @!P5 IMAD.IADD R212, R212, 0x1, -R19 ;  /* 0x00000001d4d4d824 */ /* 0x000fe200078e0a13 */
[----:B------:R-:W-:Y:S01]  /*9890*/  ISETP.GE.AND P5, PT, R5, RZ, PT ;  /* 0x000000ff0500720c */ /* 0x000fe20003fa6270 */
[C---:B------:R-:W-:Y:S02]  /*98a0*/  IMAD R219, R19.reuse, R0, R219 ;  /* 0x0000000013db7224 */ /* 0x040fe400078e02db */
[--C-:B------:R-:W-:Y:S01]  /*98b0*/  @!P4 IMAD.IADD R214, R214, 0x1, -R19.reuse ;  /* 0x00000001d6d6c824 */ /* 0x100fe200078e0a13 */
[----:B------:R-:W-:Y:S01]  /*98c0*/  ISETP.GE.AND P4, PT, R8, RZ, PT ;  /* 0x000000ff0800720c */ /* 0x000fe20003f86270 */
[--C-:B------:R-:W-:Y:S01]  /*98d0*/  @!P6 IMAD.IADD R216, R216, 0x1, -R19.reuse ;  /* 0x00000001d8d8e824 */ /* 0x100fe200078e0a13 */
[----:B------:R-:W-:Y:S01]  /*98e0*/  ISETP.GT.U32.AND P6, PT, R19, R219, PT ;  /* 0x000000db1300720c */ /* 0x000fe20003fc4070 */
[----:B------:R-:W-:Y:S01]  /*98f0*/  @!P0 IMAD.IADD R215, R215, 0x1, -R19 ;  /* 0x00000001d7d78824 */ /* 0x000fe200078e0a13 */
[----:B------:R-:W-:Y:S01]  /*9900*/  ISETP.GE.AND P0, PT, R3, RZ, PT ;  /* 0x000000ff0300720c */ /* 0x000fe20003f06270 */
[----:B------:R-:W-:-:S02]  /*9910*/  VIADD R5, R2, 0xd4 ;  /* 0x000000d402057836 */ /* 0x000fc40000000000 */
[----:B------:R-:W-:Y:S01]  /*9920*/  @!P3 IMAD.MOV R212, RZ, RZ, -R212 ;  /* 0x000000ffffd4b224 */ /* 0x000fe200078e0ad4 */
[----:B------:R-:W-:Y:S01]  /*9930*/  ISETP.GE.AND P3, PT, R7, RZ, PT ;  /* 0x000000ff0700720c */ /* 0x000fe20003f66270 */
[----:B------:R-:W-:Y:S01]  /*9940*/  @!P2 IMAD.MOV R214, RZ, RZ, -R214 ;  /* 0x000000ffffd6a224 */ /* 0x000fe200078e0ad6 */
[C---:B------:R-:W-:Y:S01]  /*9950*/  ISETP.GT.U32.AND P2, PT, R19.reuse, R217, PT ;  /* 0x000000d91300720c */ /* 0x040fe20003f44070 */
[C---:B------:R-:W-:Y:S01]  /*9960*/  VIADD R7, R2.reuse, 0xd5 ;  /* 0x000000d502077836 */ /* 0x040fe20000000000 */
[----:B------:R-:W-:Y:S01]  /*9970*/  ISETP.GT.U32.AND P1, PT, R19, R215, PT ;  /* 0x000000d71300720c */ /* 0x000fe20003f24070 */
[C---:B------:R-:W-:Y:S01]  /*9980*/  VIADD R10, R2.reuse, 0xe0 ;  /* 0x000000e0020a7836 */ /* 0x040fe20000000000 */
[----:B------:R-:W-:Y:S01]  /*9990*/  IABS R220, R5 ;  /* 0x0000000500dc7213 */ /* 0x000fe20000000000 */
[----:B------:R-:W-:Y:S01]  /*99a0*/  @!P6 IMAD.IADD R219, R219, 0x1, -R19 ;  /* 0x00000001dbdbe824 */ /* 0x000fe200078e0a13 */
[----:B------:R-:W-:Y:S01]  /*99b0*/  IABS R221, R7 ;  /* 0x0000000700dd7213 */ /* 0x000fe20000000000 */
[----:B------:R-:W-:Y:S01]  /*99c0*/  VIADD R16, R2, 0xeb ;  /* 0x000000eb02107836 */ /* 0x000fe20000000000 */
[----:B------:R-:W-:Y:S01]  /*99d0*/  IABS R232, R10 ;  /* 0x0000000a00e87213 */ /* 0x000fe20000000000 */
[----:B------:R-:W-:Y:S01]  /*99e0*/  IMAD.HI.U32 R0, R20, R220, RZ ;  /* 0x000000dc14007227 */ /* 0x000fe200078e00ff */
[----:B------:R-:W-:-:S02]  /*99f0*/  ISETP.GT.U32.AND P6, PT, R19, R219, PT ;  /* 0x000000db1300720c */ /* 0x000fc40003fc4070 */
[----:B------:R-:W-:Y:S01]  /*9a00*/  IABS R15, R16 ;  /* 0x00000010000f7213 */ /* 0x000fe20000000000 */
[----:B------:R-:W-:-:S04]  /*9a10*/  IMAD.HI.U32 R3, R20, R221, RZ ;  /* 0x000000dd14037227 */ /* 0x000fc800078e00ff */
[----:B------:R-:W-:Y:S02]  /*9a20*/  IMAD.MOV R0, RZ, RZ, -R0 ;  /* 0x000000ffff007224 */ /* 0x000fe400078e0a00 */
[--C-:B------:R-:W-:Y:S01]  /*9a30*/  @!P2 IMAD.IADD R217, R217, 0x1, -R19.reuse ;  /* 0x00000001d9d9a824 */ /* 0x100fe200078e0a13 */
[----:B------:R-:W-:Y:S01]  /*9a40*/  ISETP.GE.AND P2, PT, R4, RZ, PT ;  /* 0x000000ff0400720c */ /* 0x000fe20003f46270 */
[----:B------:R-:W-:Y:S01]  /*9a50*/  @!P1 IMAD.IADD R215, R215, 0x1, -R19 ;  /* 0x00000001d7d79824 */ /* 0x000fe200078e0a13 */
[----:B------:R-:W-:Y:S01]  /*9a60*/  ISETP.GT.U32.AND P1, PT, R19, R218, PT ;  /* 0x000000da1300720c */ /* 0x000fe20003f24070 */
[----:B------:R-:W-:-:S04]  /*9a70*/  IMAD.HI.U32 R4, R20, R222, RZ ;  /* 0x000000de14047227 */ /* 0x000fc800078e00ff */
[----:B------:R-:W-:Y:S02]  /*9a80*/  IMAD.MOV R8, RZ, RZ, -R3 ;  /* 0x000000ffff087224 */ /* 0x000fe400078e0a03 */
[C---:B------:R-:W-:Y:S02]  /*9a90*/  IMAD R220, R19.reuse, R0, R220 ;  /* 0x0000000013dc7224 */ /* 0x040fe400078e02dc */
[----:B------:R-:W-:Y:S02]  /*9aa0*/  IMAD.MOV R4, RZ, RZ, -R4 ;  /* 0x000000ffff047224 */ /* 0x000fe400078e0a04 */
[C---:B------:R-:W-:Y:S02]  /*9ab0*/  IMAD R221, R19.reuse, R8, R221 ;  /* 0x0000000813dd7224 */ /* 0x040fe400078e02dd */
[----:B------:R-:W-:Y:S01]  /*9ac0*/  @!P3 IMAD.MOV R216, RZ, RZ, -R216 ;  /* 0x000000ffffd8b224 */ /* 0x000fe200078e0ad8 */
[C---:B------:R-:W-:Y:S01]  /*9ad0*/  ISETP.GT.U32.AND P3, PT, R19.reuse, R220, PT ;  /* 0x000000dc1300720c */ /* 0x040fe20003f64070 */
[C---:B------:R-:W-:Y:S01]  /*9ae0*/  IMAD R222, R19.reuse, R4, R222 ;  /* 0x0000000413de7224 */ /* 0x040fe200078e02de */
[----:B------:R-:W-:Y:S01]  /*9af0*/  @!P1 IADD3 R218, R218, -R19, RZ ;  /* 0x80000013dada9210 */ /* 0x000fe20007ffe0ff */
[----:B------:R-:W-:Y:S01]  /*9b00*/  @!P4 IMAD.MOV R217, RZ, RZ, -R217 ;  /* 0x000000ffffd9c224 */ /* 0x000fe200078e0ad9 */
[----:B------:R-:W-:Y:S01]  /*9b10*/  ISETP.GT.U32.AND P4, PT, R19, R221, PT ;  /* 0x000000dd1300720c */ /* 0x000fe20003f84070 */
[C---:B------:R-:W-:Y:S01]  /*9b20*/  VIADD R3, R2.reuse, 0xd7 ;  /* 0x000000d702037836 */ /* 0x040fe20000000000 */
[----:B------:R-:W-:Y:S01]  /*9b30*/  ISETP.GE.AND P1, PT, R5, RZ, PT ;  /* 0x000000ff0500720c */ /* 0x000fe20003f26270 */
[----:B------:R-:W-:Y:S01]  /*9b40*/  @!P6 IMAD.IADD R219, R219, 0x1, -R19 ;  /* 0x00000001dbdbe824 */ /* 0x000fe200078e0a13 */
[C---:B------:R-:W-:Y:S01]  /*9b50*/  ISETP.GT.U32.AND P6, PT, R19.reuse, R222, PT ;  /* 0x000000de1300720c */ /* 0x040fe20003fc4070 */
[----:B------:R-:W-:Y:S01]  /*9b60*/  VIADD R5, R2, 0xd8 ;  /* 0x000000d802057836 */ /* 0x000fe20000000000 */
[----:B------:R-:W-:Y:S01]  /*9b70*/  IABS R223, R3 ;  /* 0x0000000300df7213 */ /* 0x000fe20000000000 */
[----:B------:R-:W-:Y:S01]  /*9b80*/  @!P5 IMAD.MOV R215, RZ, RZ, -R215 ;  /* 0x000000ffffd7d224 */ /* 0x000fe200078e0ad7 */
[----:B------:R-:W-:Y:S01]  /*9b90*/  ISETP.GT.U32.AND P5, PT, R19, R218, PT ;  /* 0x000000da1300720c */ /* 0x000fe20003fa4070 */
[----:B------:R-:W-:Y:S01]  /*9ba0*/  @!P3 IMAD.IADD R220, R220, 0x1, -R19 ;  /* 0x00000001dcdcb824 */ /* 0x000fe200078e0a13 */
[----:B------:R-:W-:Y:S01]  /*9bb0*/  IABS R224, R5 ;  /* 0x0000000500e07213 */ /* 0x000fe20000000000 */
[----:B------:R-:W-:Y:S01]  /*9bc0*/  IMAD.HI.U32 R0, R20, R223, RZ ;  /* 0x000000df14007227 */ /* 0x000fe200078e00ff */
[----:B------:R-:W-:-:S03]  /*9bd0*/  ISETP.GE.AND P3, PT, R9, RZ, PT ;  /* 0x000000ff0900720c */ /* 0x000fc60003f66270 */
[--C-:B------:R-:W-:Y:S01]  /*9be0*/  @!P4 IMAD.IADD R221, R221, 0x1, -R19.reuse ;  /* 0x00000001ddddc824 */ /* 0x100fe200078e0a13 */
[C---:B------:R-:W-:Y:S01]  /*9bf0*/  ISETP.GT.U32.AND P4, PT, R19.reuse, R220, PT ;  /* 0x000000dc1300720c */ /* 0x040fe20003f84070 */
[----:B------:R-:W-:Y:S02]  /*9c00*/  IMAD.MOV R4, RZ, RZ, -R0 ;  /* 0x000000ffff047224 */ /* 0x000fe400078e0a00 */
[----:B------:R-:W-:Y:S02]  /*9c10*/  IMAD.HI.U32 R0, R20, R224, RZ ;  /* 0x000000e014007227 */ /* 0x000fe400078e00ff */
[----:B------:R-:W-:Y:S02]  /*9c20*/  @!P5 IADD3 R218, R218, -R19, RZ ;  /* 0x80000013dadad210 */ /* 0x000fe40007ffe0ff */
[----:B------:R-:W-:Y:S01]  /*9c30*/  @!P6 IMAD.IADD R222, R222, 0x1, -R19 ;  /* 0x00000001dedee824 */ /* 0x000fe200078e0a13 */
[C---:B------:R-:W-:Y:S01]  /*9c40*/  ISETP.GT.U32.AND P6, PT, R19.reuse, R221, PT ;  /* 0x000000dd1300720c */ /* 0x040fe20003fc4070 */
[----:B------:R-:W-:Y:S01]  /*9c50*/  IMAD R223, R19, R4, R223 ;  /* 0x0000000413df7224 */ /* 0x000fe200078e02df */
[----:B------:R-:W-:Y:S01]  /*9c60*/  IADD3 R0, -R0, RZ, RZ ;  /* 0x000000ff00007210 */ /* 0x000fe20007ffe1ff */
[----:B------:R-:W-:Y:S01]  /*9c70*/  @!P0 IMAD.MOV R218, RZ, RZ, -R218 ;  /* 0x000000ffffda8224 */ /* 0x000fe200078e0ada */
[----:B------:R-:W-:Y:S01]  /*9c80*/  ISETP.GE.AND P5, PT, R7, RZ, PT ;  /* 0x000000ff0700720c */ /* 0x000fe20003fa6270 */
[----:B------:R-:W-:Y:S01]  /*9c90*/  @!P4 IMAD.IADD R220, R220, 0x1, -R19 ;  /* 0x00000001dcdcc824 */ /* 0x000fe200078e0a13 */
[C---:B------:R-:W-:Y:S01]  /*9ca0*/  ISETP.GT.U32.AND P4, PT, R19.reuse, R223, PT ;  /* 0x000000df1300720c */ /* 0x040fe20003f84070 */
[C---:B------:R-:W-:Y:S01]  /*9cb0*/  IMAD R224, R19.reuse, R0, R224 ;  /* 0x0000000013e07224 */ /* 0x040fe200078e02e0 */
[----:B------:R-:W-:Y:S01]  /*9cc0*/  ISETP.GT.U32.AND P0, PT, R19, R222, PT ;  /* 0x000000de1300720c */ /* 0x000fe20003f04070 */
[----:B------:R-:W-:-:S02]  /*9cd0*/  VIADD R7, R2, 0xd9 ;  /* 0x000000d902077836 */ /* 0x000fc40000000000 */
[C---:B------:R-:W-:Y:S02]  /*9ce0*/  VIADD R8, R2.reuse, 0xda ;  /* 0x000000da02087836 */ /* 0x040fe40000000000 */
[--C-:B------:R-:W-:Y:S01]  /*9cf0*/  @!P6 IMAD.IADD R221, R221, 0x1, -R19.reuse ;  /* 0x00000001dddde824 */ /* 0x100fe200078e0a13 */
[----:B------:R-:W-:Y:S01]  /*9d00*/  ISETP.GT.U32.AND P6, PT, R19, R224, PT ;  /* 0x000000e01300720c */ /* 0x000fe20003fc4070 */
[----:B------:R-:W-:Y:S01]  /*9d10*/  VIADD R9, R2, 0xdb ;  /* 0x000000db02097836 */ /* 0x000fe20000000000 */
[----:B------:R-:W-:Y:S01]  /*9d20*/  IABS R225, R7 ;  /* 0x0000000700e17213 */ /* 0x000fe20000000000 */
[----:B------:R-:W-:Y:S01]  /*9d30*/  @!P1 IMAD.MOV R220, RZ, RZ, -R220 ;  /* 0x000000ffffdc9224 */ /* 0x000fe200078e0adc */
[----:B------:R-:W-:Y:S01]  /*9d40*/  IABS R226, R8 ;  /* 0x0000000800e27213 */ /* 0x000fe20000000000 */
[----:B------:R-:W-:Y:S01]  /*9d50*/  @!P4 IMAD.IADD R223, R223, 0x1, -R19 ;  /* 0x00000001dfdfc824 */ /* 0x000fe200078e0a13 */
[----:B------:R-:W-:Y:S01]  /*9d60*/  IABS R227, R9 ;  /* 0x0000000900e37213 */ /* 0x000fe20000000000 */
[----:B------:R-:W-:Y:S01]  /*9d70*/  IMAD.HI.U32 R0, R20, R225, RZ ;  /* 0x000000e114007227 */ /* 0x000fe200078e00ff */
[----:B------:R-:W-:-:S03]  /*9d80*/  ISETP.GE.AND P4, PT, R5, RZ, PT ;  /* 0x000000ff0500720c */ /* 0x000fc60003f86270 */
[----:B------:R-:W-:Y:S02]  /*9d90*/  IMAD.MOV R4, RZ, RZ, -R0 ;  /* 0x000000ffff047224 */ /* 0x000fe400078e0a00 */
[----:B------:R-:W-:Y:S01]  /*9da0*/  @!P6 IADD3 R224, R224, -R19, RZ ;  /* 0x80000013e0e0e210 */ /* 0x000fe20007ffe0ff */
[----:B------:R-:W-:Y:S01]  /*9db0*/  IMAD.HI.U32 R0, R20, R226, RZ ;  /* 0x000000e214007227 */ /* 0x000fe200078e00ff */
[----:B------:R-:W-:-:S03]  /*9dc0*/  ISETP.GT.U32.AND P6, PT, R19, R223, PT ;  /* 0x000000df1300720c */ /* 0x000fc60003fc4070 */
[----:B------:R-:W-:Y:S01]  /*9dd0*/  @!P0 IMAD.IADD R222, R222, 0x1, -R19 ;  /* 0x00000001dede8824 */ /* 0x000fe200078e0a13 */
[----:B------:R-:W-:Y:S01]  /*9de0*/  ISETP.GE.AND P0, PT, R3, RZ, PT ;  /* 0x000000ff0300720c */ /* 0x000fe20003f06270 */
[----:B------:R-:W-:Y:S02]  /*9df0*/  IMAD.MOV R3, RZ, RZ, -R0 ;  /* 0x000000ffff037224 */ /* 0x000fe400078e0a00 */
[C---:B------:R-:W-:Y:S02]  /*9e00*/  IMAD R225, R19.reuse, R4, R225 ;  /* 0x0000000413e17224 */ /* 0x040fe400078e02e1 */
[C---:B------:R-:W-:Y:S02]  /*9e10*/  IMAD R226, R19.reuse, R3, R226 ;  /* 0x0000000313e27224 */ /* 0x040fe400078e02e2 */
[----:B------:R-:W-:Y:S01]  /*9e20*/  @!P2 IMAD.MOV R219, RZ, RZ, -R219 ;  /* 0x000000ffffdba224 */ /* 0x000fe200078e0adb */
[----:B------:R-:W-:Y:S01]  /*9e30*/  ISETP.GT.U32.AND P1, PT, R19, R225, PT ;  /* 0x000000e11300720c */ /* 0x000fe20003f24070 */
[----:B------:R-:W-:Y:S01]  /*9e40*/  @!P6 IMAD.IADD R223, R223, 0x1, -R19 ;  /* 0x00000001dfdfe824 */ /* 0x000fe200078e0a13 */
[C---:B------:R-:W-:Y:S01]  /*9e50*/  ISETP.GT.U32.AND P2, PT, R19.reuse, R224, PT ;  /* 0x000000e01300720c */ /* 0x040fe20003f44070 */
[----:B------:R-:W-:Y:S01]  /*9e60*/  IMAD.HI.U32 R0, R20, R227, RZ ;  /* 0x000000e314007227 */ /* 0x000fe200078e00ff */
[----:B------:R-:W-:-:S03]  /*9e70*/  ISETP.GT.U32.AND P6, PT, R19, R226, PT ;  /* 0x000000e21300720c */ /* 0x000fc60003fc4070 */
[----:B------:R-:W-:Y:S02]  /*9e80*/  VIADD R3, R2, 0xdc ;  /* 0x000000dc02037836 */ /* 0x000fe40000000000 */
[----:B------:R-:W-:Y:S02]  /*9e90*/  IMAD.MOV R0, RZ, RZ, -R0 ;  /* 0x000000ffff007224 */ /* 0x000fe400078e0a00 */
[----:B------:R-:W-:Y:S01]  /*9ea0*/  @!P5 IMAD.MOV R221, RZ, RZ, -R221 ;  /* 0x000000ffffddd224 */ /* 0x000fe200078e0add */
[----:B------:R-:W-:Y:S01]  /*9eb0*/  IABS R228, R3 ;  /* 0x0000000300e47213 */ /* 0x000fe20000000000 */
[----:B------:R-:W-:Y:S01]  /*9ec0*/  IMAD R227, R19, R0, R227 ;  /* 0x0000000013e37224 */ /* 0x000fe200078e02e3 */
[----:B------:R-:W-:Y:S01]  /*9ed0*/  @!P1 IADD3 R225, R225, -R19, RZ ;  /* 0x80000013e1e19210 */ /* 0x000fe20007ffe0ff */
[--C-:B------:R-:W-:Y:S01]  /*9ee0*/  @!P2 IMAD.IADD R224, R224, 0x1, -R19.reuse ;  /* 0x00000001e0e0a824 */ /* 0x100fe200078e0a13 */
[----:B------:R-:W-:Y:S01]  /*9ef0*/  ISETP.GE.AND P5, PT, R7, RZ, PT ;  /* 0x000000ff0700720c */ /* 0x000fe20003fa6270 */
[----:B------:R-:W-:Y:S01]  /*9f00*/  @!P6 IMAD.IADD R226, R226, 0x1, -R19 ;  /* 0x00000001e2e2e824 */ /* 0x000fe200078e0a13 */
[----:B------:R-:W-:Y:S01]  /*9f10*/  ISETP.GT.U32.AND P6, PT, R19, R225, PT ;  /* 0x000000e11300720c */ /* 0x000fe20003fc4070 */
[----:B------:R-:W-:Y:S01]  /*9f20*/  IMAD.HI.U32 R0, R20, R228, RZ ;  /* 0x000000e414007227 */ /* 0x000fe200078e00ff */
[----:B------:R-:W-:-:S02]  /*9f30*/  ISETP.GE.AND P1, PT, R3, RZ, PT ;  /* 0x000000ff0300720c */ /* 0x000fc40003f26270 */
[----:B------:R-:W-:Y:S01]  /*9f40*/  ISETP.GE.AND P2, PT, R9, RZ, PT ;  /* 0x000000ff0900720c */ /* 0x000fe20003f46270 */
[----:B------:R-:W-:Y:S01]  /*9f50*/  @!P4 IMAD.MOV R224, RZ, RZ, -R224 ;  /* 0x000000ffffe0c224 */ /* 0x000fe200078e0ae0 */
[C---:B------:R-:W-:Y:S01]  /*9f60*/  ISETP.GT.U32.AND P4, PT, R19.reuse, R227, PT ;  /* 0x000000e31300720c */ /* 0x040fe20003f84070 */
[----:B------:R-:W-:Y:S02]  /*9f70*/  IMAD.MOV R0, RZ, RZ, -R0 ;  /* 0x000000ffff007224 */ /* 0x000fe400078e0a00 */
[----:B------:R-:W-:Y:S01]  /*9f80*/  @!P0 IMAD.MOV R223, RZ, RZ, -R223 ;  /* 0x000000ffffdf8224 */ /* 0x000fe200078e0adf */
[C---:B------:R-:W-:Y:S01]  /*9f90*/  ISETP.GT.U32.AND P0, PT, R19.reuse, R226, PT ;  /* 0x000000e21300720c */ /* 0x040fe20003f04070 */
[C---:B------:R-:W-:Y:S02]  /*9fa0*/  VIADD R4, R2.reuse, 0xdd ;  /* 0x000000dd02047836 */ /* 0x040fe40000000000 */
[----:B------:R-:W-:Y:S02]  /*9fb0*/  IMAD R228, R19, R0, R228 ;  /* 0x0000000013e47224 */ /* 0x000fe400078e02e4 */
[----:B------:R-:W-:Y:S01]  /*9fc0*/  VIADD R7, R2, 0xde ;  /* 0x000000de02077836 */ /* 0x000fe20000000000 */
[----:B------:R-:W-:Y:S01]  /*9fd0*/  IABS R229, R4 ;  /* 0x0000000400e57213 */ /* 0x000fe20000000000 */
[--C-:B------:R-:W-:Y:S01]  /*9fe0*/  @!P6 IMAD.IADD R225, R225, 0x1, -R19.reuse ;  /* 0x00000001e1e1e824 */ /* 0x100fe200078e0a13 */
[----:B------:R-:W-:Y:S01]  /*9ff0*/  ISETP.GT.U32.AND P6, PT, R19, R228, PT ;  /* 0x000000e41300720c */ /* 0x000fe20003fc4070 */
[----:B------:R-:W-:Y:S01]  /*a000*/  @!P3 IMAD.MOV R222, RZ, RZ, -R222 ;  /* 0x000000ffffdeb224 */ /* 0x000fe200078e0ade */
[----:B------:R-:W-:Y:S01]  /*a010*/  ISETP.GE.AND P3, PT, R8, RZ, PT ;  /* 0x000000ff0800720c */ /* 0x000fe20003f66270 */
[----:B------:R-:W-:Y:S01]  /*a020*/  @!P4 IMAD.IADD R227, R227, 0x1, -R19 ;  /* 0x00000001e3e3c824 */ /* 0x000fe200078e0a13 */
[----:B------:R-:W-:Y:S01]  /*a030*/  IABS R230, R7 ;  /* 0x0000000700e67213 */ /* 0x000fe20000000000 */
[----:B------:R-:W-:Y:S01]  /*a040*/  IMAD.HI.U32 R0, R20, R229, RZ ;  /* 0x000000e514007227 */ /* 0x000fe200078e00ff */
[----:B------:R-:W-:-:S02]  /*a050*/  @!P0 IADD3 R226, R226, -R19, RZ ;  /* 0x80000013e2e28210 */ /* 0x000fc40007ffe0ff */
[----:B------:R-:W-:Y:S01]  /*a060*/  ISETP.GE.AND P0, PT, R4, RZ, PT ;  /* 0x000000ff0400720c */ /* 0x000fe20003f06270 */
[----:B------:R-:W-:Y:S01]  /*a070*/  @!P5 IMAD.MOV R225, RZ, RZ, -R225 ;  /* 0x000000ffffe1d224 */ /* 0x000fe200078e0ae1 */
[----:B------:R-:W-:Y:S01]  /*a080*/  ISETP.GT.U32.AND P5, PT, R19, R227, PT ;  /* 0x000000e31300720c */ /* 0x000fe20003fa4070 */
[----:B------:R-:W-:Y:S01]  /*a090*/  VIADD R5, R2, 0xdf ;  /* 0x000000df02057836 */ /* 0x000fe20000000000 */
[----:B------:R-:W-:Y:S01]  /*a0a0*/  ISETP.GE.AND P4, PT, R7, RZ, PT ;  /* 0x000000ff0700720c */ /* 0x000fe20003f86270 */
[----:B------:R-:W-:Y:S01]  /*a0b0*/  IMAD.HI.U32 R3, R20, R230, RZ ;  /* 0x000000e614037227 */ /* 0x000fe200078e00ff */
[----:B------:R-:W-:Y:S02]  /*a0c0*/  IADD3 R7, R2, 0xe2, RZ ;  /* 0x000000e202077810 */ /* 0x000fe40007ffe0ff */
[----:B------:R-:W-:Y:S01]  /*a0d0*/  IABS R231, R5 ;  /* 0x0000000500e77213 */ /* 0x000fe20000000000 */
[----:B------:R-:W-:Y:S01]  /*a0e0*/  IMAD.MOV R4, RZ, RZ, -R0 ;  /* 0x000000ffff047224 */ /* 0x000fe200078e0a00 */
[----:B------:R-:W-:Y:S01]  /*a0f0*/  IABS R234, R7 ;  /* 0x0000000700ea7213 */ /* 0x000fe20000000000 */
[----:B------:R-:W-:-:S02]  /*a100*/  IMAD.MOV R3, RZ, RZ, -R3 ;  /* 0x000000ffff037224 */ /* 0x000fc400078e0a03 */
[C---:B------:R-:W-:Y:S02]  /*a110*/  IMAD R229, R19.reuse, R4, R229 ;  /* 0x0000000413e57224 */ /* 0x040fe400078e02e5 */
[----:B------:R-:W-:Y:S02]  /*a120*/  @!P6 IMAD.IADD R228, R228, 0x1, -R19 ;  /* 0x00000001e4e4e824 */ /* 0x000fe400078e0a13 */
[C---:B------:R-:W-:Y:S02]  /*a130*/  IMAD R230, R19.reuse, R3, R230 ;  /* 0x0000000313e67224 */ /* 0x040fe400078e02e6 */
[----:B------:R-:W-:Y:S01]  /*a140*/  @!P3 IMAD.MOV R226, RZ, RZ, -R226 ;  /* 0x000000ffffe2b224 */ /* 0x000fe200078e0ae2 */
[C---:B------:R-:W-:Y:S01]  /*a150*/  ISETP.GT.U32.AND P6, PT, R19.reuse, R228, PT ;  /* 0x000000e41300720c */ /* 0x040fe20003fc4070 */
[----:B------:R-:W-:Y:S01]  /*a160*/  IMAD.HI.U32 R0, R20, R231, RZ ;  /* 0x000000e714007227 */ /* 0x000fe200078e00ff */
[----:B------:R-:W-:-:S03]  /*a170*/  ISETP.GT.U32.AND P3, PT, R19, R229, PT ;  /* 0x000000e51300720c */ /* 0x000fc60003f64070 */
[----:B------:R-:W-:Y:S01]  /*a180*/  @!P5 IMAD.IADD R227, R227, 0x1, -R19 ;  /* 0x00000001e3e3d824 */ /* 0x000fe200078e0a13 */
[C---:B------:R-:W-:Y:S01]  /*a190*/  ISETP.GT.U32.AND P5, PT, R19.reuse, R230, PT ;  /* 0x000000e61300720c */ /* 0x040fe20003fa4070 */
[----:B------:R-:W-:Y:S02]  /*a1a0*/  IMAD.MOV R0, RZ, RZ, -R0 ;  /* 0x000000ffff007224 */ /* 0x000fe400078e0a00 */
[----:B------:R-:W-:Y:S02]  /*a1b0*/  VIADD R9, R2, 0xe1 ;  /* 0x000000e102097836 */ /* 0x000fe40000000000 */
[----:B------:R-:W-:Y:S02]  /*a1c0*/  IMAD R231, R19, R0, R231 ;  /* 0x0000000013e77224 */ /* 0x000fe400078e02e7 */
[--C-:B------:R-:W-:Y:S01]  /*a1d0*/  @!P6 IMAD.IADD R228, R228, 0x1, -R19.reuse ;  /* 0x00000001e4e4e824 */ /* 0x100fe200078e0a13 */
[----:B------:R-:W-:Y:S01]  /*a1e0*/  IABS R233, R9 ;  /* 0x0000000900e97213 */ /* 0x000fe20000000000 */
[----:B------:R-:W-:Y:S01]  /*a1f0*/  @!P3 IMAD.IADD R229, R229, 0x1, -R19 ;  /* 0x00000001e5e5b824 */ /* 0x000fe200078e0a13 */
[----:B------:R-:W-:Y:S01]  /*a200*/  ISETP.GT.U32.AND P6, PT, R19, R231, PT ;  /* 0x000000e71300720c */ /* 0x000fe20003fc4070 */
[----:B------:R-:W-:Y:S01]  /*a210*/  IMAD.HI.U32 R0, R20, R232, RZ ;  /* 0x000000e814007227 */ /* 0x000fe200078e00ff */
[----:B------:R-:W-:-:S03]  /*a220*/  ISETP.GE.AND P3, PT, R5, RZ, PT ;  /* 0x000000ff0500720c */ /* 0x000fc60003f66270 */
[----:B------:R-:W-:Y:S01]  /*a230*/  @!P5 IMAD.IADD R230, R230, 0x1, -R19 ;  /* 0x00000001e6e6d824 */ /* 0x000fe200078e0a13 */
[C---:B------:R-:W-:Y:S01]  /*a240*/  ISETP.GT.U32.AND P5, PT, R19.reuse, R229, PT ;  /* 0x000000e51300720c */ /* 0x040fe20003fa4070 */
[----:B------:R-:W-:Y:S02]  /*a250*/  IMAD.MOV R0, RZ, RZ, -R0 ;  /* 0x000000ffff007224 */ /* 0x000fe400078e0a00 */
[----:B------:R-:W-:Y:S02]  /*a260*/  VIADD R4, R2, 0xe3 ;  /* 0x000000e302047836 */ /* 0x000fe40000000000 */
[----:B------:R-:W-:Y:S02]  /*a270*/  IMAD R232, R19, R0, R232 ;  /* 0x0000000013e87224 */ /* 0x000fe400078e02e8 */
[----:B------:R-:W-:Y:S01]  /*a280*/  @!P6 IADD3 R231, R231, -R19, RZ ;  /* 0x80000013e7e7e210 */ /* 0x000fe20007ffe0ff */
[----:B------:R-:W-:Y:S01]  /*a290*/  IMAD.HI.U32 R3, R20, R233, RZ ;  /* 0x000000e914037227 */ /* 0x000fe200078e00ff */
[----:B------:R-:W-:-:S02]  /*a2a0*/  ISETP.GT.U32.AND P6, PT, R19, R230, PT ;  /* 0x000000e61300720c */ /* 0x000fc40003fc4070 */
[----:B------:R-:W-:Y:S01]  /*a2b0*/  IABS R235, R4 ;  /* 0x0000000400eb7213 */ /* 0x000fe20000000000 */
[----:B------:R-:W-:Y:S02]  /*a2c0*/  IMAD.MOV R8, RZ, RZ, -R3 ;  /* 0x000000ffff087224 */ /* 0x000fe400078e0a03 */
[----:B------:R-:W-:Y:S01]  /*a2d0*/  @!P5 IMAD.IADD R229, R229, 0x1, -R19 ;  /* 0x00000001e5e5d824 */ /* 0x000fe200078e0a13 */
[C---:B------:R-:W-:Y:S01]  /*a2e0*/  ISETP.GT.U32.AND P5, PT, R19.reuse, R232, PT ;  /* 0x000000e81300720c */ /* 0x040fe20003fa4070 */
[----:B------:R-:W-:Y:S02]  /*a2f0*/  IMAD R233, R19, R8, R233 ;  /* 0x0000000813e97224 */ /* 0x000fe400078e02e9 */
[----:B------:R-:W-:-:S04]  /*a300*/  IMAD.HI.U32 R3, R20, R235, RZ ;  /* 0x000000eb14037227 */ /* 0x000fc800078e00ff */
[----:B------:R-:W-:Y:S01]  /*a310*/  IMAD.MOV R8, RZ, RZ, -R3 ;  /* 0x000000ffff087224 */ /* 0x000fe200078e0a03 */
[----:B------:R-:W-:Y:S01]  /*a320*/  IADD3 R3, R2, 0xe5, RZ ;  /* 0x000000e502037810 */ /* 0x000fe20007ffe0ff */
[----:B------:R-:W-:Y:S01]  /*a330*/  @!P6 IMAD.IADD R230, R230, 0x1, -R19 ;  /* 0x00000001e6e6e824 */ /* 0x000fe200078e0a13 */
[C---:B------:R-:W-:Y:S01]  /*a340*/  ISETP.GT.U32.AND P6, PT, R19.reuse, R233, PT ;  /* 0x000000e91300720c */ /* 0x040fe20003fc4070 */
[C---:B------:R-:W-:Y:S01]  /*a350*/  IMAD R235, R19.reuse, R8, R235 ;  /* 0x0000000813eb7224 */ /* 0x040fe200078e02eb */
[----:B------:R-:W-:Y:S01]  /*a360*/  IABS R237, R3 ;  /* 0x0000000300ed7213 */ /* 0x000fe20000000000 */
[----:B------:R-:W-:Y:S02]  /*a370*/  @!P5 IMAD.IADD R232, R232, 0x1, -R19 ;  /* 0x00000001e8e8d824 */ /* 0x000fe400078e0a13 */
[----:B------:R-:W-:Y:S02]  /*a380*/  @!P0 IMAD.MOV R229, RZ, RZ, -R229 ;  /* 0x000000ffffe58224 */ /* 0x000fe400078e0ae5 */
[----:B------:R-:W-:Y:S01]  /*a390*/  @!P4 IMAD.MOV R230, RZ, RZ, -R230 ;  /* 0x000000ffffe6c224 */ /* 0x000fe200078e0ae6 */
[C---:B------:R-:W-:Y:S01]  /*a3a0*/  ISETP.GT.U32.AND P0, PT, R19.reuse, R232, PT ;  /* 0x000000e81300720c */ /* 0x040fe20003f04070 */
[----:B------:R-:W-:Y:S01]  /*a3b0*/  VIADD R5, R2, 0xe4 ;  /* 0x000000e402057836 */ /* 0x000fe20000000000 */
[----:B------:R-:W-:Y:S01]  /*a3c0*/  ISETP.GT.U32.AND P4, PT, R19, R235, PT ;  /* 0x000000eb1300720c */ /* 0x000fe20003f84070 */
[----:B------:R-:W-:-:S03]  /*a3d0*/  IMAD.HI.U32 R0, R20, R234, RZ ;  /* 0x000000ea14007227 */ /* 0x000fc600078e00ff */
[----:B------:R-:W-:Y:S01]  /*a3e0*/  IABS R236, R5 ;  /* 0x0000000500ec7213 */ /* 0x000fe20000000000 */
[----:B------:R-:W-:Y:S01]  /*a3f0*/  @!P1 IMAD.MOV R228, RZ, RZ, -R228 ;  /* 0x000000ffffe49224 */ /* 0x000fe200078e0ae4 */
[----:B------:R-:W-:Y:S01]  /*a400*/  ISETP.GE.AND P1, PT, R10, RZ, PT ;  /* 0x000000ff0a00720c */ /* 0x000fe20003f26270 */
[----:B------:R-:W-:Y:S02]  /*a410*/  IMAD.MOV R0, RZ, RZ, -R0 ;  /* 0x000000ffff007224 */ /* 0x000fe400078e0a00 */
[----:B------:R-:W-:Y:S02]  /*a420*/  @!P6 IMAD.IADD R233, R233, 0x1, -R19 ;  /* 0x00000001e9e9e824 */ /* 0x000fe400078e0a13 */
[C---:B------:R-:W-:Y:S02]  /*a430*/  IMAD R234, R19.reuse, R0, R234 ;  /* 0x0000000013ea7224 */ /* 0x040fe400078e02ea */
[----:B------:R-:W-:Y:S01]  /*a440*/  IMAD.HI.U32 R0, R20, R236, RZ ;  /* 0x000000ec14007227 */ /* 0x000fe200078e00ff */
[----:B------:R-:W-:-:S02]  /*a450*/  ISETP.GT.U32.AND P6, PT, R19, R233, PT ;  /* 0x000000e91300720c */ /* 0x000fc40003fc4070 */
[----:B------:R-:W-:Y:S01]  /*a460*/  ISETP.GT.U32.AND P5, PT, R19, R234, PT ;  /* 0x000000ea1300720c */ /* 0x000fe20003fa4070 */
[--C-:B------:R-:W-:Y:S01]  /*a470*/  @!P0 IMAD.IADD R232, R232, 0x1, -R19.reuse ;  /* 0x00000001e8e88824 */ /* 0x100fe200078e0a13 */
[----:B------:R-:W-:Y:S01]  /*a480*/  ISETP.GE.AND P0, PT, R4, RZ, PT ;  /* 0x000000ff0400720c */ /* 0x000fe20003f06270 */
[----:B------:R-:W-:Y:S01]  /*a490*/  @!P4 IMAD.IADD R235, R235, 0x1, -R19 ;  /* 0x00000001ebebc824 */ /* 0x000fe200078e0a13 */
[----:B------:R-:W-:Y:S01]  /*a4a0*/  ISETP.GE.AND P4, PT, R5, RZ, PT ;  /* 0x000000ff0500720c */ /* 0x000fe20003f86270 */
[----:B------:R-:W-:Y:S01]  /*a4b0*/  IMAD.MOV R0, RZ, RZ, -R0 ;  /* 0x000000ffff007224 */ /* 0x000fe200078e0a00 */
[----:B------:R-:W-:Y:S01]  /*a4c0*/  IADD3 R5, R2, 0xe9, RZ ;  /* 0x000000e902057810 */ /* 0x000fe20007ffe0ff */
[----:B------:R-:W-:Y:S01]  /*a4d0*/  @!P2 IMAD.MOV R227, RZ, RZ, -R227 ;  /* 0x000000ffffe3a224 */ /* 0x000fe200078e0ae3 */
[C---:B------:R-:W-:Y:S01]  /*a4e0*/  ISETP.GT.U32.AND P2, PT, R19.reuse, R231, PT ;  /* 0x000000e71300720c */ /* 0x040fe20003f44070 */
[----:B------:R-:W-:Y:S01]  /*a4f0*/  @!P1 IMAD.MOV R232, RZ, RZ, -R232 ;  /* 0x000000ffffe89224 */ /* 0x000fe200078e0ae8 */
[C---:B------:R-:W-:Y:S01]  /*a500*/  ISETP.GT.U32.AND P1, PT, R19.reuse, R235, PT ;  /* 0x000000eb1300720c */ /* 0x040fe20003f24070 */
[----:B------:R-:W-:Y:S01]  /*a510*/  IMAD R236, R19, R0, R236 ;  /* 0x0000000013ec7224 */ /* 0x000fe200078e02ec */
[----:B------:R-:W-:Y:S01]  /*a520*/  @!P6 IADD3 R233, R233, -R19, RZ ;  /* 0x80000013e9e9e210 */ /* 0x000fe20007ffe0ff */
[----:B------:R-:W-:-:S03]  /*a530*/  IMAD.HI.U32 R0, R20, R237, RZ ;  /* 0x000000ed14007227 */ /* 0x000fc600078e00ff */
[C---:B------:R-:W-:Y:S01]  /*a540*/  ISETP.GT.U32.AND P6, PT, R19.reuse, R236, PT ;  /* 0x000000ec1300720c */ /* 0x040fe20003fc4070 */
[----:B------:R-:W-:Y:S02]  /*a550*/  IMAD.MOV R0, RZ, RZ, -R0 ;  /* 0x000000ffff007224 */ /* 0x000fe400078e0a00 */
[----:B------:R-:W-:Y:S02]  /*a560*/  @!P5 IMAD.IADD R234, R234, 0x1, -R19 ;  /* 0x00000001eaead824 */ /* 0x000fe400078e0a13 */
[----:B------:R-:W-:Y:S02]  /*a570*/  IMAD R237, R19, R0, R237 ;  /* 0x0000000013ed7224 */ /* 0x000fe400078e02ed */
[--C-:B------:R-:W-:Y:S01]  /*a580*/  @!P2 IMAD.IADD R231, R231, 0x1, -R19.reuse ;  /* 0x00000001e7e7a824 */ /* 0x100fe200078e0a13 */
[----:B------:R-:W-:Y:S01]  /*a590*/  ISETP.GE.AND P2, PT, R9, RZ, PT ;  /* 0x000000ff0900720c */ /* 0x000fe20003f46270 */
[--C-:B------:R-:W-:Y:S01]  /*a5a0*/  @!P1 IMAD.IADD R235, R235, 0x1, -R19.reuse ;  /* 0x00000001ebeb9824 */ /* 0x100fe200078e0a13 */
[C---:B------:R-:W-:Y:S01]  /*a5b0*/  ISETP.GT.U32.AND P1, PT, R19.reuse, R237, PT ;  /* 0x000000ed1300720c */ /* 0x040fe20003f24070 */
[----:B------:R-:W-:Y:S01]  /*a5c0*/  VIADD R0, R2, 0xe6 ;  /* 0x000000e602007836 */ /* 0x000fe20000000000 */
[----:B------:R-:W-:Y:S01]  /*a5d0*/  ISETP.GT.U32.AND P5, PT, R19, R234, PT ;  /* 0x000000ea1300720c */ /* 0x000fe20003fa4070 */
[----:B------:R-:W-:-:S02]  /*a5e0*/  @!P6 IMAD.IADD R236, R236, 0x1, -R19 ;  /* 0x00000001ecece824 */ /* 0x000fc400078e0a13 */
[----:B------:R-:W-:Y:S01]  /*a5f0*/  @!P3 IMAD.MOV R231, RZ, RZ, -R231 ;  /* 0x000000ffffe7b224 */ /* 0x000fe200078e0ae7 */
[----:B------:R-:W-:Y:S01]  /*a600*/  IABS R239, R0 ;  /* 0x0000000000ef7213 */ /* 0x000fe20000000000 */
[----:B------:R-:W-:Y:S01]  /*a610*/  VIADD R4, R2, 0xe8 ;  /* 0x000000e802047836 */ /* 0x000fe20000000000 */
[----:B------:R-:W-:Y:S01]  /*a620*/  ISETP.GT.U32.AND P6, PT, R19, R236, PT ;  /* 0x000000ec1300720c */ /* 0x000fe20003fc4070 */
[----:B------:R-:W-:Y:S01]  /*a630*/  @!P0 IMAD.MOV R235, RZ, RZ, -R235 ;  /* 0x000000ffffeb8224 */ /* 0x000fe200078e0aeb */
[----:B------:R-:W-:Y:S01]  /*a640*/  ISETP.GE.AND P3, PT, R7, RZ, PT ;  /* 0x000000ff0700720c */ /* 0x000fe20003f66270 */
[----:B------:R-:W-:Y:S01]  /*a650*/  @!P2 IMAD.MOV R233, RZ, RZ, -R233 ;  /* 0x000000ffffe9a224 */ /* 0x000fe200078e0ae9 */
[----:B------:R-:W-:Y:S01]  /*a660*/  ISETP.GE.AND P2, PT, R0, RZ, PT ;  /* 0x000000ff0000720c */ /* 0x000fe20003f46270 */
[----:B------:R-:W-:Y:S01]  /*a670*/  @!P1 IMAD.IADD R237, R237, 0x1, -R19 ;  /* 0x00000001eded9824 */ /* 0x000fe200078e0a13 */
[----:B------:R-:W-:Y:S01]  /*a680*/  IABS R8, R4 ;  /* 0x0000000400087213 */ /* 0x000fe20000000000 */
[----:B------:R-:W-:Y:S01]  /*a690*/  IMAD.HI.U32 R0, R20, R239, RZ ;  /* 0x000000ef14007227 */ /* 0x000fe200078e00ff */
[----:B------:R-:W-:-:S02]  /*a6a0*/  ISETP.GE.AND P0, PT, R4, RZ, PT ;  /* 0x000000ff0400720c */ /* 0x000fc40003f06270 */
[----:B------:R-:W-:Y:S01]  /*a6b0*/  ISETP.GT.U32.AND P1, PT, R19, R237, PT ;  /* 0x000000ed1300720c */ /* 0x000fe20003f24070 */
[--C-:B------:R-:W-:Y:S01]  /*a6c0*/  @!P5 IMAD.IADD R234, R234, 0x1, -R19.reuse ;  /* 0x00000001eaead824 */ /* 0x100fe200078e0a13 */
[----:B------:R-:W-:Y:S01]  /*a6d0*/  ISETP.GE.AND P5, PT, R3, RZ, PT ;  /* 0x000000ff0300720c */ /* 0x000fe20003fa6270 */
[C---:B------:R-:W-:Y:S01]  /*a6e0*/  VIADD R3, R2.reuse, 0xe7 ;  /* 0x000000e702037836 */ /* 0x040fe20000000000 */
[----:B------:R-:W-:Y:S01]  /*a6f0*/  IADD3 R7, R2, 0xec, RZ ;  /* 0x000000ec02077810 */ /* 0x000fe20007ffe0ff */
[----:B------:R-:W-:Y:S02]  /*a700*/  IMAD.MOV R12, RZ, RZ, -R0 ;  /* 0x000000ffff0c7224 */ /* 0x000fe400078e0a00 */
[----:B------:R-:W-:Y:S01]  /*a710*/  @!P6 IMAD.IADD R236, R236, 0x1, -R19 ;  /* 0x00000001ecece824 */ /* 0x000fe200078e0a13 */
[----:B------:R-:W-:Y:S01]  /*a720*/  IABS R10, R3 ;  /* 0x00000003000a7213 */ /* 0x000fe20000000000 */
[----:B------:R-:W-:Y:S01]  /*a730*/  IMAD.HI.U32 R4, R20, R8, RZ ;  /* 0x0000000814047227 */ /* 0x000fe200078e00ff */
[----:B------:R-:W-:-:S02]  /*a740*/  ISETP.GE.AND P6, PT, R5, RZ, PT ;  /* 0x000000ff0500720c */ /* 0x000fc40003fc6270 */
[----:B------:R-:W-:Y:S01]  /*a750*/  IABS R5, R5 ;  /* 0x0000000500057213 */ /* 0x000fe20000000000 */
[----:B------:R-:W-:Y:S01]  /*a760*/  IMAD R239, R19, R12, R239 ;  /* 0x0000000c13ef7224 */ /* 0x000fe200078e02ef */
[----:B------:R-:W-:Y:S01]  /*a770*/  IABS R12, R7 ;  /* 0x00000007000c7213 */ /* 0x000fe20000000000 */
[----:B------:R-:W-:Y:S01]  /*a780*/  @!P3 IMAD.MOV R234, RZ, RZ, -R234 ;  /* 0x000000ffffeab224 */ /* 0x000fe200078e0aea */
[----:B------:R-:W-:Y:S01]  /*a790*/  ISETP.GE.AND P3, PT, R3, RZ, PT ;  /* 0x000000ff0300720c */ /* 0x000fe20003f66270 */
[----:B------:R-:W-:Y:S02]  /*a7a0*/  IMAD.MOV R4, RZ, RZ, -R4 ;  /* 0x000000ffff047224 */ /* 0x000fe400078e0a04 */
[----:B------:R-:W-:Y:S01]  /*a7b0*/  @!P4 IMAD.MOV R236, RZ, RZ, -R236 ;  /* 0x000000ffffecc224 */ /* 0x000fe200078e0aec */
[----:B------:R-:W-:Y:S01]  /*a7c0*/  ISETP.GT.U32.AND P4, PT, R19, R239, PT ;  /* 0x000000ef1300720c */ /* 0x000fe20003f84070 */
[----:B------:R-:W-:-:S04]  /*a7d0*/  IMAD.HI.U32 R3, R20, R10, RZ ;  /* 0x0000000a14037227 */ /* 0x000fc800078e00ff */
[----:B------:R-:W-:Y:S02]  /*a7e0*/  @!P1 IMAD.IADD R237, R237, 0x1, -R19 ;  /* 0x00000001eded9824 */ /* 0x000fe400078e0a13 */
[----:B------:R-:W-:Y:S02]  /*a7f0*/  IMAD R8, R19, R4, R8 ;  /* 0x0000000413087224 */ /* 0x000fe400078e0208 */
[----:B------:R-:W-:Y:S01]  /*a800*/  IMAD.MOV.U32 R0, RZ, RZ, R5 ;  /* 0x000000ffff007224 */ /* 0x000fe200078e0005 */
[----:B------:R-:W-:Y:S01]  /*a810*/  IADD3 R5, -R3, RZ, RZ ;  /* 0x000000ff03057210 */ /* 0x000fe20007ffe1ff */
[----:B------:R-:W-:Y:S01]  /*a820*/  @!P5 IMAD.MOV R237, RZ, RZ, -R237 ;  /* 0x000000ffffedd224 */ /* 0x000fe200078e0aed */
[----:B------:R-:W-:Y:S01]  /*a830*/  ISETP.GT.U32.AND P5, PT, R19, R8, PT ;  /* 0x000000081300720c */ /* 0x000fe20003fa4070 */
[----:B------:R-:W-:Y:S02]  /*a840*/  @!P4 IMAD.IADD R239, R239, 0x1, -R19 ;  /* 0x00000001efefc824 */ /* 0x000fe400078e0a13 */
[----:B------:R-:W-:-:S02]  /*a850*/  IMAD R10, R19, R5, R10 ;  /* 0x00000005130a7224 */ /* 0x000fc400078e020a */
[----:B------:R-:W-:Y:S01]  /*a860*/  IMAD.HI.U32 R3, R20, R0, RZ ;  /* 0x0000000014037227 */ /* 0x000fe200078e00ff */
[C---:B------:R-:W-:Y:S02]  /*a870*/  ISETP.GT.U32.AND P4, PT, R19.reuse, R239, PT ;  /* 0x000000ef1300720c */ /* 0x040fe40003f84070 */
[C---:B------:R-:W-:Y:S01]  /*a880*/  ISETP.GT.U32.AND P1, PT, R19.reuse, R10, PT ;  /* 0x0000000a1300720c */ /* 0x040fe20003f24070 */
[----:B------:R-:W-:Y:S02]  /*a890*/  IMAD.MOV R3, RZ, RZ, -R3 ;  /* 0x000000ffff037224 */ /* 0x000fe400078e0a03 */
[----:B------:R-:W-:Y:S02]  /*a8a0*/  VIADD R13, R2, 0xea ;  /* 0x000000ea020d7836 */ /* 0x000fe40000000000 */
[----:B------:R-:W-:Y:S02]  /*a8b0*/  @!P5 IMAD.IADD R8, R8, 0x1, -R19 ;  /* 0x000000010808d824 */ /* 0x000fe400078e0a13 */
[C---:B------:R-:W-:Y:S01]  /*a8c0*/  IMAD R0, R19.reuse, R3, R0 ;  /* 0x0000000313007224 */ /* 0x040fe200078e0200 */
[----:B------:R-:W-:Y:S01]  /*a8d0*/  IABS R4, R13 ;  /* 0x0000000d00047213 */ /* 0x000fe20000000000 */
[----:B------:R-:W-:Y:S01]  /*a8e0*/  IMAD.HI.U32 R9, R20, R15, RZ ;  /* 0x0000000f14097227 */ /* 0x000fe200078e00ff */
[----:B------:R-:W-:-:S03]  /*a8f0*/  ISETP.GT.U32.AND P5, PT, R19, R8, PT ;  /* 0x000000081300720c */ /* 0x000fc60003fa4070 */
[----:B------:R-:W-:Y:S02]  /*a900*/  @!P1 IMAD.IADD R10, R10, 0x1, -R19 ;  /* 0x000000010a0a9824 */ /* 0x000fe400078e0a13 */
[----:B------:R-:W-:Y:S02]  /*a910*/  IMAD.MOV R18, RZ, RZ, -R9 ;  /* 0x000000ffff127224 */ /* 0x000fe400078e0a09 */
[----:B------:R-:W-:Y:S01]  /*a920*/  @!P4 IMAD.IADD R239, R239, 0x1, -R19 ;  /* 0x00000001efefc824 */ /* 0x000fe200078e0a13 */
[C---:B------:R-:W-:Y:S01]  /*a930*/  ISETP.GT.U32.AND P4, PT, R19.reuse, R0, PT ;  /* 0x000000001300720c */ /* 0x040fe20003f84070 */
[----:B------:R-:W-:Y:S01]  /*a940*/  IMAD.HI.U32 R3, R20, R4, RZ ;  /* 0x0000000414037227 */ /* 0x000fe200078e00ff */
[----:B------:R-:W-:-:S03]  /*a950*/  ISETP.GT.U32.AND P1, PT, R19, R10, PT ;  /* 0x0000000a1300720c */ /* 0x000fc60003f24070 */
[C---:B------:R-:W-:Y:S01]  /*a960*/  IMAD R15, R19.reuse, R18, R15 ;  /* 0x00000012130f7224 */ /* 0x040fe200078e020f */
[----:B------:R-:W-:Y:S01]  /*a970*/  @!P5 IADD3 R8, R8, -R19, RZ ;  /* 0x800000130808d210 */ /* 0x000fe20007ffe0ff */
[----:B------:R-:W-:Y:S02]  /*a980*/  IMAD.MOV R3, RZ, RZ, -R3 ;  /* 0x000000ffff037224 */ /* 0x000fe400078e0a03 */
[----:B------:R-:W-:Y:S01]  /*a990*/  VIADD R5, R2, 0xed ;  /* 0x000000ed02057836 */ /* 0x000fe20000000000 */
[C---:B------:R-:W-:Y:S01]  /*a9a0*/  ISETP.GT.U32.AND P5, PT, R19.reuse, R15, PT ;  /* 0x0000000f1300720c */ /* 0x040fe20003fa4070 */
[C---:B------:R-:W-:Y:S02]  /*a9b0*/  IMAD R4, R19.reuse, R3, R4 ;  /* 0x0000000313047224 */ /* 0x040fe400078e0204 */
[--C-:B------:R-:W-:Y:S01]  /*a9c0*/  @!P4 IMAD.IADD R0, R0, 0x1, -R19.reuse ;  /* 0x000000010000c824 */ /* 0x100fe200078e0a13 */
[----:B------:R-:W-:Y:S01]  /*a9d0*/  IABS R14, R5 ;  /* 0x00000005000e7213 */ /* 0x000fe20000000000 */
[----:B------:R-:W-:Y:S01]  /*a9e0*/  @!P1 IMAD.IADD R10, R10, 0x1, -R19 ;  /* 0x000000010a0a9824 */ /* 0x000fe200078e0a13 */
[----:B------:R-:W-:Y:S01]  /*a9f0*/  ISETP.GT.U32.AND P1, PT, R19, R4, PT ;  /* 0x000000041300720c */ /* 0x000fe20003f24070 */
[----:B------:R-:W-:Y:S01]  /*aa00*/  VIADD R3, R2, 0xee ;  /* 0x000000ee02037836 */ /* 0x000fe20000000000 */
[----:B------:R-:W-:Y:S01]  /*aa10*/  ISETP.GE.AND P4, PT, R13, RZ, PT ;  /* 0x000000ff0d00720c */ /* 0x000fe20003f86270 */
[----:B------:R-:W-:Y:S01]  /*aa20*/  @!P2 IMAD.MOV R239, RZ, RZ, -R239 ;  /* 0x000000ffffefa224 */ /* 0x000fe200078e0aef */
[----:B------:R-:W-:Y:S01]  /*aa30*/  ISETP.GT.U32.AND P2, PT, R19, R0, PT ;  /* 0x000000001300720c */ /* 0x000fe20003f44070 */
[----:B------:R-:W-:Y:S01]  /*aa40*/  IMAD.HI.U32 R9, R20, R14, RZ ;  /* 0x0000000e14097227 */ /* 0x000fe200078e00ff */
[----:B------:R-:W-:-:S03]  /*aa50*/  IABS R13, R3 ;  /* 0x00000003000d7213 */ /* 0x000fc60000000000 */
[----:B------:R-:W-:Y:S02]  /*aa60*/  @!P5 IMAD.IADD R15, R15, 0x1, -R19 ;  /* 0x000000010f0fd824 */ /* 0x000fe400078e0a13 */
[----:B------:R-:W-:Y:S02]  /*aa70*/  IMAD.MOV R9, RZ, RZ, -R9 ;  /* 0x000000ffff097224 */ /* 0x000fe400078e0a09 */
[----:B------:R-:W-:Y:S01]  /*aa80*/  IMAD.HI.U32 R11, R20, R12, RZ ;  /* 0x0000000c140b7227 */ /* 0x000fe200078e00ff */
[----:B------:R-:W-:-:S03]  /*aa90*/  ISETP.GT.U32.AND P5, PT, R19, R15, PT ;  /* 0x0000000f1300720c */ /* 0x000fc60003fa4070 */
[----:B------:R-:W-:Y:S01]  /*aaa0*/  IMAD.MOV.U32 R6, RZ, RZ, R10 ;  /* 0x000000ffff067224 */ /* 0x000fe200078e000a */
[----:B------:R-:W-:Y:S01]  /*aab0*/  @!P2 IADD3 R0, R0, -R19, RZ ;  /* 0x800000130000a210 */ /* 0x000fe20007ffe0ff */
[----:B------:R-:W-:Y:S02]  /*aac0*/  IMAD R14, R19, R9, R14 ;  /* 0x00000009130e7224 */ /* 0x000fe400078e020e */
[----:B------:R-:W-:-:S04]  /*aad0*/  IMAD.HI.U32 R9, R20, R13, RZ ;  /* 0x0000000d14097227 */ /* 0x000fc800078e00ff */
[----:B------:R-:W-:Y:S02]  /*aae0*/  IMAD.MOV R11, RZ, RZ, -R11 ;  /* 0x000000ffff0b7224 */ /* 0x000fe400078e0a0b */
[----:B------:R-:W-:Y:S01]  /*aaf0*/  @!P1 IMAD.IADD R4, R4, 0x1, -R19 ;  /* 0x0000000104049824 */ /* 0x000fe200078e0a13 */
[----:B------:R-:W-:Y:S01]  /*ab00*/  ISETP.GE.AND P1, PT, R16, RZ, PT ;  /* 0x000000ff1000720c */ /* 0x000fe20003f26270 */
[----:B------:R-:W-:Y:S02]  /*ab10*/  @!P3 IMAD.MOV R6, RZ, RZ, -R6 ;  /* 0x000000ffff06b224 */ /* 0x000fe400078e0a06 */
[----:B------:R-:W-:Y:S01]  /*ab20*/  IMAD.MOV.U32 R10, RZ, RZ, R8 ;  /* 0x000000ffff0a7224 */ /* 0x000fe200078e0008 */
[C---:B------:R-:W-:Y:S01]  /*ab30*/  ISETP.GT.U32.AND P3, PT, R19.reuse, R4, PT ;  /* 0x000000041300720c */ /* 0x040fe20003f64070 */
[----:B------:R-:W-:Y:S01]  /*ab40*/  IMAD.MOV R8, RZ, RZ, -R9 ;  /* 0x000000ffff087224 */ /* 0x000fe200078e0a09 */
[----:B------:R1:W-:Y:S01]  /*ab50*/  STL [R1+0x2cc], R6 ;  /* 0x0002cc0601007387 */ /* 0x0003e20000100800 */
[----:B------:R-:W-:-:S02]  /*ab60*/  IMAD R12, R19, R11, R12 ;  /* 0x0000000b130c7224 */ /* 0x000fc400078e020c */
[----:B------:R-:W-:Y:S02]  /*ab70*/  IMAD R13, R19, R8, R13 ;  /* 0x00000008130d7224 */ /* 0x000fe400078e020d */
[--C-:B------:R-:W-:Y:S01]  /*ab80*/  @!P5 IMAD.IADD R15, R15, 0x1, -R19.reuse ;  /* 0x000000010f0fd824 */ /* 0x100fe200078e0a13 */
[C---:B------:R-:W-:Y:S01]  /*ab90*/  ISETP.GT.U32.AND P2, PT, R19.reuse, R12, PT ;  /* 0x0000000c1300720c */ /* 0x040fe20003f44070 */
[----:B------:R-:W-:Y:S01]  /*aba0*/  VIADD R9, R2, 0xef ;  /* 0x000000ef02097836 */ /* 0x000fe20000000000 */
[----:B------:R-:W-:Y:S01]  /*abb0*/  ISETP.GT.U32.AND P5, PT, R19, R13, PT ;  /* 0x0000000d1300720c */ /* 0x000fe20003fa4070 */
[----:B------:R-:W-:Y:S01]  /*abc0*/  @!P0 IMAD.MOV R10, RZ, RZ, -R10 ;  /* 0x000000ffff0a8224 */ /* 0x000fe200078e0a0a */
[----:B------:R-:W-:Y:S01]  /*abd0*/  ISETP.GE.AND P0, PT, R7, RZ, PT ;  /* 0x000000ff0700720c */ /* 0x000fe20003f06270 */
[----:B-1----:R-:W-:Y:S01]  /*abe0*/  IMAD.MOV.U32 R6, RZ, RZ, R0 ;  /* 0x000000ffff067224 */ /* 0x002fe200078e0000 */
[----:B------:R-:W-:Y:S01]  /*abf0*/  IABS R8, R9 ;  /* 0x0000000900087213 */ /* 0x000fe20000000000 */
[--C-:B------:R-:W-:Y:S01]  /*ac00*/  @!P3 IMAD.IADD R4, R4, 0x1, -R19.reuse ;  /* 0x000000010404b824 */ /* 0x100fe200078e0a13 */
[----:B------:R-:W-:Y:S01]  /*ac10*/  ISETP.GE.AND P3, PT, R5, RZ, PT ;  /* 0x000000ff0500720c */ /* 0x000fe20003f66270 */
[----:B------:R-:W-:Y:S01]  /*ac20*/  @!P6 IMAD.MOV R6, RZ, RZ, -R6 ;  /* 0x000000ffff06e224 */ /* 0x000fe200078e0a06 */
[----:B------:R-:W-:Y:S01]  /*ac30*/  ISETP.GT.U32.AND P6, PT, R19, R14, PT ;  /* 0x0000000e1300720c */ /* 0x000fe20003fc4070 */
[----:B------:R1:W-:Y:S01]  /*ac40*/  STL [R1+0x748], R10 ;  /* 0x0007480a01007387 */ /* 0x0003e20000100800 */
[----:B------:R-:W-:Y:S01]  /*ac50*/  IADD3 R5, R2, 0xf0, RZ ;  /* 0x000000f002057810 */ /* 0x000fe20007ffe0ff */
[--C-:B------:R-:W-:Y:S01]  /*ac60*/  @!P2 IMAD.IADD R12, R12, 0x1, -R19.reuse ;  /* 0x000000010c0ca824 */ /* 0x100fe200078e0a13 */
[----:B------:R-:W-:Y:S01]  /*ac70*/  ISETP.GE.AND P2, PT, R3, RZ, PT ;  /* 0x000000ff0300720c */ /* 0x000fe20003f46270 */
[----:B------:R-:W-:Y:S01]  /*ac80*/  @!P5 IMAD.IADD R13, R13, 0x1, -R19 ;  /* 0x000000010d0dd824 */ /* 0x000fe200078e0a13 */
[----:B------:R-:W-:Y:S01]  /*ac90*/  IABS R3, R5 ;  /* 0x0000000500037213 */ /* 0x000fe20000000000 */
[C---:B------:R-:W-:Y:S01]  /*aca0*/  IMAD.HI.U32 R7, R20.reuse, R8, RZ ;  /* 0x0000000814077227 */ /* 0x040fe200078e00ff */
[----:B------:R2:W-:Y:S02]  /*acb0*/  STL [R1+0x750], R6 ;  /* 0x0007500601007387 */ /* 0x0005e40000100800 */
[----:B------:R-:W-:Y:S01]  /*acc0*/  ISETP.GT.U32.AND P5, PT, R19, R13, PT ;  /* 0x0000000d1300720c */ /* 0x000fe20003fa4070 */
[----:B-1----:R-:W-:-:S04]  /*acd0*/  IMAD.HI.U32 R10, R20, R3, RZ ;  /* 0x00000003140a7227 */ /* 0x002fc800078e00ff */
[----:B------:R-:W-:Y:S01]  /*ace0*/  @!P6 IMAD.IADD R14, R14, 0x1, -R19 ;  /* 0x000000010e0ee824 */ /* 0x000fe200078e0a13 */
[C---:B------:R-:W-:Y:S01]  /*acf0*/  ISETP.GT.U32.AND P6, PT, R19.reuse, R12, PT ;  /* 0x0000000c1300720c */ /* 0x040fe20003fc4070 */
[----:B------:R-:W-:Y:S01]  /*ad00*/  IMAD.MOV R7, RZ, RZ, -R7 ;  /* 0x000000ffff077224 */ /* 0x000fe200078e0a07 */
[----:B------:R-:W-:Y:S01]  /*ad10*/  IADD3 R10, -R10, RZ, RZ ;  /* 0x000000ff0a0a7210 */ /* 0x000fe20007ffe1ff */
[----:B--2---:R-:W-:Y:S02]  /*ad20*/  IMAD.MOV.U32 R6, RZ, RZ, R4 ;  /* 0x000000ffff067224 */ /* 0x004fe400078e0004 */
[C---:B------:R-:W-:Y:S02]  /*ad30*/  IMAD R8, R19.reuse, R7, R8 ;  /* 0x0000000713087224 */ /* 0x040fe400078e0208 */
[C---:B------:R-:W-:Y:S02]  /*ad40*/  IMAD R3, R19.reuse, R10, R3 ;  /* 0x0000000a13037224 */ /* 0x040fe400078e0203 */
[----:B------:R-:W-:Y:S01]  /*ad50*/  @!P4 IMAD.MOV R6, RZ, RZ, -R6 ;  /* 0x000000ffff06c224 */ /* 0x000fe200078e0a06 */
[----:B------:R-:W-:Y:S01]  /*ad60*/  ISETP.GT.U32.AND P4, PT, R19, R14, PT ;  /* 0x0000000e1300720c */ /* 0x000fe20003f84070 */
[--C-:B------:R-:W-:Y:S01]  /*ad70*/  @!P5 IMAD.IADD R13, R13, 0x1, -R19.reuse ;  /* 0x000000010d0dd824 */ /* 0x100fe200078e0a13 */
[C---:B------:R-:W-:Y:S01]  /*ad80*/  ISETP.GT.U32.AND P5, PT, R19.reuse, R3, PT ;  /* 0x000000031300720c */ /* 0x040fe20003fa4070 */
[----:B------:R-:W-:Y:S01]  /*ad90*/  @!P6 IMAD.IADD R12, R12, 0x1, -R19 ;  /* 0x000000010c0ce824 */ /* 0x000fe200078e0a13 */
[----:B------:R-:W-:Y:S01]  /*ada0*/  ISETP.GT.U32.AND P6, PT, R19, R8, PT ;  /* 0x000000081300720c */ /* 0x000fe20003fc4070 */
[C---:B------:R-:W-:Y:S01]  /*adb0*/  VIADD R0, R2.reuse, 0xf1 ;  /* 0x000000f102007836 */ /* 0x040fe20000000000 */
[----:B------:R1:W-:Y:S01]  /*adc0*/  STL [R1+0x774], R6 ;  /* 0x0007740601007387 */ /* 0x0003e20000100800 */
[----:B------:R-:W-:-:S02]  /*add0*/  VIADD R4, R2, 0xf2 ;  /* 0x000000f202047836 */ /* 0x000fc40000000000 */
[----:B------:R-:W-:Y:S01]  /*ade0*/  VIADD R10, R2, 0xf3 ;  /* 0x000000f3020a7836 */ /* 0x000fe20000000000 */
[----:B------:R-:W-:Y:S01]  /*adf0*/  IABS R7, R0 ;  /* 0x0000000000077213 */ /* 0x000fe20000000000 */
[----:B------:R-:W-:Y:S01]  /*ae00*/  @!P1 IMAD.MOV R15, RZ, RZ, -R15 ;  /* 0x000000ffff0f9224 */ /* 0x000fe200078e0a0f */
[----:B------:R-:W-:Y:S01]  /*ae10*/  IABS R17, R4 ;  /* 0x0000000400117213 */ /* 0x000fe20000000000 */
[--C-:B------:R-:W-:Y:S01]  /*ae20*/  @!P4 IMAD.IADD R14, R14, 0x1, -R19.reuse ;  /* 0x000000010e0ec824 */ /* 0x100fe200078e0a13 */
[----:B------:R-:W-:Y:S01]  /*ae30*/  ISETP.GE.AND P4, PT, R9, RZ, PT ;  /* 0x000000ff0900720c */ /* 0x000fe20003f86270 */
[----:B------:R-:W-:Y:S01]  /*ae40*/  IMAD.HI.U32 R11, R20, R7, RZ ;  /* 0x00000007140b7227 */ /* 0x000fe200078e00ff */
[----:B------:R-:W-:Y:S01]  /*ae50*/  @!P5 IADD3 R3, R3, -R19, RZ ;  /* 0x800000130303d210 */ /* 0x000fe20007ffe0ff */
[----:B------:R-:W-:Y:S02]  /*ae60*/  STL [R1+0x754], R15 ;  /* 0x0007540f01007387 */ /* 0x000fe40000100800 */
[----:B------:R-:W-:Y:S01]  /*ae70*/  @!P6 IMAD.IADD R8, R8, 0x1, -R19 ;  /* 0x000000010808e824 */ /* 0x000fe200078e0a13 */
[----:B------:R-:W-:Y:S01]  /*ae80*/  ISETP.GE.AND P6, PT, R5, RZ, PT ;  /* 0x000000ff0500720c */ /* 0x000fe20003fc6270 */
[----:B------:R-:W-:Y:S01]  /*ae90*/  IMAD.HI.U32 R9, R20, R17, RZ ;  /* 0x0000001114097227 */ /* 0x000fe200078e00ff */
[----:B------:R-:W-:-:S02]  /*aea0*/  ISETP.GT.U32.AND P1, PT, R19, R3, PT ;  /* 0x000000031300720c */ /* 0x000fc40003f24070 */
[C---:B------:R-:W-:Y:S01]  /*aeb0*/  ISETP.GT.U32.AND P5, PT, R19.reuse, R8, PT ;  /* 0x000000081300720c */ /* 0x040fe20003fa4070 */
[----:B------:R-:W-:Y:S02]  /*aec0*/  IMAD.MOV R11, RZ, RZ, -R11 ;  /* 0x000000ffff0b7224 */ /* 0x000fe400078e0a0b */
[----:B-1----:R-:W-:Y:S02]  /*aed0*/  IMAD.MOV.U32 R6, RZ, RZ, R12 ;  /* 0x000000ffff067224 */ /* 0x002fe400078e000c */
[----:B------:R-:W-:Y:S02]  /*aee0*/  IMAD.MOV R9, RZ, RZ, -R9 ;  /* 0x000000ffff097224 */ /* 0x000fe400078e0a09 */
[----:B------:R-:W-:Y:S02]  /*aef0*/  VIADD R5, R2, 0xf4 ;  /* 0x000000f402057836 */ /* 0x000fe40000000000 */
[----:B------:R-:W-:Y:S01]  /*af00*/  IMAD R7, R19, R11, R7 ;  /* 0x0000000b13077224 */ /* 0x000fe200078e0207 */
[----:B------:R-:W-:Y:S01]  /*af10*/  IABS R11, R10 ;  /* 0x0000000a000b7213 */ /* 0x000fe20000000000 */
[----:B------:R-:W-:-:S02]  /*af20*/  @!P0 IMAD.MOV R6, RZ, RZ, -R6 ;  /* 0x000000ffff068224 */ /* 0x000fc400078e0a06 */
[C---:B------:R-:W-:Y:S01]  /*af30*/  IMAD R17, R19.reuse, R9, R17 ;  /* 0x0000000913117224 */ /* 0x040fe200078e0211 */
[----:B------:R-:W-:Y:S01]  /*af40*/  IABS R9, R5 ;  /* 0x0000000500097213 */ /* 0x000fe20000000000 */
[----:B------:R-:W-:Y:S01]  /*af50*/  IMAD.HI.U32 R12, R20, R11, RZ ;  /* 0x0000000b140c7227 */ /* 0x000fe200078e00ff */
[C---:B------:R-:W-:Y:S01]  /*af60*/  ISETP.GT.U32.AND P0, PT, R19.reuse, R7, PT ;  /* 0x000000071300720c */ /* 0x040fe20003f04070 */
[----:B------:R1:W-:Y:S02]  /*af70*/  STL [R1+0x770], R6 ;  /* 0x0007700601007387 */ /* 0x0003e40000100800 */
[----:B------:R-:W-:Y:S01]  /*af80*/  @!P3 IMAD.MOV R14, RZ, RZ, -R14 ;  /* 0x000000ffff0eb224 */ /* 0x000fe200078e0a0e */
[----:B------:R-:W-:Y:S01]  /*af90*/  ISETP.GT.U32.AND P3, PT, R19, R17, PT ;  /* 0x000000111300720c */ /* 0x000fe20003f64070 */
[--C-:B------:R-:W-:Y:S01]  /*afa0*/  @!P5 IMAD.IADD R8, R8, 0x1, -R19.reuse ;  /* 0x000000010808d824 */ /* 0x100fe200078e0a13 */
[----:B------:R-:W-:Y:S01]  /*afb0*/  ISETP.GE.AND P5, PT, R4, RZ, PT ;  /* 0x000000ff0400720c */ /* 0x000fe20003fa6270 */
[----:B------:R-:W-:Y:S01]  /*afc0*/  IMAD.MOV R12, RZ, RZ, -R12 ;  /* 0x000000ffff0c7224 */ /* 0x000fe200078e0a0c */
[----:B------:R2:W-:Y:S01]  /*afd0*/  STL [R1+0x75c], R14 ;  /* 0x00075c0e01007387 */ /* 0x0005e20000100800 */
[----:B------:R-:W-:Y:S01]  /*afe0*/  @!P1 IMAD.IADD R3, R3, 0x1, -R19 ;  /* 0x0000000103039824 */ /* 0x000fe200078e0a13 */
[----:B------:R-:W-:Y:S01]  /*aff0*/  ISETP.GE.AND P1, PT, R10, RZ, PT ;  /* 0x000000ff0a00720c */ /* 0x000fe20003f26270 */
[----:B-1----:R-:W-:-:S02]  /*b000*/  IMAD.MOV.U32 R6, RZ, RZ, R13 ;  /* 0x000000ffff067224 */ /* 0x002fc400078e000d */
[----:B------:R-:W-:-:S04]  /*b010*/  IMAD.HI.U32 R13, R20, R9, RZ ;  /* 0x00000009140d7227 */ /* 0x000fc800078e00ff */
[----:B------:R-:W-:Y:S01]  /*b020*/  @!P2 IMAD.MOV R6, RZ, RZ, -R6 ;  /* 0x000000ffff06a224 */ /* 0x000fe200078e0a06 */
[----:B------:R-:W-:Y:S01]  /*b030*/  IADD3 R13, -R13, RZ, RZ ;  /* 0x000000ff0d0d7210 */ /* 0x000fe20007ffe1ff */
[----:B------:R-:W-:Y:S01]  /*b040*/  IMAD R10, R19, R12, R11 ;  /* 0x0000000c130a7224 */ /* 0x000fe200078e020b */
[----:B------:R-:W-:Y:S01]  /*b050*/  ISETP.GE.AND P2, PT, R0, RZ, PT ;  /* 0x000000ff0000720c */ /* 0x000fe20003f46270 */
[----:B--2---:R-:W-:Y:S01]  /*b060*/  IMAD.MOV.U32 R14, RZ, RZ, R8 ;  /* 0x000000ffff0e7224 */ /* 0x004fe200078e0008 */
[----:B------:R1:W-:Y:S01]  /*b070*/  STL [R1+0x76c], R6 ;  /* 0x00076c0601007387 */ /* 0x0003e20000100800 */
[----:B------:R-:W-:Y:S02]  /*b080*/  @!P0 IMAD.IADD R7, R7, 0x1, -R19 ;  /* 0x0000000107078824 */ /* 0x000fe400078e0a13 */
[C---:B------:R-:W-:Y:S02]  /*b090*/  IMAD R9, R19.reuse, R13, R9 ;  /* 0x0000000d13097224 */ /* 0x040fe400078e0209 */
[----:B------:R-:W-:Y:S01]  /*b0a0*/  @!P4 IMAD.MOV R14, RZ, RZ, -R14 ;  /* 0x000000ffff0ec224 */ /* 0x000fe200078e0a0e */
[----:B------:R-:W-:Y:S01]  /*b0b0*/  ISETP.GT.U32.AND P4, PT, R19, R10, PT ;  /* 0x0000000a1300720c */ /* 0x000fe20003f84070 */
[----:B------:R-:W-:Y:S01]  /*b0c0*/  @!P3 IMAD.IADD R17, R17, 0x1, -R19 ;  /* 0x000000011111b824 */ /* 0x000fe200078e0a13 */
[C---:B------:R-:W-:Y:S01]  /*b0d0*/  ISETP.GT.U32.AND P0, PT, R19.reuse, R7, PT ;  /* 0x000000071300720c */ /* 0x040fe20003f04070 */
[C---:B------:R-:W-:Y:S01]  /*b0e0*/  VIADD R0, R2.reuse, 0xf5 ;  /* 0x000000f502007836 */ /* 0x040fe20000000000 */
[----:B------:R-:W-:Y:S01]  /*b0f0*/  STL [R1+0x760], R14 ;  /* 0x0007600e01007387 */ /* 0x000fe20000100800 */
[----:B-1----:R-:W-:Y:S01]  /*b100*/  IMAD.MOV.U32 R6, RZ, RZ, R3 ;  /* 0x000000ffff067224 */ /* 0x002fe200078e0003 */
[----:B------:R-:W-:Y:S01]  /*b110*/  ISETP.GT.U32.AND P3, PT, R19, R17, PT ;  /* 0x000000111300720c */ /* 0x000fe20003f64070 */
[C---:B------:R-:W-:Y:S01]  /*b120*/  VIADD R4, R2.reuse, 0xf6 ;  /* 0x000000f602047836 */ /* 0x040fe20000000000 */
[----:B------:R-:W-:Y:S01]  /*b130*/  IABS R8, R0 ;  /* 0x0000000000087213 */ /* 0x000fe20000000000 */
[----:B------:R-:W-:Y:S01]  /*b140*/  VIADD R22, R2, 0x1fd ;  /* 0x000001fd02167836 */ /* 0x000fe20000000000 */
[----:B------:R-:W-:-:S02]  /*b150*/  @!P6 IADD3 R6, -R6, RZ, RZ ;  /* 0x000000ff0606e210 */ /* 0x000fc40007ffe1ff */
[----:B------:R-:W-:Y:S01]  /*b160*/  ISETP.GT.U32.AND P6, PT, R19, R9, PT ;  /* 0x000000091300720c */ /* 0x000fe20003fc4070 */
[--C-:B------:R-:W-:Y:S01]  /*b170*/  @!P4 IMAD.IADD R10, R10, 0x1, -R19.reuse ;  /* 0x000000010a0ac824 */ /* 0x100fe200078e0a13 */
[----:B------:R-:W-:Y:S01]  /*b180*/  IABS R3, R4 ;  /* 0x0000000400037213 */ /* 0x000fe20000000000 */
[--C-:B------:R-:W-:Y:S01]  /*b190*/  @!P0 IMAD.IADD R7, R7, 0x1, -R19.reuse ;  /* 0x0000000107078824 */ /* 0x100fe200078e0a13 */
[----:B------:R-:W-:Y:S01]  /*b1a0*/  ISETP.GE.AND P0, PT, R5, RZ, PT ;  /* 0x000000ff0500720c */ /* 0x000fe20003f06270 */
[----:B------:R-:W-:Y:S01]  /*b1b0*/  IMAD.HI.U32 R5, R20, R8, RZ ;  /* 0x0000000814057227 */ /* 0x000fe200078e00ff */
[----:B------:R-:W-:Y:S01]  /*b1c0*/  ISETP.GT.U32.AND P4, PT, R19, R10, PT ;  /* 0x0000000a1300720c */ /* 0x000fe20003f84070 */
[----:B------:R1:W-:Y:S02]  /*b1d0*/  STL [R1+0x768], R6 ;  /* 0x0007680601007387 */ /* 0x0003e40000100800 */
[----:B------:R-:W-:Y:S01]  /*b1e0*/  @!P3 IMAD.IADD R17, R17, 0x1, -R19 ;  /* 0x000000011111b824 */ /* 0x000fe200078e0a13 */
[----:B------:R-:W-:Y:S01]  /*b1f0*/  ISETP.GE.AND P3, PT, R0, RZ, PT ;  /* 0x000000ff0000720c */ /* 0x000fe20003f66270 */
[----:B------:R-:W-:-:S04]  /*b200*/  IMAD.HI.U32 R0, R20, R3, RZ ;  /* 0x0000000314007227 */ /* 0x000fc800078e00ff */
[----:B------:R-:W-:Y:S02]  /*b210*/  @!P6 IMAD.IADD R9, R9, 0x1, -R19 ;  /* 0x000000010909e824 */ /* 0x000fe400078e0a13 */
[----:B------:R-:W-:Y:S02]  /*b220*/  IMAD.MOV R5, RZ, RZ, -R5 ;  /* 0x000000ffff057224 */ /* 0x000fe400078e0a05 */
[----:B------:R-:W-:Y:S01]  /*b230*/  IMAD.MOV R0, RZ, RZ, -R0 ;  /* 0x000000ffff007224 */ /* 0x000fe200078e0a00 */
[C---:B------:R-:W-:Y:S01]  /*b240*/  ISETP.GT.U32.AND P6, PT, R19.reuse, R9, PT ;  /* 0x000000091300720c */ /* 0x040fe20003fc4070 */
[C---:B------:R-:W-:Y:S02]  /*b250*/  IMAD R8, R19.reuse, R5, R8 ;  /* 0x0000000513087224 */ /* 0x040fe400078e0208 */
[C---:B------:R-:W-:Y:S02]  /*b260*/  IMAD R3, R19.reuse, R0, R3 ;  /* 0x0000000013037224 */ /* 0x040fe400078e0203 */
[----:B------:R-:W-:Y:S01]  /*b270*/  @!P4 IMAD.IADD R10, R10, 0x1, -R19 ;  /* 0x000000010a0ac824 */ /* 0x000fe200078e0a13 */
[----:B------:R-:W-:Y:S01]  /*b280*/  ISETP.GT.U32.AND P4, PT, R19, R8, PT ;  /* 0x000000081300720c */ /* 0x000fe20003f84070 */
[----:B-1----:R-:W-:-:S02]  /*b290*/  IMAD.MOV.U32 R6, RZ, RZ, R7 ;  /* 0x000000ffff067224 */ /* 0x002fc400078e0007 */
[C---:B------:R-:W-:Y:S02]  /*b2a0*/  VIADD R14, R2.reuse, 0xf7 ;  /* 0x000000f7020e7836 */ /* 0x040fe40000000000 */
[----:B------:R-:W-:Y:S01]  /*b2b0*/  VIADD R5, R2, 0xf8 ;  /* 0x000000f802057836 */ /* 0x000fe20000000000 */
[----:B------:R-:W-:Y:S01]  /*b2c0*/  @!P2 IADD3 R6, -R6, RZ, RZ ;  /* 0x000000ff0606a210 */ /* 0x000fe20007ffe1ff */
[--C-:B------:R-:W-:Y:S01]  /*b2d0*/  @!P6 IMAD.IADD R9, R9, 0x1, -R19.reuse ;  /* 0x000000010909e824 */ /* 0x100fe200078e0a13 */
[----:B------:R-:W-:Y:S01]  /*b2e0*/  ISETP.GT.U32.AND P6, PT, R19, R3, PT ;  /* 0x000000031300720c */ /* 0x000fe20003fc4070 */
[----:B------:R-:W-:Y:S01]  /*b2f0*/  VIADD R7, R2, 0xf9 ;  /* 0x000000f902077836 */ /* 0x000fe20000000000 */
[----:B------:R-:W-:Y:S01]  /*b300*/  IABS R11, R14 ;  /* 0x0000000e000b7213 */ /* 0x000fe20000000000 */
[----:B------:R1:W-:Y:S01]  /*b310*/  STL [R1+0x764], R6 ;  /* 0x0007640601007387 */ /* 0x0003e20000100800 */
[----:B------:R-:W-:Y:S01]  /*b320*/  IABS R15, R5 ;  /* 0x00000005000f7213 */ /* 0x000fe20000000000 */
[----:B------:R-:W-:Y:S01]  /*b330*/  @!P4 IMAD.IADD R8, R8, 0x1, -R19 ;  /* 0x000000010808c824 */ /* 0x000fe200078e0a13 */
[----:B------:R-:W-:Y:S01]  /*b340*/  ISETP.GE.AND P2, PT, R4, RZ, PT ;  /* 0x000000ff0400720c */ /* 0x000fe20003f46270 */
[----:B------:R-:W-:Y:S01]  /*b350*/  IMAD.HI.U32 R0, R20, R11, RZ ;  /* 0x0000000b14007227 */ /* 0x000fe200078e00ff */
[----:B------:R-:W-:-:S03]  /*b360*/  IABS R16, R7 ;  /* 0x0000000700107213 */ /* 0x000fc60000000000 */
[----:B------:R-:W-:Y:S01]  /*b370*/  IMAD.HI.U32 R18, R20, R15, RZ ;  /* 0x0000000f14127227 */ /* 0x000fe200078e00ff */
[----:B-1----:R-:W-:-:S03]  /*b380*/  MOV R6, R17 ;  /* 0x0000001100067202 */ /* 0x002fc60000000f00 */
[----:B------:R-:W-:Y:S01]  /*b390*/  @!P6 IMAD.IADD R3, R3, 0x1, -R19 ;  /* 0x000000010303e824 */ /* 0x000fe200078e0a13 */
[C---:B------:R-:W-:Y:S01]  /*b3a0*/  ISETP.GT.U32.AND P6, PT, R19.reuse, R8, PT ;  /* 0x000000081300720c */ /* 0x040fe20003fc4070 */
[----:B------:R-:W-:Y:S02]  /*b3b0*/  VIADD R4, R2, 0xfa ;  /* 0x000000fa02047836 */ /* 0x000fe40000000000 */
[----:B------:R-:W-:Y:S01]  /*b3c0*/  @!P5 IMAD.MOV R6, RZ, RZ, -R6 ;  /* 0x000000ffff06d224 */ /* 0x000fe200078e0a06 */
[----:B------:R-:W-:Y:S01]  /*b3d0*/  ISETP.GE.AND P5, PT, R14, RZ, PT ;  /* 0x000000ff0e00720c */ /* 0x000fe20003fa6270 */
[----:B------:R-:W-:Y:S01]  /*b3e0*/  IMAD.MOV R0, RZ, RZ, -R0 ;  /* 0x000000ffff007224 */ /* 0x000fe200078e0a00 */
[----:B------:R-:W-:Y:S01]  /*b3f0*/  IABS R13, R4 ;  /* 0x00000004000d7213 */ /* 0x000fe20000000000 */
[----:B------:R-:W-:Y:S01]  /*b400*/  IMAD.MOV R18, RZ, RZ, -R18 ;  /* 0x000000ffff127224 */ /* 0x000fe200078e0a12 */
[----:B------:R1:W-:Y:S01]  /*b410*/  STL [R1+0x758], R6 ;  /* 0x0007580601007387 */ /* 0x0003e20000100800 */
[----:B------:R-:W-:-:S02]  /*b420*/  IMAD R11, R19, R0, R11 ;  /* 0x00000000130b7224 */ /* 0x000fc400078e020b */
[----:B------:R-:W-:-:S03]  /*b430*/  IMAD.HI.U32 R12, R20, R16, RZ ;  /* 0x00000010140c7227 */ /* 0x000fc600078e00ff */
[C---:B------:R-:W-:Y:S01]  /*b440*/  ISETP.GT.U32.AND P4, PT, R19.reuse, R11, PT ;  /* 0x0000000b1300720c */ /* 0x040fe20003f84070 */
[C---:B------:R-:W-:Y:S02]  /*b450*/  IMAD R15, R19.reuse, R18, R15 ;  /* 0x00000012130f7224 */ /* 0x040fe400078e020f */
[----:B------:R-:W-:Y:S02]  /*b460*/  IMAD.MOV R12, RZ, RZ, -R12 ;  /* 0x000000ffff0c7224 */ /* 0x000fe400078e0a0c */
[----:B-1----:R-:W-:Y:S02]  /*b470*/  IMAD.MOV.U32 R6, RZ, RZ, R10 ;  /* 0x000000ffff067224 */ /* 0x002fe400078e000a */
[----:B------:R-:W-:Y:S01]  /*b480*/  @!P6 IMAD.IADD R8, R8, 0x1, -R19 ;  /* 0x000000010808e824 */ /* 0x000fe200078e0a13 */
[C---:B------:R-:W-:Y:S01]  /*b490*/  ISETP.GT.U32.AND P6, PT, R19.reuse, R15, PT ;  /* 0x0000000f1300720c */ /* 0x040fe20003fc4070 */
[----:B------:R-:W-:Y:S01]  /*b4a0*/  @!P1 IMAD.MOV R6, RZ, RZ, -R6 ;  /* 0x000000ffff069224 */ /* 0x000fe200078e0a06 */
[----:B------:R-:W-:Y:S01]  /*b4b0*/  ISETP.GT.U32.AND P1, PT, R19, R3, PT ;  /* 0x000000031300720c */ /* 0x000fe20003f24070 */
[----:B------:R-:W-:-:S03]  /*b4c0*/  IMAD.HI.U32 R10, R20, R13, RZ ;  /* 0x0000000d140a7227 */ /* 0x000fc600078e00ff */
[----:B------:R1:W-:Y:S01]  /*b4d0*/  STL [R1+0x74c], R6 ;  /* 0x00074c0601007387 */ /* 0x0003e20000100800 */
[----:B------:R-:W-:Y:S01]  /*b4e0*/  IMAD R16, R19, R12, R16 ;  /* 0x0000000c13107224 */ /* 0x000fe200078e0210 */
[----:B------:R-:W-:Y:S01]  /*b4f0*/  MOV R12, R9 ;  /* 0x00000009000c7202 */ /* 0x000fe20000000f00 */
[----:B------:R-:W-:Y:S02]  /*b500*/  VIADD R0, R2, 0xfb ;  /* 0x000000fb02007836 */ /* 0x000fe40000000000 */
[----:B------:R-:W-:Y:S02]  /*b510*/  IMAD.MOV R10, RZ, RZ, -R10 ;  /* 0x000000ffff0a7224 */ /* 0x000fe400078e0a0a */
[----:B------:R-:W-:Y:S01]  /*b520*/  @!P4 IMAD.IADD R11, R11, 0x1, -R19 ;  /* 0x000000010b0bc824 */ /* 0x000fe200078e0a13 */
[----:B------:R-:W-:Y:S01]  /*b530*/  IABS R14, R0 ;  /* 0x00000000000e7213 */ /* 0x000fe20000000000 */
[C---:B------:R-:W-:Y:S02]  /*b540*/  IMAD R13, R19.reuse, R10, R13 ;  /* 0x0000000a130d7224 */ /* 0x040fe400078e020d */
[----:B-1----:R-:W-:Y:S01]  /*b550*/  IMAD.MOV.U32 R6, RZ, RZ, R8 ;  /* 0x000000ffff067224 */ /* 0x002fe200078e0008 */
[----:B------:R-:W-:Y:S01]  /*b560*/  ISETP.GT.U32.AND P4, PT, R19, R11, PT ;  /* 0x0000000b1300720c */ /* 0x000fe20003f84070 */
[----:B------:R-:W-:Y:S01]  /*b570*/  @!P6 IMAD.IADD R15, R15, 0x1, -R19 ;  /* 0x000000010f0fe824 */ /* 0x000fe200078e0a13 */
[C---:B------:R-:W-:Y:S01]  /*b580*/  ISETP.GT.U32.AND P6, PT, R19.reuse, R13, PT ;  /* 0x0000000d1300720c */ /* 0x040fe20003fc4070 */
[----:B------:R-:W-:Y:S01]  /*b590*/  @!P3 IMAD.MOV R6, RZ, RZ, -R6 ;  /* 0x000000ffff06b224 */ /* 0x000fe200078e0a06 */
[----:B------:R-:W-:Y:S01]  /*b5a0*/  ISETP.GT.U32.AND P3, PT, R19, R16, PT ;  /* 0x000000101300720c */ /* 0x000fe20003f64070 */
[----:B------:R-:W-:-:S04]  /*b5b0*/  IMAD.HI.U32 R9, R20, R14, RZ ;  /* 0x0000000e14097227 */ /* 0x000fc800078e00ff */
[----:B------:R-:W-:Y:S02]  /*b5c0*/  IMAD.MOV R9, RZ, RZ, -R9 ;  /* 0x000000ffff097224 */ /* 0x000fe400078e0a09 */
[----:B------:R-:W-:Y:S01]  /*b5d0*/  @!P0 IMAD.MOV R12, RZ, RZ, -R12 ;  /* 0x000000ffff0c8224 */ /* 0x000fe200078e0a0c */
[----:B------:R-:W-:Y:S01]  /*b5e0*/  ISETP.GE.AND P0, PT, R5, RZ, PT ;  /* 0x000000ff0500720c */ /* 0x000fe20003f06270 */
[--C-:B------:R-:W-:Y:S01]  /*b5f0*/  @!P1 IMAD.IADD R3, R3, 0x1, -R19.reuse ;  /* 0x0000000103039824 */ /* 0x100fe200078e0a13 */
[----:B------:R-:W-:Y:S01]  /*b600*/  ISETP.GE.AND P1, PT, R7, RZ, PT ;  /* 0x000000ff0700720c */ /* 0x000fe20003f26270 */
[C---:B------:R-:W-:Y:S01]  /*b610*/  IMAD R7, R19.reuse, R9, R14 ;  /* 0x0000000913077224 */ /* 0x040fe200078e020e */
[----:B------:R-:W-:Y:S01]  /*b620*/  IADD3 R14, R2, 0xfc, RZ ;  /* 0x000000fc020e7810 */ /* 0x000fe20007ffe0ff */
[--C-:B------:R-:W-:Y:S01]  /*b630*/  @!P3 IMAD.IADD R16, R16, 0x1, -R19.reuse ;  /* 0x000000011010b824 */ /* 0x100fe200078e0a13 */
[----:B------:R-:W-:Y:S01]  /*b640*/  ISETP.GT.U32.AND P3, PT, R19, R15, PT ;  /* 0x0000000f1300720c */ /* 0x000fe20003f64070 */
[----:B------:R-:W-:Y:S01]  /*b650*/  STL [R1+0x73c], R12 ;  /* 0x00073c0c01007387 */ /* 0x000fe20000100800 */
[----:B------:R-:W-:-:S02]  /*b660*/  @!P6 IMAD.IADD R13, R13, 0x1, -R19 ;  /* 0x000000010d0de824 */ /* 0x000fc400078e0a13 */
[----:B------:R-:W-:Y:S01]  /*b670*/  @!P4 IMAD.IADD R11, R11, 0x1, -R19 ;  /* 0x000000010b0bc824 */ /* 0x000fe200078e0a13 */
[----:B------:R1:W-:Y:S01]  /*b680*/  STL [R1+0x740], R6 ;  /* 0x0007400601007387 */ /* 0x0003e20000100800 */
[----:B------:R-:W-:Y:S01]  /*b690*/  ISETP.GE.AND P4, PT, R4, RZ, PT ;  /* 0x000000ff0400720c */ /* 0x000fe20003f86270 */
[C---:B------:R-:W-:Y:S01]  /*b6a0*/  VIADD R5, R2.reuse, 0xfd ;  /* 0x000000fd02057836 */ /* 0x040fe20000000000 */
[----:B------:R-:W-:Y:S01]  /*b6b0*/  ISETP.GT.U32.AND P6, PT, R19, R13, PT ;  /* 0x0000000d1300720c */ /* 0x000fe20003fc4070 */
[C---:B------:R-:W-:Y:S01]  /*b6c0*/  VIADD R8, R2.reuse, 0xfe ;  /* 0x000000fe02087836 */ /* 0x040fe20000000000 */
[----:B------:R-:W-:Y:S01]  /*b6d0*/  MOV R21, R11 ;  /* 0x0000000b00157202 */ /* 0x000fe20000000f00 */
[----:B------:R-:W-:Y:S01]  /*b6e0*/  VIADD R9, R2, 0xff ;  /* 0x000000ff02097836 */ /* 0x000fe20000000000 */
[----:B------:R-:W-:Y:S02]  /*b6f0*/  IABS R17, R5 ;  /* 0x0000000500117213 */ /* 0x000fe40000000000 */
[----:B------:R-:W-:Y:S01]  /*b700*/  @!P3 IADD3 R15, R15, -R19, RZ ;  /* 0x800000130f0fb210 */ /* 0x000fe20007ffe0ff */
[----:B-1----:R-:W-:Y:S01]  /*b710*/  IMAD.MOV.U32 R6, RZ, RZ, R3 ;  /* 0x000000ffff067224 */ /* 0x002fe200078e0003 */
[----:B------:R-:W-:Y:S01]  /*b720*/  IABS R3, R14 ;  /* 0x0000000e00037213 */ /* 0x000fe20000000000 */
[----:B------:R-:W-:Y:S01]  /*b730*/  IMAD.HI.U32 R18, R20, R17, RZ ;  /* 0x0000001114127227 */ /* 0x000fe200078e00ff */
[----:B------:R-:W-:-:S02]  /*b740*/  ISETP.GT.U32.AND P3, PT, R19, R7, PT ;  /* 0x000000071300720c */ /* 0x000fc40003f64070 */
[----:B------:R-:W-:Y:S01]  /*b750*/  IABS R12, R8 ;  /* 0x00000008000c7213 */ /* 0x000fe20000000000 */
[----:B------:R-:W-:Y:S01]  /*b760*/  IMAD.HI.U32 R4, R20, R3, RZ ;  /* 0x0000000314047227 */ /* 0x000fe200078e00ff */
[----:B------:R-:W-:-:S03]  /*b770*/  IABS R10, R9 ;  /* 0x00000009000a7213 */ /* 0x000fc60000000000 */
[----:B------:R-:W-:Y:S01]  /*b780*/  @!P2 IMAD.MOV R6, RZ, RZ, -R6 ;  /* 0x000000ffff06a224 */ /* 0x000fe200078e0a06 */
[----:B------:R-:W-:Y:S01]  /*b790*/  ISETP.GT.U32.AND P2, PT, R19, R16, PT ;  /* 0x000000101300720c */ /* 0x000fe20003f44070 */
[----:B------:R-:W-:Y:S02]  /*b7a0*/  IMAD.MOV R4, RZ, RZ, -R4 ;  /* 0x000000ffff047224 */ /* 0x000fe400078e0a04 */
[----:B------:R-:W-:Y:S01]  /*b7b0*/  @!P6 IMAD.IADD R13, R13, 0x1, -R19 ;  /* 0x000000010d0de824 */ /* 0x000fe200078e0a13 */
[----:B------:R1:W-:Y:S01]  /*b7c0*/  STL [R1+0x744], R6 ;  /* 0x0007440601007387 */ /* 0x0003e20000100800 */
[----:B------:R-:W-:Y:S02]  /*b7d0*/  IMAD R3, R19, R4, R3 ;  /* 0x0000000413037224 */ /* 0x000fe400078e0203 */
[----:B------:R-:W-:Y:S01]  /*b7e0*/  @!P3 IMAD.IADD R7, R7, 0x1, -R19 ;  /* 0x000000010707b824 */ /* 0x000fe200078e0a13 */
[----:B------:R-:W-:Y:S01]  /*b7f0*/  ISETP.GE.AND P3, PT, R14, RZ, PT ;  /* 0x000000ff0e00720c */ /* 0x000fe20003f66270 */
[----:B------:R-:W-:Y:S01]  /*b800*/  IMAD.MOV R18, RZ, RZ, -R18 ;  /* 0x000000ffff127224 */ /* 0x000fe200078e0a12 */
[C---:B------:R-:W-:Y:S01]  /*b810*/  ISETP.GT.U32.AND P6, PT, R19.reuse, R3, PT ;  /* 0x000000031300720c */ /* 0x040fe20003fc4070 */
[----:B------:R-:W-:Y:S01]  /*b820*/  @!P5 IMAD.MOV R21, RZ, RZ, -R21 ;  /* 0x000000ffff15d224 */ /* 0x000fe200078e0a15 */
[----:B------:R-:W-:Y:S01]  /*b830*/  ISETP.GT.U32.AND P5, PT, R19, R7, PT ;  /* 0x000000071300720c */ /* 0x000fe20003fa4070 */
[----:B------:R-:W-:Y:S01]  /*b840*/  @!P2 IMAD.IADD R16, R16, 0x1, -R19 ;  /* 0x000000011010a824 */ /* 0x000fe200078e0a13 */
[----:B------:R-:W-:Y:S01]  /*b850*/  ISETP.GE.AND P2, PT, R0, RZ, PT ;  /* 0x000000ff0000720c */ /* 0x000fe20003f46270 */
[----:B-1----:R-:W-:Y:S01]  /*b860*/  IMAD.MOV.U32 R6, RZ, RZ, R15 ;  /* 0x000000ffff067224 */ /* 0x002fe200078e000f */
[----:B------:R-:W-:Y:S01]  /*b870*/  STL [R1+0x6c4], R21 ;  /* 0x0006c41501007387 */ /* 0x000fe20000100800 */
[----:B------:R-:W-:-:S04]  /*b880*/  IMAD.HI.U32 R0, R20, R12, RZ ;  /* 0x0000000c14007227 */ /* 0x000fc800078e00ff */
[----:B------:R-:W-:Y:S02]  /*b890*/  @!P0 IMAD.MOV R6, RZ, RZ, -R6 ;  /* 0x000000ffff068224 */ /* 0x000fe400078e0a06 */
[----:B------:R-:W-:Y:S02]  /*b8a0*/  IMAD.MOV R0, RZ, RZ, -R0 ;  /* 0x000000ffff007224 */ /* 0x000fe400078e0a00 */
[C---:B------:R-:W-:Y:S01]  /*b8b0*/  IMAD R14, R19.reuse, R18, R17 ;  /* 0x00000012130e7224 */ /* 0x040fe200078e0211 */
[----:B------:R1:W-:Y:S01]  /*b8c0*/  STL [R1+0x708], R6 ;  /* 0x0007080601007387 */ /* 0x0003e20000100800 */
[----:B------:R-:W-:Y:S01]  /*b8d0*/  IMAD.HI.U32 R4, R20, R10, RZ ;  /* 0x0000000a14047227 */ /* 0x000fe200078e00ff */
[----:B------:R-:W-:Y:S02]  /*b8e0*/  IADD3 R17, R2, 0x112, RZ ;  /* 0x0000011202117810 */ /* 0x000fe40007ffe0ff */
[----:B------:R-:W-:Y:S01]  /*b8f0*/  ISETP.GT.U32.AND P0, PT, R19, R14, PT ;  /* 0x0000000e1300720c */ /* 0x000fe20003f04070 */
[----:B------:R-:W-:-:S02]  /*b900*/  @!P6 IMAD.IADD R3, R3, 0x1, -R19 ;  /* 0x000000010303e824 */ /* 0x000fc400078e0a13 */
[C---:B------:R-:W-:Y:S02]  /*b910*/  IMAD R12, R19.reuse, R0, R12 ;  /* 0x00000000130c7224 */ /* 0x040fe400078e020c */
[----:B------:R-:W-:Y:S01]  /*b920*/  IMAD.MOV R4, RZ, RZ, -R4 ;  /* 0x000000ffff047224 */ /* 0x000fe200078e0a04 */
[C---:B------:R-:W-:Y:S01]  /*b930*/  ISETP.GT.U32.AND P6, PT, R19.reuse, R3, PT ;  /* 0x000000031300720c */ /* 0x040fe20003fc4070 */
[----:B-1----:R-:W-:Y:S02]  /*b940*/  IMAD.MOV.U32 R6, RZ, RZ, R13 ;  /* 0x000000ffff067224 */ /* 0x002fe400078e000d */
[C---:B------:R-:W-:Y:S02]  /*b950*/  VIADD R0, R2.reuse, 0x100 ;  /* 0x0000010002007836 */ /* 0x040fe40000000000 */
[----:B------:R-:W-:Y:S01]  /*b960*/  @!P1 IMAD.MOV R16, RZ, RZ, -R16 ;  /* 0x000000ffff109224 */ /* 0x000fe200078e0a10 */
[C---:B------:R-:W-:Y:S01]  /*b970*/  ISETP.GT.U32.AND P1, PT, R19.reuse, R12, PT ;  /* 0x0000000c1300720c */ /* 0x040fe20003f24070 */
[----:B------:R-:W-:Y:S01]  /*b980*/  @!P4 IMAD.MOV R6, RZ, RZ, -R6 ;  /* 0x000000ffff06c224 */ /* 0x000fe200078e0a06 */
[----:B------:R-:W-:Y:S01]  /*b990*/  IABS R11, R0 ;  /* 0x00000000000b7213 */ /* 0x000fe20000000000 */
[----:B------:R-:W-:Y:S01]  /*b9a0*/  IMAD R10, R19, R4, R10 ;  /* 0x00000004130a7224 */ /* 0x000fe200078e020a */
[----:B------:R-:W-:Y:S01]  /*b9b0*/  STL [R1+0x70c], R16 ;  /* 0x00070c1001007387 */ /* 0x000fe20000100800 */
[----:B------:R-:W-:Y:S01]  /*b9c0*/  @!P5 IMAD.IADD R7, R7, 0x1, -R19 ;  /* 0x000000010707d824 */ /* 0x000fe200078e0a13 */
[----:B------:R-:W-:Y:S01]  /*b9d0*/  ISETP.GE.AND P4, PT, R5, RZ, PT ;  /* 0x000000ff0500720c */ /* 0x000fe20003f86270 */
[----:B------:R-:W-:Y:S01]  /*b9e0*/  VIADD R4, R2, 0x101 ;  /* 0x0000010102047836 */ /* 0x000fe20000000000 */
[----:B------:R1:W-:Y:S01]  /*b9f0*/  STL [R1+0x738], R6 ;  /* 0x0007380601007387 */ /* 0x0003e20000100800 */
[----:B------:R-:W-:Y:S01]  /*ba00*/  ISETP.GT.U32.AND P5, PT, R19, R10, PT ;  /* 0x0000000a1300720c */ /* 0x000fe20003fa4070 */
[----:B------:R-:W-:-:S02]  /*ba10*/  IMAD.HI.U32 R13, R20, R11, RZ ;  /* 0x0000000b140d7227 */ /* 0x000fc400078e00ff */
[----:B------:R-:W-:Y:S02]  /*ba20*/  IABS R15, R4 ;  /* 0x00000004000f7213 */ /* 0x000fe40000000000 */
[----:B------:R-:W-:Y:S01]  /*ba30*/  @!P0 IMAD.IADD R14, R14, 0x1, -R19 ;  /* 0x000000010e0e8824 */ /* 0x000fe200078e0a13 */
[----:B------:R-:W-:Y:S01]  /*ba40*/  ISETP.GE.AND P0, PT, R9, RZ, PT ;  /* 0x000000ff0900720c */ /* 0x000fe20003f06270 */
[----:B------:R-:W-:Y:S01]  /*ba50*/  IMAD.MOV R13, RZ, RZ, -R13 ;  /* 0x000000ffff0d7224 */ /* 0x000fe200078e0a0d */
[----:B------:R-:W-:Y:S01]  /*ba60*/  MOV R5, R15 ;  /* 0x0000000f00057202 */ /* 0x000fe20000000f00 */
[----:B-1----:R-:W-:Y:S02]  /*ba70*/  IMAD.MOV.U32 R6, RZ, RZ, R7 ;  /* 0x000000ffff067224 */ /* 0x002fe400078e0007 */
[----:B------:R-:W-:Y:S01]  /*ba80*/  @!P6 IMAD.IADD R3, R3, 0x1, -R19 ;  /* 0x000000010303e824 */ /* 0x000fe200078e0a13 */
[----:B------:R-:W-:Y:S01]  /*ba90*/  ISETP.GE.AND P6, PT, R8, RZ, PT ;  /* 0x000000ff0800720c */ /* 0x000fe20003fc6270 */
[----:B------:R-:W-:-:S02]  /*baa0*/  @!P2 IMAD.MOV R6, RZ, RZ, -R6 ;  /* 0x000000ffff06a224 */ /* 0x000fc400078e0a06 */
[----:B------:R-:W-:Y:S01]  /*bab0*/  @!P1 IMAD.IADD R12, R12, 0x1, -R19 ;  /* 0x000000010c0c9824 */ /* 0x000fe200078e0a13 */
[C---:B------:R-:W-:Y:S01]  /*bac0*/  ISETP.GT.U32.AND P1, PT, R19.reuse, R14, PT ;  /* 0x0000000e1300720c */ /* 0x040fe20003f24070 */
[C---:B------:R-:W-:Y:S01]  /*bad0*/  IMAD R9, R19.reuse, R13, R11 ;  /* 0x0000000d13097224 */ /* 0x040fe200078e020b */
[----:B------:R1:W-:Y:S01]  /*bae0*/  STL [R1+0x710], R6 ;  /* 0x0007100601007387 */ /* 0x0003e20000100800 */
[----:B------:R-:W-:Y:S01]  /*baf0*/  @!P5 IMAD.IADD R10, R10, 0x1, -R19 ;  /* 0x000000010a0ad824 */ /* 0x000fe200078e0a13 */
[----:B------:R-:W-:Y:S01]  /*bb00*/  ISETP.GT.U32.AND P5, PT, R19, R12, PT ;  /* 0x0000000c1300720c */ /* 0x000fe20003fa4070 */
[----:B------:R-:W-:-:S03]  /*bb10*/  IMAD.HI.U32 R8, R20, R5, RZ ;  /* 0x0000000514087227 */ /* 0x000fc600078e00ff */
[C---:B------:R-:W-:Y:S01]  /*bb20*/  ISETP.GT.U32.AND P2, PT, R19.reuse, R10, PT ;  /* 0x0000000a1300720c */ /* 0x040fe20003f44070 */
[----:B------:R-:W-:Y:S01]  /*bb30*/  IMAD.MOV R7, RZ, RZ, -R8 ;  /* 0x000000ffff077224 */ /* 0x000fe200078e0a08 */
[----:B------:R-:W-:Y:S01]  /*bb40*/  IADD3 R8, R2, 0x102, RZ ;  /* 0x0000010202087810 */ /* 0x000fe20007ffe0ff */
[----:B-1----:R-:W-:Y:S02]  /*bb50*/  IMAD.MOV.U32 R6, RZ, RZ, R3 ;  /* 0x000000ffff067224 */ /* 0x002fe400078e0003 */
[----:B------:R-:W-:Y:S01]  /*bb60*/  @!P1 IMAD.IADD R14, R14, 0x1, -R19 ;  /* 0x000000010e0e9824 */ /* 0x000fe200078e0a13 */
[----:B------:R-:W-:Y:S01]  /*bb70*/  ISETP.GE.AND P1, PT, R0, RZ, PT ;  /* 0x000000ff0000720c */ /* 0x000fe20003f26270 */
[----:B------:R-:W-:Y:S01]  /*bb80*/  @!P3 IMAD.MOV R6, RZ, RZ, -R6 ;  /* 0x000000ffff06b224 */ /* 0x000fe200078e0a06 */
[C---:B------:R-:W-:Y:S01]  /*bb90*/  ISETP.GT.U32.AND P3, PT, R19.reuse, R9, PT ;  /* 0x000000091300720c */ /* 0x040fe20003f64070 */
[C---:B------:R-:W-:Y:S01]  /*bba0*/  IMAD R5, R19.reuse, R7, R5 ;  /* 0x0000000713057224 */ /* 0x040fe200078e0205 */
[----:B------:R-:W-:Y:S01]  /*bbb0*/  IABS R7, R8 ;  /* 0x0000000800077213 */ /* 0x000fe20000000000 */
[----:B------:R-:W-:Y:S01]  /*bbc0*/  VIADD R3, R2, 0x103 ;  /* 0x0000010302037836 */ /* 0x000fe20000000000 */
[----:B------:R1:W-:Y:S01]  /*bbd0*/  STL [R1+0x734], R6 ;  /* 0x0007340601007387 */ /* 0x0003e20000100800 */
[----:B------:R-:W-:Y:S01]  /*bbe0*/  @!P5 IMAD.IADD R12, R12, 0x1, -R19 ;  /* 0x000000010c0cd824 */ /* 0x000fe200078e0a13 */
[----:B------:R-:W-:Y:S01]  /*bbf0*/  ISETP.GT.U32.AND P5, PT, R19, R5, PT ;  /* 0x000000051300720c */ /* 0x000fe20003fa4070 */
[----:B------:R-:W-:Y:S01]  /*bc00*/  IMAD.HI.U32 R13, R20, R7, RZ ;  /* 0x00000007140d7227 */ /* 0x000fe200078e00ff */
[----:B------:R-:W-:-:S03]  /*bc10*/  IABS R0, R3 ;  /* 0x0000000300007213 */ /* 0x000fc60000000000 */
[----:B------:R-:W-:Y:S02]  /*bc20*/  IMAD.MOV R13, RZ, RZ, -R13 ;  /* 0x000000ffff0d7224 */ /* 0x000fe400078e0a0d */
[----:B------:R-:W-:Y:S01]  /*bc30*/  @!P3 IMAD.IADD R9, R9, 0x1, -R19 ;  /* 0x000000010909b824 */ /* 0x000fe200078e0a13 */
[----:B-1----:R-:W-:Y:S01]  /*bc40*/  MOV R6, R14 ;  /* 0x0000000e00067202 */ /* 0x002fe20000000f00 */
[----:B------:R-:W-:Y:S01]  /*bc50*/  IMAD.HI.U32 R11, R20, R0, RZ ;  /* 0x00000000140b7227 */ /* 0x000fe200078e00ff */
[----:B------:R-:W-:-:S03]  /*bc60*/  ISETP.GE.AND P3, PT, R8, RZ, PT ;  /* 0x000000ff0800720c */ /* 0x000fc60003f66270 */
[----:B------:R-:W-:Y:S01]  /*bc70*/  @!P4 IMAD.MOV R6, RZ, RZ, -R6 ;  /* 0x000000ffff06c224 */ /* 0x000fe200078e0a06 */
[C---:B------:R-:W-:Y:S01]  /*bc80*/  ISETP.GT.U32.AND P4, PT, R19.reuse, R9, PT ;  /* 0x000000091300720c */ /* 0x040fe20003f84070 */
[----:B------:R-:W-:Y:S02]  /*bc90*/  IMAD.MOV R11, RZ, RZ, -R11 ;  /* 0x000000ffff0b7224 */ /* 0x000fe400078e0a0b */
[----:B------:R-:W-:Y:S01]  /*bca0*/  IMAD R7, R19, R13, R7 ;  /* 0x0000000d13077224 */ /* 0x000fe200078e0207 */
[----:B------:R1:W-:Y:S01]  /*bcb0*/  STL [R1+0x714], R6 ;  /* 0x0007140601007387 */ /* 0x0003e20000100800 */
[--C-:B------:R-:W-:Y:S01]  /*bcc0*/  @!P2 IMAD.IADD R10, R10, 0x1, -R19.reuse ;  /* 0x000000010a0aa824 */ /* 0x100fe200078e0a13 */
[----:B------:R-:W-:Y:S01]  /*bcd0*/  ISETP.GE.AND P2, PT, R4, RZ, PT ;  /* 0x000000ff0400720c */ /* 0x000fe20003f46270 */
[----:B------:R-:W-:Y:S02]  /*bce0*/  @!P5 IMAD.IADD R5, R5, 0x1, -R19 ;  /* 0x000000010505d824 */ /* 0x000fe400078e0a13 */
[----:B------:R-:W-:-:S02]  /*bcf0*/  IMAD R0, R19, R11, R0 ;  /* 0x0000000b13007224 */ /* 0x000fc400078e0200 */
[----:B------:R-:W-:Y:S01]  /*bd00*/  @!P6 IMAD.MOV R12, RZ, RZ, -R12 ;  /* 0x000000ffff0ce224 */ /* 0x000fe200078e0a0c */
[----:B------:R-:W-:Y:S01]  /*bd10*/  ISETP.GT.U32.AND P6, PT, R19, R7, PT ;  /* 0x000000071300720c */ /* 0x000fe20003fc4070 */
[C---:B------:R-:W-:Y:S01]  /*bd20*/  VIADD R4, R2.reuse, 0x104 ;  /* 0x0000010402047836 */ /* 0x040fe20000000000 */
[----:B------:R-:W-:Y:S01]  /*bd30*/  @!P4 IADD3 R9, R9, -R19, RZ ;  /* 0x800000130909c210 */ /* 0x000fe20007ffe0ff */
[----:B-1----:R-:W-:Y:S01]  /*bd40*/  IMAD.MOV.U32 R6, RZ, RZ, R10 ;  /* 0x000000ffff067224 */ /* 0x002fe200078e000a */
[C---:B------:R-:W-:Y:S01]  /*bd50*/  ISETP.GT.U32.AND P5, PT, R19.reuse, R5, PT ;  /* 0x000000051300720c */ /* 0x040fe20003fa4070 */
[----:B------:R-:W-:Y:S01]  /*bd60*/  STL [R1+0x724], R12 ;  /* 0x0007240c01007387 */ /* 0x000fe20000100800 */
[----:B------:R-:W-:Y:S01]  /*bd70*/  ISETP.GT.U32.AND P4, PT, R19, R0, PT ;  /* 0x000000001300720c */ /* 0x000fe20003f84070 */
[----:B------:R-:W-:Y:S01]  /*bd80*/  @!P0 IMAD.MOV R6, RZ, RZ, -R6 ;  /* 0x000000ffff068224 */ /* 0x000fe200078e0a06 */
[----:B------:R-:W-:Y:S01]  /*bd90*/  IABS R8, R4 ;  /* 0x0000000400087213 */ /* 0x000fe20000000000 */
[----:B------:R-:W-:Y:S01]  /*bda0*/  VIADD R11, R2, 0x10b ;  /* 0x0000010b020b7836 */ /* 0x000fe20000000000 */
[----:B------:R-:W-:-:S02]  /*bdb0*/  ISETP.GE.AND P0, PT, R3, RZ, PT ;  /* 0x000000ff0300720c */ /* 0x000fc40003f06270 */
[----:B------:R1:W-:Y:S01]  /*bdc0*/  STL [R1+0x728], R6 ;  /* 0x0007280601007387 */ /* 0x0003e20000100800 */
[----:B------:R-:W-:Y:S02]  /*bdd0*/  @!P6 IMAD.IADD R7, R7, 0x1, -R19 ;  /* 0x000000010707e824 */ /* 0x000fe400078e0a13 */
[----:B------:R-:W-:-:S04]  /*bde0*/  IMAD.HI.U32 R10, R20, R8, RZ ;  /* 0x00000008140a7227 */ /* 0x000fc800078e00ff */
[--C-:B------:R-:W-:Y:S01]  /*bdf0*/  @!P5 IMAD.IADD R5, R5, 0x1, -R19.reuse ;  /* 0x000000010505d824 */ /* 0x100fe200078e0a13 */
[----:B------:R-:W-:Y:S01]  /*be00*/  ISETP.GE.AND P5, PT, R4, RZ, PT ;  /* 0x000000ff0400720c */ /* 0x000fe20003fa6270 */
[----:B------:R-:W-:Y:S01]  /*be10*/  @!P4 IMAD.IADD R0, R0, 0x1, -R19 ;  /* 0x000000010000c824 */ /* 0x000fe200078e0a13 */
[C---:B------:R-:W-:Y:S01]  /*be20*/  ISETP.GT.U32.AND P4, PT, R19.reuse, R7, PT ;  /* 0x000000071300720c */ /* 0x040fe20003f84070 */
[----:B-1----:R-:W-:Y:S02]  /*be30*/  IMAD.MOV.U32 R6, RZ, RZ, R9 ;  /* 0x000000ffff067224 */ /* 0x002fe400078e0009 */
[----:B------:R-:W-:Y:S02]  /*be40*/  IMAD.MOV R10, RZ, RZ, -R10 ;  /* 0x000000ffff0a7224 */ /* 0x000fe400078e0a0a */
[----:B------:R-:W-:Y:S01]  /*be50*/  @!P1 IMAD.MOV R6, RZ, RZ, -R6 ;  /* 0x000000ffff069224 */ /* 0x000fe200078e0a06 */
[----:B------:R-:W-:Y:S01]  /*be60*/  ISETP.GT.U32.AND P1, PT, R19, R0, PT ;  /* 0x000000001300720c */ /* 0x000fe20003f24070 */
[----:B------:R-:W-:-:S03]  /*be70*/  IMAD.HI.U32 R9, R20, R247, RZ ;  /* 0x000000f714097227 */ /* 0x000fc600078e00ff */
[----:B------:R1:W-:Y:S01]  /*be80*/  STL [R1+0x730], R6 ;  /* 0x0007300601007387 */ /* 0x0003e20000100800 */
[----:B------:R-:W-:Y:S02]  /*be90*/  IMAD R3, R19, R10, R8 ;  /* 0x0000000a13037224 */ /* 0x000fe400078e0208 */
[----:B------:R-:W-:Y:S02]  /*bea0*/  @!P4 IMAD.IADD R7, R7, 0x1, -R19 ;  /* 0x000000010707c824 */ /* 0x000fe400078e0a13 */
[C---:B------:R-:W-:Y:S02]  /*beb0*/  VIADD R4, R2.reuse, 0x106 ;  /* 0x0000010602047836 */ /* 0x040fe40000000000 */
[C---:B------:R-:W-:Y:S02]  /*bec0*/  VIADD R12, R2.reuse, 0x1ff ;  /* 0x000001ff020c7836 */ /* 0x040fe40000000000 */
[----:B------:R-:W-:Y:S01]  /*bed0*/  VIADD R8, R2, 0x107 ;  /* 0x0000010702087836 */ /* 0x000fe20000000000 */
[----:B-1----:R-:W-:Y:S01]  /*bee0*/  MOV R6, R5 ;  /* 0x0000000500067202 */ /* 0x002fe20000000f00 */
[----:B------:R-:W-:Y:S01]  /*bef0*/  IMAD.MOV R5, RZ, RZ, -R9 ;  /* 0x000000ffff057224 */ /* 0x000fe200078e0a09 */
[----:B------:R-:W-:Y:S01]  /*bf00*/  ISETP.GE.AND P6, PT, R12, RZ, PT ;  /* 0x000000ff0c00720c */ /* 0x000fe20003fc6270 */
[----:B------:R-:W-:Y:S01]  /*bf10*/  @!P1 IMAD.IADD R0, R0, 0x1, -R19 ;  /* 0x0000000100009824 */ /* 0x000fe200078e0a13 */
[----:B------:R-:W-:Y:S01]  /*bf20*/  IABS R15, R4 ;  /* 0x00000004000f7213 */ /* 0x000fe20000000000 */
[----:B------:R-:W-:Y:S01]  /*bf30*/  @!P2 IMAD.MOV R6, RZ, RZ, -R6 ;  /* 0x000000ffff06a224 */ /* 0x000fe200078e0a06 */
[C---:B------:R-:W-:Y:S01]  /*bf40*/  ISETP.GT.U32.AND P2, PT, R19.reuse, R3, PT ;  /* 0x000000031300720c */ /* 0x040fe20003f44070 */
[C---:B------:R-:W-:Y:S01]  /*bf50*/  IMAD R247, R19.reuse, R5, R247 ;  /* 0x0000000513f77224 */ /* 0x040fe200078e02f7 */
[----:B------:R-:W-:Y:S01]  /*bf60*/  IABS R12, R12 ;  /* 0x0000000c000c7213 */ /* 0x000fe20000000000 */
[C---:B------:R-:W-:Y:S01]  /*bf70*/  IMAD.HI.U32 R5, R20.reuse, R15, RZ ;  /* 0x0000000f14057227 */ /* 0x040fe200078e00ff */
[----:B------:R-:W-:Y:S01]  /*bf80*/  IABS R14, R8 ;  /* 0x00000008000e7213 */ /* 0x000fe20000000000 */
[----:B------:R1:W-:Y:S01]  /*bf90*/  STL [R1+0x72c], R6 ;  /* 0x00072c0601007387 */ /* 0x0003e20000100800 */
[----:B------:R-:W-:Y:S01]  /*bfa0*/  ISETP.GT.U32.AND P4, PT, R19, R247, PT ;  /* 0x000000f71300720c */ /* 0x000fe20003f84070 */
[----:B------:R-:W-:Y:S01]  /*bfb0*/  IMAD.HI.U32 R9, R20, R12, RZ ;  /* 0x0000000c14097227 */ /* 0x000fe200078e00ff */
[----:B------:R-:W-:-:S03]  /*bfc0*/  ISETP.GE.AND P1, PT, R4, RZ, PT ;  /* 0x000000ff0400720c */ /* 0x000fc60003f26270 */
[----:B------:R-:W-:Y:S02]  /*bfd0*/  IMAD.MOV R5, RZ, RZ, -R5 ;  /* 0x000000ffff057224 */ /* 0x000fe400078e0a05 */
[----:B------:R-:W-:Y:S01]  /*bfe0*/  @!P2 IMAD.IADD R3, R3, 0x1, -R19 ;  /* 0x000000010303a824 */ /* 0x000fe200078e0a13 */
[----:B------:R-:W-:Y:S01]  /*bff0*/  ISETP.GE.AND P2, PT, R8, RZ, PT ;  /* 0x000000ff0800720c */ /* 0x000fe20003f46270 */
[----:B-1----:R-:W-:Y:S02]  /*c000*/  IMAD.MOV.U32 R6, RZ, RZ, R7 ;  /* 0x000000ffff067224 */ /* 0x002fe400078e0007 */
[----:B------:R-:W-:Y:S02]  /*c010*/  IMAD.MOV R9, RZ, RZ, -R9 ;  /* 0x000000ffff097224 */ /* 0x000fe400078e0a09 */
[----:B------:R-:W-:Y:S01]  /*c020*/  @!P4 IMAD.IADD R247, R247, 0x1, -R19 ;  /* 0x00000001f7f7c824 */ /* 0x000fe200078e0a13 */
[----:B------:R-:W-:Y:S01]  /*c030*/  ISETP.GT.U32.AND P4, PT, R19, R3, PT ;  /* 0x000000031300720c */ /* 0x000fe20003f84070 */
[----:B------:R-:W-:-:S04]  /*c040*/  IMAD.HI.U32 R4, R20, R14, RZ ;  /* 0x0000000e14047227 */ /* 0x000fc800078e00ff */
[----:B------:R-:W-:Y:S01]  /*c050*/  @!P3 IMAD.MOV R6, RZ, RZ, -R6 ;  /* 0x000000ffff06b224 */ /* 0x000fe200078e0a06 */
[C---:B------:R-:W-:Y:S01]  /*c060*/  ISETP.GT.U32.AND P3, PT, R19.reuse, R247, PT ;  /* 0x000000f71300720c */ /* 0x040fe20003f64070 */
[C---:B------:R-:W-:Y:S01]  /*c070*/  IMAD R15, R19.reuse, R5, R15 ;  /* 0x00000005130f7224 */ /* 0x040fe200078e020f */
[----:B------:R-:W-:Y:S01]  /*c080*/  IADD3 R4, -R4, RZ, RZ ;  /* 0x000000ff04047210 */ /* 0x000fe20007ffe1ff */
[C---:B------:R-:W-:Y:S01]  /*c090*/  IMAD R12, R19.reuse, R9, R12 ;  /* 0x00000009130c7224 */ /* 0x040fe200078e020c */
[----:B------:R1:W-:Y:S01]  /*c0a0*/  STL [R1+0x71c], R6 ;  /* 0x00071c0601007387 */ /* 0x0003e20000100800 */
[----:B------:R-:W-:Y:S02]  /*c0b0*/  IMAD.MOV.U32 R5, RZ, RZ, R0 ;  /* 0x000000ffff057224 */ /* 0x000fe400078e0000 */
[----:B------:R-:W-:Y:S01]  /*c0c0*/  IMAD R14, R19, R4, R14 ;  /* 0x00000004130e7224 */ /* 0x000fe200078e020e */
[----:B------:R-:W-:Y:S01]  /*c0d0*/  @!P4 IADD3 R3, R3, -R19, RZ ;  /* 0x800000130303c210 */ /* 0x000fe20007ffe0ff */
[----:B------:R-:W-:Y:S01]  /*c0e0*/  @!P0 IMAD.MOV R5, RZ, RZ, -R5 ;  /* 0x000000ffff058224 */ /* 0x000fe200078e0a05 */
[C---:B------:R-:W-:Y:S01]  /*c0f0*/  ISETP.GT.U32.AND P0, PT, R19.reuse, R12, PT ;  /* 0x0000000c1300720c */ /* 0x040fe20003f04070 */
[C---:B------:R-:W-:Y:S01]  /*c100*/  VIADD R8, R2.reuse, 0x108 ;  /* 0x0000010802087836 */ /* 0x040fe20000000000 */
[----:B------:R-:W-:Y:S01]  /*c110*/  ISETP.GT.U32.AND P4, PT, R19, R15, PT ;  /* 0x0000000f1300720c */ /* 0x000fe20003f84070 */
[----:B------:R-:W-:Y:S01]  /*c120*/  @!P3 IMAD.IADD R247, R247, 0x1, -R19 ;  /* 0x00000001f7f7b824 */ /* 0x000fe200078e0a13 */
[----:B------:R-:W-:Y:S01]  /*c130*/  ISETP.GT.U32.AND P3, PT, R19, R14, PT ;  /* 0x0000000e1300720c */ /* 0x000fe20003f64070 */
[C---:B------:R-:W-:Y:S01]  /*c140*/  VIADD R0, R2.reuse, 0x109 ;  /* 0x0000010902007836 */ /* 0x040fe20000000000 */
[----:B------:R-:W-:Y:S01]  /*c150*/  IABS R10, R8 ;  /* 0x00000008000a7213 */ /* 0x000fe20000000000 */
[----:B------:R-:W-:Y:S01]  /*c160*/  VIADD R9, R2, 0x10a ;  /* 0x0000010a02097836 */ /* 0x000fe20000000000 */
[----:B------:R2:W-:Y:S01]  /*c170*/  STL [R1+0x720], R5 ;  /* 0x0007200501007387 */ /* 0x0005e20000100800 */
[----:B-1----:R-:W-:Y:S01]  /*c180*/  IMAD.MOV.U32 R6, RZ, RZ, R3 ;  /* 0x000000ffff067224 */ /* 0x002fe200078e0003 */
[----:B------:R-:W-:Y:S01]  /*c190*/  IABS R7, R0 ;  /* 0x0000000000077213 */ /* 0x000fe20000000000 */
[----:B------:R-:W-:Y:S01]  /*c1a0*/  IMAD.HI.U32 R13, R20, R10, RZ ;  /* 0x0000000a140d7227 */ /* 0x000fe200078e00ff */
[----:B------:R-:W-:-:S03]  /*c1b0*/  IABS R4, R11 ;  /* 0x0000000b00047213 */ /* 0x000fc60000000000 */
[--C-:B------:R-:W-:Y:S01]  /*c1c0*/  @!P0 IMAD.IADD R12, R12, 0x1, -R19.reuse ;  /* 0x000000010c0c8824 */ /* 0x100fe200078e0a13 */
[----:B------:R-:W-:Y:S01]  /*c1d0*/  ISETP.GE.AND P0, PT, R2, RZ, PT ;  /* 0x000000ff0200720c */ /* 0x000fe20003f06270 */
[--C-:B------:R-:W-:Y:S01]  /*c1e0*/  @!P4 IMAD.IADD R15, R15, 0x1, -R19.reuse ;  /* 0x000000010f0fc824 */ /* 0x100fe200078e0a13 */
[----:B--2---:R-:W-:Y:S01]  /*c1f0*/  IABS R5, R9 ;  /* 0x0000000900057213 */ /* 0x004fe20000000000 */
[----:B------:R-:W-:Y:S01]  /*c200*/  @!P3 IMAD.IADD R14, R14, 0x1, -R19 ;  /* 0x000000010e0eb824 */ /* 0x000fe200078e0a13 */
[C---:B------:R-:W-:Y:S01]  /*c210*/  ISETP.GT.U32.AND P4, PT, R19.reuse, R12, PT ;  /* 0x0000000c1300720c */ /* 0x040fe20003f84070 */
[----:B------:R-:W-:Y:S01]  /*c220*/  IMAD.HI.U32 R16, R20, R7, RZ ;  /* 0x0000000714107227 */ /* 0x000fe200078e00ff */
[----:B------:R-:W-:-:S03]  /*c230*/  ISETP.GT.U32.AND P3, PT, R19, R15, PT ;  /* 0x0000000f1300720c */ /* 0x000fc60003f64070 */
[----:B------:R-:W-:Y:S02]  /*c240*/  IMAD.MOV R13, RZ, RZ, -R13 ;  /* 0x000000ffff0d7224 */ /* 0x000fe400078e0a0d */
[----:B------:R-:W-:Y:S02]  /*c250*/  IMAD.MOV R3, RZ, RZ, -R16 ;  /* 0x000000ffff037224 */ /* 0x000fe400078e0a10 */
[----:B------:R-:W-:Y:S01]  /*c260*/  IMAD R10, R19, R13, R10 ;  /* 0x0000000d130a7224 */ /* 0x000fe200078e020a */
[----:B------:R-:W-:Y:S01]  /*c270*/  @!P0 IADD3 R247, -R247, RZ, RZ ;  /* 0x000000fff7f78210 */ /* 0x000fe20007ffe1ff */
[C---:B------:R-:W-:Y:S01]  /*c280*/  IMAD R7, R19.reuse, R3, R7 ;  /* 0x0000000313077224 */ /* 0x040fe200078e0207 */
[----:B------:R-:W-:Y:S01]  /*c290*/  ISETP.GE.AND P0, PT, R8, RZ, PT ;  /* 0x000000ff0800720c */ /* 0x000fe20003f06270 */
[----:B------:R-:W-:Y:S01]  /*c2a0*/  @!P4 IMAD.IADD R12, R12, 0x1, -R19 ;  /* 0x000000010c0cc824 */ /* 0x000fe200078e0a13 */
[C---:B------:R-:W-:Y:S01]  /*c2b0*/  ISETP.GT.U32.AND P4, PT, R19.reuse, R10, PT ;  /* 0x0000000a1300720c */ /* 0x040fe20003f84070 */
[----:B------:R-:W-:Y:S01]  /*c2c0*/  @!P5 IMAD.MOV R6, RZ, RZ, -R6 ;  /* 0x000000ffff06d224 */ /* 0x000fe200078e0a06 */
[----:B------:R-:W-:Y:S01]  /*c2d0*/  ISETP.GT.U32.AND P5, PT, R19, R14, PT ;  /* 0x0000000e1300720c */ /* 0x000fe20003fa4070 */
[----:B------:R-:W-:-:S03]  /*c2e0*/  IMAD.HI.U32 R13, R20, R5, RZ ;  /* 0x00000005140d7227 */ /* 0x000fc600078e00ff */
[----:B------:R1:W-:Y:S01]  /*c2f0*/  STL [R1+0x718], R6 ;  /* 0x0007180601007387 */ /* 0x0003e20000100800 */
[----:B------:R-:W-:-:S04]  /*c300*/  IMAD.HI.U32 R8, R20, R4, RZ ;  /* 0x0000000414087227 */ /* 0x000fc800078e00ff */
[----:B------:R-:W-:Y:S01]  /*c310*/  @!P3 IMAD.IADD R15, R15, 0x1, -R19 ;  /* 0x000000010f0fb824 */ /* 0x000fe200078e0a13 */
[C---:B------:R-:W-:Y:S01]  /*c320*/  ISETP.GT.U32.AND P3, PT, R19.reuse, R7, PT ;  /* 0x000000071300720c */ /* 0x040fe20003f64070 */
[----:B------:R-:W-:Y:S02]  /*c330*/  IMAD.MOV R13, RZ, RZ, -R13 ;  /* 0x000000ffff0d7224 */ /* 0x000fe400078e0a0d */
[----:B------:R-:W-:Y:S01]  /*c340*/  IMAD.MOV R8, RZ, RZ, -R8 ;  /* 0x000000ffff087224 */ /* 0x000fe200078e0a08 */
[----:B-1----:R-:W-:Y:S01]  /*c350*/  MOV R6, R12 ;  /* 0x0000000c00067202 */ /* 0x002fe20000000f00 */
[C---:B------:R-:W-:Y:S02]  /*c360*/  IMAD R5, R19.reuse, R13, R5 ;  /* 0x0000000d13057224 */ /* 0x040fe400078e0205 */
[----:B------:R-:W-:Y:S02]  /*c370*/  IMAD R4, R19, R8, R4 ;  /* 0x0000000813047224 */ /* 0x000fe400078e0204 */
[----:B------:R-:W-:-:S02]  /*c380*/  VIADD R3, R2, 0x10c ;  /* 0x0000010c02037836 */ /* 0x000fc40000000000 */
[----:B------:R-:W-:Y:S01]  /*c390*/  @!P4 IMAD.IADD R10, R10, 0x1, -R19 ;  /* 0x000000010a0ac824 */ /* 0x000fe200078e0a13 */
[C---:B------:R-:W-:Y:S01]  /*c3a0*/  ISETP.GT.U32.AND P4, PT, R19.reuse, R5, PT ;  /* 0x000000051300720c */ /* 0x040fe20003f84070 */
[----:B------:R-:W-:Y:S01]  /*c3b0*/  @!P1 IMAD.MOV R15, RZ, RZ, -R15 ;  /* 0x000000ffff0f9224 */ /* 0x000fe200078e0a0f */
[----:B------:R-:W-:Y:S01]  /*c3c0*/  ISETP.GT.U32.AND P1, PT, R19, R4, PT ;  /* 0x000000041300720c */ /* 0x000fe20003f24070 */
[--C-:B------:R-:W-:Y:S01]  /*c3d0*/  @!P5 IMAD.IADD R14, R14, 0x1, -R19.reuse ;  /* 0x000000010e0ed824 */ /* 0x100fe200078e0a13 */
[----:B------:R-:W-:Y:S01]  /*c3e0*/  ISETP.GE.AND P5, PT, R0, RZ, PT ;  /* 0x000000ff0000720c */ /* 0x000fe20003fa6270 */
[--C-:B------:R-:W-:Y:S01]  /*c3f0*/  @!P3 IMAD.IADD R7, R7, 0x1, -R19.reuse ;  /* 0x000000010707b824 */ /* 0x100fe200078e0a13 */
[----:B------:R-:W-:Y:S01]  /*c400*/  IABS R0, R3 ;  /* 0x0000000300007213 */ /* 0x000fe20000000000 */
[----:B------:R-:W-:Y:S01]  /*c410*/  @!P6 IMAD.MOV R6, RZ, RZ, -R6 ;  /* 0x000000ffff06e224 */ /* 0x000fe200078e0a06 */
[C---:B------:R-:W-:Y:S01]  /*c420*/  ISETP.GT.U32.AND P6, PT, R19.reuse, R10, PT ;  /* 0x0000000a1300720c */ /* 0x040fe20003fc4070 */
[----:B------:R-:W-:Y:S01]  /*c430*/  VIADD R8, R2, 0x10d ;  /* 0x0000010d02087836 */ /* 0x000fe20000000000 */
[----:B------:R-:W-:Y:S01]  /*c440*/  ISETP.GT.U32.AND P3, PT, R19, R7, PT ;  /* 0x000000071300720c */ /* 0x000fe20003f64070 */
[----:B------:R-:W-:Y:S01]  /*c450*/  IMAD.HI.U32 R12, R20, R0, RZ ;  /* 0x00000000140c7227 */ /* 0x000fe200078e00ff */
[----:B------:R1:W-:Y:S02]  /*c460*/  STL [R1+0x6e4], R6 ;  /* 0x0006e40601007387 */ /* 0x0003e40000100800 */
[----:B------:R-:W-:Y:S01]  /*c470*/  IABS R13, R8 ;  /* 0x00000008000d7213 */ /* 0x000fe20000000000 */
[----:B------:R-:W-:Y:S01]  /*c480*/  IMAD.MOV R12, RZ, RZ, -R12 ;  /* 0x000000ffff0c7224 */ /* 0x000fe200078e0a0c */
[----:B------:R2:W-:Y:S01]  /*c490*/  STL [R1+0x6e8], R15 ;  /* 0x0006e80f01007387 */ /* 0x0005e20000100800 */
[--C-:B------:R-:W-:Y:S01]  /*c4a0*/  @!P4 IMAD.IADD R5, R5, 0x1, -R19.reuse ;  /* 0x000000010505c824 */ /* 0x100fe200078e0a13 */
[----:B------:R-:W-:Y:S01]  /*c4b0*/  ISETP.GE.AND P4, PT, R9, RZ, PT ;  /* 0x000000ff0900720c */ /* 0x000fe20003f86270 */
[----:B------:R-:W-:-:S02]  /*c4c0*/  @!P1 IMAD.IADD R4, R4, 0x1, -R19 ;  /* 0x0000000104049824 */ /* 0x000fc400078e0a13 */
[----:B------:R-:W-:Y:S01]  /*c4d0*/  IMAD.MOV.U32 R9, RZ, RZ, R13 ;  /* 0x000000ffff097224 */ /* 0x000fe200078e000d */
[----:B------:R-:W-:Y:S01]  /*c4e0*/  @!P6 IADD3 R10, R10, -R19, RZ ;  /* 0x800000130a0ae210 */ /* 0x000fe20007ffe0ff */
[----:B-1----:R-:W-:Y:S01]  /*c4f0*/  IMAD.MOV.U32 R6, RZ, RZ, R14 ;  /* 0x000000ffff067224 */ /* 0x002fe200078e000e */
[----:B------:R-:W-:Y:S01]  /*c500*/  ISETP.GE.AND P6, PT, R11, RZ, PT ;  /* 0x000000ff0b00720c */ /* 0x000fe20003fc6270 */
[C---:B------:R-:W-:Y:S01]  /*c510*/  IMAD R0, R19.reuse, R12, R0 ;  /* 0x0000000c13007224 */ /* 0x040fe200078e0200 */
[C---:B------:R-:W-:Y:S01]  /*c520*/  ISETP.GT.U32.AND P1, PT, R19.reuse, R4, PT ;  /* 0x000000041300720c */ /* 0x040fe20003f24070 */
[----:B------:R-:W-:Y:S01]  /*c530*/  @!P2 IMAD.MOV R6, RZ, RZ, -R6 ;  /* 0x000000ffff06a224 */ /* 0x000fe200078e0a06 */
[----:B------:R-:W-:Y:S01]  /*c540*/  ISETP.GT.U32.AND P2, PT, R19, R5, PT ;  /* 0x000000051300720c */ /* 0x000fe20003f44070 */
[----:B------:R-:W-:-:S03]  /*c550*/  IMAD.HI.U32 R11, R20, R9, RZ ;  /* 0x00000009140b7227 */ /* 0x000fc600078e00ff */
[----:B------:R1:W-:Y:S01]  /*c560*/  STL [R1+0x6ec], R6 ;  /* 0x0006ec0601007387 */ /* 0x0003e20000100800 */
[----:B------:R-:W-:Y:S01]  /*c570*/  @!P3 IMAD.IADD R7, R7, 0x1, -R19 ;  /* 0x000000010707b824 */ /* 0x000fe200078e0a13 */
[----:B------:R-:W-:Y:S01]  /*c580*/  ISETP.GT.U32.AND P3, PT, R19, R0, PT ;  /* 0x000000001300720c */ /* 0x000fe20003f64070 */
[----:B------:R-:W-:Y:S02]  /*c590*/  IMAD.MOV R11, RZ, RZ, -R11 ;  /* 0x000000ffff0b7224 */ /* 0x000fe400078e0a0b */
[----:B--2---:R-:W-:Y:S02]  /*c5a0*/  VIADD R15, R2, 0x10e ;  /* 0x0000010e020f7836 */ /* 0x004fe40000000000 */
[--C-:B------:R-:W-:Y:S02]  /*c5b0*/  @!P1 IMAD.IADD R4, R4, 0x1, -R19.reuse ;  /* 0x0000000104049824 */ /* 0x100fe400078e0a13 */
[----:B------:R-:W-:Y:S01]  /*c5c0*/  @!P2 IMAD.IADD R5, R5, 0x1, -R19 ;  /* 0x000000010505a824 */ /* 0x000fe200078e0a13 */
[----:B------:R-:W-:Y:S01]  /*c5d0*/  ISETP.GE.AND P2, PT, R8, RZ, PT ;  /* 0x000000ff0800720c */ /* 0x000fe20003f46270 */
[----:B-1----:R-:W-:-:S02]  /*c5e0*/  IMAD.MOV.U32 R6, RZ, RZ, R10 ;  /* 0x000000ffff067224 */ /* 0x002fc400078e000a */
[----:B------:R-:W-:Y:S02]  /*c5f0*/  @!P4 IMAD.MOV R5, RZ, RZ, -R5 ;  /* 0x000000ffff05c224 */ /* 0x000fe400078e0a05 */
[----:B------:R-:W-:Y:S01]  /*c600*/  @!P0 IMAD.MOV R6, RZ, RZ, -R6 ;  /* 0x000000ffff068224 */ /* 0x000fe200078e0a06 */
[----:B------:R-:W-:Y:S01]  /*c610*/  ISETP.GE.AND P0, PT, R3, RZ, PT ;  /* 0x000000ff0300720c */ /* 0x000fe20003f06270 */
[C---:B------:R-:W-:Y:S02]  /*c620*/  IMAD R3, R19.reuse, R11, R9 ;  /* 0x0000000b13037224 */ /* 0x040fe400078e0209 */
[----:B------:R-:W-:Y:S01]  /*c630*/  @!P3 IMAD.IADD R0, R0, 0x1, -R19 ;  /* 0x000000010000b824 */ /* 0x000fe200078e0a13 */
[----:B------:R1:W-:Y:S01]  /*c640*/  STL [R1+0x6f0], R6 ;  /* 0x0006f00601007387 */ /* 0x0003e20000100800 */
[C---:B------:R-:W-:Y:S01]  /*c650*/  VIADD R11, R2.reuse, 0x10f ;  /* 0x0000010f020b7836 */ /* 0x040fe20000000000 */
[C---:B------:R-:W-:Y:S01]  /*c660*/  ISETP.GT.U32.AND P1, PT, R19.reuse, R3, PT ;  /* 0x000000031300720c */ /* 0x040fe20003f24070 */
[C---:B------:R-:W-:Y:S01]  /*c670*/  VIADD R9, R2.reuse, 0x111 ;  /* 0x0000011102097836 */ /* 0x040fe20000000000 */
[----:B------:R-:W-:Y:S01]  /*c680*/  ISETP.GT.U32.AND P3, PT, R19, R0, PT ;  /* 0x000000001300720c */ /* 0x000fe20003f64070 */
[----:B------:R-:W-:Y:S01]  /*c690*/  VIADD R14, R2, 0x113 ;  /* 0x00000113020e7836 */ /* 0x000fe20000000000 */
[----:B------:R-:W-:-:S02]  /*c6a0*/  ISETP.GE.AND P4, PT, R11, RZ, PT ;  /* 0x000000ff0b00720c */ /* 0x000fc40003f86270 */
[----:B------:R-:W-:Y:S02]  /*c6b0*/  IABS R11, R11 ;  /* 0x0000000b000b7213 */ /* 0x000fe40000000000 */
[----:B-1----:R-:W-:Y:S01]  /*c6c0*/  MOV R6, R7 ;  /* 0x0000000700067202 */ /* 0x002fe20000000f00 */
[----:B------:R-:W-:Y:S01]  /*c6d0*/  VIADD R7, R2, 0x110 ;  /* 0x0000011002077836 */ /* 0x000fe20000000000 */
[----:B------:R-:W-:-:S03]  /*c6e0*/  IABS R10, R14 ;  /* 0x0000000e000a7213 */ /* 0x000fc60000000000 */
[----:B------:R-:W-:Y:S01]  /*c6f0*/  @!P5 IMAD.MOV R6, RZ, RZ, -R6 ;  /* 0x000000ffff06d224 */ /* 0x000fe200078e0a06 */
[----:B------:R-:W-:Y:S01]  /*c700*/  ISETP.GE.AND P5, PT, R15, RZ, PT ;  /* 0x000000ff0f00720c */ /* 0x000fe20003fa6270 */
[----:B------:R-:W-:Y:S01]  /*c710*/  @!P1 IMAD.IADD R3, R3, 0x1, -R19 ;  /* 0x0000000103039824 */ /* 0x000fe200078e0a13 */
[----:B------:R-:W-:Y:S02]  /*c720*/  IABS R15, R15 ;  /* 0x0000000f000f7213 */ /* 0x000fe40000000000 */
[----:B------:R1:W-:Y:S01]  /*c730*/  STL [R1+0x6f4], R6 ;  /* 0x0006f40601007387 */ /* 0x0003e20000100800 */
[----:B------:R-:W-:Y:S02]  /*c740*/  @!P3 IADD3 R0, R0, -R19, RZ ;  /* 0x800000130000b210 */ /* 0x000fe40007ffe0ff */
[----:B------:R-:W-:Y:S01]  /*c750*/  ISETP.GT.U32.AND P1, PT, R19, R3, PT ;  /* 0x000000031300720c */ /* 0x000fe20003f24070 */
[----:B------:R-:W-:Y:S01]  /*c760*/  IMAD.HI.U32 R8, R20, R15, RZ ;  /* 0x0000000f14087227 */ /* 0x000fe200078e00ff */
[----:B------:R2:W-:Y:S01]  /*c770*/  STL [R1+0x700], R5 ;  /* 0x0007000501007387 */ /* 0x0005e20000100800 */
[----:B------:R-:W-:-:S02]  /*c780*/  ISETP.GE.AND P3, PT, R9, RZ, PT ;  /* 0x000000ff0900720c */ /* 0x000fc40003f66270 */
[----:B------:R-:W-:Y:S01]  /*c790*/  IMAD.MOV R8, RZ, RZ, -R8 ;  /* 0x000000ffff087224 */ /* 0x000fe200078e0a08 */
[----:B------:R-:W-:Y:S01]  /*c7a0*/  IABS R9, R9 ;  /* 0x0000000900097213 */ /* 0x000fe20000000000 */
[----:B-1----:R-:W-:Y:S02]  /*c7b0*/  IMAD.MOV.U32 R6, RZ, RZ, R4 ;  /* 0x000000ffff067224 */ /* 0x002fe400078e0004 */
[----:B------:R-:W-:Y:S02]  /*c7c0*/  IMAD R15, R19, R8, R15 ;  /* 0x00000008130f7224 */ /* 0x000fe400078e020f */
[----:B------:R-:W-:Y:S01]  /*c7d0*/  @!P6 IMAD.MOV R6, RZ, RZ, -R6 ;  /* 0x000000ffff06e224 */ /* 0x000fe200078e0a06 */
[----:B------:R-:W-:Y:S01]  /*c7e0*/  ISETP.GE.AND P6, PT, R7, RZ, PT ;  /* 0x000000ff0700720c */ /* 0x000fe20003fc6270 */
[----:B------:R-:W-:Y:S01]  /*c7f0*/  @!P1 IMAD.IADD R3, R3, 0x1, -R19 ;  /* 0x0000000103039824 */ /* 0x000fe200078e0a13 */
[----:B------:R-:W-:Y:S01]  /*c800*/  IABS R7, R7 ;  /* 0x0000000700077213 */ /* 0x000fe20000000000 */
[C---:B--2---:R-:W-:Y:S01]  /*c810*/  IMAD.HI.U32 R5, R20.reuse, R11, RZ ;  /* 0x0000000b14057227 */ /* 0x044fe200078e00ff */
[----:B------:R1:W-:Y:S03]  /*c820*/  STL [R1+0x704], R6 ;  /* 0x0007040601007387 */ /* 0x0003e60000100800 */
[----:B------:R-:W-:-:S04]  /*c830*/  IMAD.HI.U32 R4, R20, R7, RZ ;  /* 0x0000000714047227 */ /* 0x000fc800078e00ff */
[----:B------:R-:W-:Y:S02]  /*c840*/  IMAD.MOV R4, RZ, RZ, -R4 ;  /* 0x000000ffff047224 */ /* 0x000fe400078e0a04 */
[----:B------:R-:W-:Y:S02]  /*c850*/  IMAD.MOV R5, RZ, RZ, -R5 ;  /* 0x000000ffff057224 */ /* 0x000fe400078e0a05 */
[----:B-1----:R-:W-:Y:S02]  /*c860*/  IMAD.MOV.U32 R6, RZ, RZ, R0 ;  /* 0x000000ffff067224 */ /* 0x002fe400078e0000 */
[C---:B------:R-:W-:Y:S02]  /*c870*/  IMAD R7, R19.reuse, R4, R7 ;  /* 0x0000000413077224 */ /* 0x040fe400078e0207 */
[----:B------:R-:W-:Y:S01]  /*c880*/  @!P0 IMAD.MOV R6, RZ, RZ, -R6 ;  /* 0x000000ffff068224 */ /* 0x000fe200078e0a06 */
[C---:B------:R-:W-:Y:S01]  /*c890*/  ISETP.GT.U32.AND P0, PT, R19.reuse, R15, PT ;  /* 0x0000000f1300720c */ /* 0x040fe20003f04070 */
[----:B------:R-:W-:-:S02]  /*c8a0*/  IMAD R11, R19, R5, R11 ;  /* 0x00000005130b7224 */ /* 0x000fc400078e020b */
[C---:B------:R-:W-:Y:S01]  /*c8b0*/  IMAD.HI.U32 R0, R20.reuse, R9, RZ ;  /* 0x0000000914007227 */ /* 0x040fe200078e00ff */
[----:B------:R1:W-:Y:S02]  /*c8c0*/  STL [R1+0x6f8], R6 ;  /* 0x0006f80601007387 */ /* 0x0003e40000100800 */
[----:B------:R-:W-:Y:S01]  /*c8d0*/  ISETP.GT.U32.AND P1, PT, R19, R11, PT ;  /* 0x0000000b1300720c */ /* 0x000fe20003f24070 */
[----:B------:R-:W-:Y:S02]  /*c8e0*/  IMAD.MOV R0, RZ, RZ, -R0 ;  /* 0x000000ffff007224 */ /* 0x000fe400078e0a00 */
[----:B------:R-:W-:-:S04]  /*c8f0*/  IMAD.HI.U32 R4, R20, R10, RZ ;  /* 0x0000000a14047227 */ /* 0x000fc800078e00ff */
[----:B------:R-:W-:Y:S02]  /*c900*/  @!P0 IMAD.IADD R15, R15, 0x1, -R19 ;  /* 0x000000010f0f8824 */ /* 0x000fe400078e0a13 */
[----:B-1----:R-:W-:Y:S01]  /*c910*/  IMAD.MOV.U32 R6, RZ, RZ, R3 ;  /* 0x000000ffff067224 */ /* 0x002fe200078e0003 */
[----:B------:R-:W-:Y:S01]  /*c920*/  IABS R3, R17 ;  /* 0x0000001100037213 */ /* 0x000fe20000000000 */
[C---:B------:R-:W-:Y:S01]  /*c930*/  IMAD R9, R19.reuse, R0, R9 ;  /* 0x0000000013097224 */ /* 0x040fe200078e0209 */
[C---:B------:R-:W-:Y:S01]  /*c940*/  ISETP.GT.U32.AND P0, PT, R19.reuse, R15, PT ;  /* 0x0000000f1300720c */ /* 0x040fe20003f04070 */
[----:B------:R-:W-:Y:S01]  /*c950*/  @!P2 IMAD.MOV R6, RZ, RZ, -R6 ;  /* 0x000000ffff06a224 */ /* 0x000fe200078e0a06 */
[----:B------:R-:W-:Y:S01]  /*c960*/  ISETP.GT.U32.AND P2, PT, R19, R7, PT ;  /* 0x000000071300720c */ /* 0x000fe20003f44070 */
[----:B------:R-:W-:Y:S02]  /*c970*/  @!P1 IMAD.IADD R11, R11, 0x1, -R19 ;  /* 0x000000010b0b9824 */ /* 0x000fe400078e0a13 */
[----:B------:R-:W-:Y:S01]  /*c980*/  IMAD.MOV R4, RZ, RZ, -R4 ;  /* 0x000000ffff047224 */ /* 0x000fe200078e0a04 */
[----:B------:R1:W-:Y:S01]  /*c990*/  STL [R1+0x6fc], R6 ;  /* 0x0006fc0601007387 */ /* 0x0003e20000100800 */
[----:B------:R-:W-:Y:S01]  /*c9a0*/  IMAD.HI.U32 R12, R20, R3, RZ ;  /* 0x00000003140c7227 */ /* 0x000fe200078e00ff */
[----:B------:R-:W-:-:S03]  /*c9b0*/  ISETP.GT.U32.AND P1, PT, R19, R11, PT ;  /* 0x0000000b1300720c */ /* 0x000fc60003f24070 */
[----:B------:R-:W-:Y:S01]  /*c9c0*/  IMAD R10, R19, R4, R10 ;  /* 0x00000004130a7224 */ /* 0x000fe200078e020a */
[----:B------:R-:W-:Y:S01]  /*c9d0*/  IADD3 R12, -R12, RZ, RZ ;  /* 0x000000ff0c0c7210 */ /* 0x000fe20007ffe1ff */
[--C-:B------:R-:W-:Y:S01]  /*c9e0*/  @!P0 IMAD.IADD R15, R15, 0x1, -R19.reuse ;  /* 0x000000010f0f8824 */ /* 0x100fe200078e0a13 */
[----:B------:R-:W-:Y:S01]  /*c9f0*/  ISETP.GT.U32.AND P0, PT, R19, R9, PT ;  /* 0x000000091300720c */ /* 0x000fe20003f04070 */
[----:B------:R-:W-:Y:S02]  /*ca00*/  @!P2 IMAD.IADD R7, R7, 0x1, -R19 ;  /* 0x000000010707a824 */ /* 0x000fe400078e0a13 */
[C---:B------:R-:W-:Y:S02]  /*ca10*/  IMAD R3, R19.reuse, R12, R3 ;  /* 0x0000000c13037224 */ /* 0x040fe400078e0203 */
[----:B-1----:R-:W-:Y:S01]  /*ca20*/  IMAD.MOV.U32 R6, RZ, RZ, R15 ;  /* 0x000000ffff067224 */ /* 0x002fe200078e000f */
[----:B------:R-:W-:Y:S01]  /*ca30*/  ISETP.GT.U32.AND P2, PT, R19, R7, PT ;  /* 0x000000071300720c */ /* 0x000fe20003f44070 */
[----:B------:R-:W-:-:S02]  /*ca40*/  VIADD R8, R2, 0x114 ;  /* 0x0000011402087836 */ /* 0x000fc40000000000 */
[--C-:B------:R-:W-:Y:S01]  /*ca50*/  @!P1 IMAD.IADD R11, R11, 0x1, -R19.reuse ;  /* 0x000000010b0b9824 */ /* 0x100fe200078e0a13 */
[----:B------:R-:W-:Y:S01]  /*ca60*/  ISETP.GT.U32.AND P1, PT, R19, R3, PT ;  /* 0x000000031300720c */ /* 0x000fe20003f24070 */
[----:B------:R-:W-:Y:S01]  /*ca70*/  @!P5 IMAD.MOV R6, RZ, RZ, -R6 ;  /* 0x000000ffff06d224 */ /* 0x000fe200078e0a06 */
[----:B------:R-:W-:Y:S01]  /*ca80*/  IABS R5, R8 ;  /* 0x0000000800057213 */ /* 0x000fe20000000000 */
[--C-:B------:R-:W-:Y:S01]  /*ca90*/  @!P0 IMAD.IADD R9, R9, 0x1, -R19.reuse ;  /* 0x0000000109098824 */ /* 0x100fe200078e0a13 */
[----:B------:R-:W-:Y:S01]  /*caa0*/  ISETP.GE.AND P0, PT, R17, RZ, PT ;  /* 0x000000ff1100720c */ /* 0x000fe20003f06270 */
[C---:B------:R-:W-:Y:S01]  /*cab0*/  VIADD R4, R2.reuse, 0x116 ;  /* 0x0000011602047836 */ /* 0x040fe20000000000 */
[----:B------:R1:W-:Y:S01]  /*cac0*/  STL [R1+0x6e0], R6 ;  /* 0x0006e00601007387 */ /* 0x0003e20000100800 */
[----:B------:R-:W-:Y:S01]  /*cad0*/  VIADD R0, R2, 0x115 ;  /* 0x0000011502007836 */ /* 0x000fe20000000000 */
[----:B------:R-:W-:Y:S01]  /*cae0*/  ISETP.GT.U32.AND P5, PT, R19, R9, PT ;  /* 0x000000091300720c */ /* 0x000fe20003fa4070 */
[----:B------:R-:W-:Y:S01]  /*caf0*/  @!P2 IMAD.IADD R7, R7, 0x1, -R19 ;  /* 0x000000010707a824 */ /* 0x000fe200078e0a13 */
[----:B------:R-:W-:Y:S01]  /*cb00*/  ISETP.GT.U32.AND P2, PT, R19, R10, PT ;  /* 0x0000000a1300720c */ /* 0x000fe20003f44070 */
[----:B------:R-:W-:Y:S01]  /*cb10*/  IMAD.HI.U32 R16, R20, R5, RZ ;  /* 0x0000000514107227 */ /* 0x000fe200078e00ff */
[----:B------:R-:W-:-:S02]  /*cb20*/  IABS R15, R4 ;  /* 0x00000004000f7213 */ /* 0x000fc40000000000 */
[----:B------:R-:W-:Y:S01]  /*cb30*/  IABS R13, R0 ;  /* 0x00000000000d7213 */ /* 0x000fe20000000000 */
[----:B------:R-:W-:Y:S01]  /*cb40*/  @!P1 IMAD.IADD R3, R3, 0x1, -R19 ;  /* 0x0000000103039824 */ /* 0x000fe200078e0a13 */
[----:B------:R-:W-:Y:S01]  /*cb50*/  IADD3 R16, -R16, RZ, RZ ;  /* 0x000000ff10107210 */ /* 0x000fe20007ffe1ff */
[----:B-1----:R-:W-:Y:S01]  /*cb60*/  IMAD.MOV.U32 R6, RZ, RZ, R11 ;  /* 0x000000ffff067224 */ /* 0x002fe200078e000b */
[----:B------:R-:W-:Y:S01]  /*cb70*/  @!P6 IADD3 R7, -R7, RZ, RZ ;  /* 0x000000ff0707e210 */ /* 0x000fe20007ffe1ff */
[----:B------:R-:W-:Y:S01]  /*cb80*/  IMAD.HI.U32 R11, R20, R15, RZ ;  /* 0x0000000f140b7227 */ /* 0x000fe200078e00ff */
[----:B------:R-:W-:Y:S02]  /*cb90*/  ISETP.GE.AND P6, PT, R8, RZ, PT ;  /* 0x000000ff0800720c */ /* 0x000fe40003fc6270 */
[----:B------:R-:W-:Y:S01]  /*cba0*/  ISETP.GE.AND P1, PT, R14, RZ, PT ;  /* 0x000000ff0e00720c */ /* 0x000fe20003f26270 */
[----:B------:R-:W-:Y:S01]  /*cbb0*/  @!P2 IMAD.IADD R10, R10, 0x1, -R19 ;  /* 0x000000010a0aa824 */ /* 0x000fe200078e0a13 */
[----:B------:R-:W-:Y:S01]  /*cbc0*/  ISETP.GT.U32.AND P2, PT, R19, R3, PT ;  /* 0x000000031300720c */ /* 0x000fe20003f44070 */
[----:B------:R-:W-:-:S02]  /*cbd0*/  @!P4 IMAD.MOV R6, RZ, RZ, -R6 ;  /* 0x000000ffff06c224 */ /* 0x000fc400078e0a06 */
[----:B------:R-:W-:Y:S01]  /*cbe0*/  IMAD.HI.U32 R12, R20, R13, RZ ;  /* 0x0000000d140c7227 */ /* 0x000fe200078e00ff */
[C---:B------:R-:W-:Y:S02]  /*cbf0*/  ISETP.GT.U32.AND P4, PT, R19.reuse, R10, PT ;  /* 0x0000000a1300720c */ /* 0x040fe40003f84070 */
[----:B------:R1:W-:Y:S01]  /*cc00*/  STL [R1+0x6dc], R6 ;  /* 0x0006dc0601007387 */ /* 0x0003e20000100800 */
[----:B------:R-:W-:Y:S02]  /*cc10*/  IMAD.MOV R11, RZ, RZ, -R11 ;  /* 0x000000ffff0b7224 */ /* 0x000fe400078e0a0b */
[----:B------:R-:W-:Y:S01]  /*cc20*/  IMAD.MOV R12, RZ, RZ, -R12 ;  /* 0x000000ffff0c7224 */ /* 0x000fe200078e0a0c */
[----:B------:R2:W-:Y:S01]  /*cc30*/  STL [R1+0x6d8], R7 ;  /* 0x0006d80701007387 */ /* 0x0005e20000100800 */
[----:B------:R-:W-:Y:S02]  /*cc40*/  IMAD R5, R19, R16, R5 ;  /* 0x0000001013057224 */ /* 0x000fe400078e0205 */
[----:B------:R-:W-:-:S02]  /*cc50*/  @!P5 IMAD.IADD R9, R9, 0x1, -R19 ;  /* 0x000000010909d824 */ /* 0x000fc400078e0a13 */
[C---:B------:R-:W-:Y:S01]  /*cc60*/  IMAD R11, R19.reuse, R11, R15 ;  /* 0x0000000b130b7224 */ /* 0x040fe200078e020f */
[C---:B------:R-:W-:Y:S01]  /*cc70*/  ISETP.GT.U32.AND P5, PT, R19.reuse, R5, PT ;  /* 0x000000051300720c */ /* 0x040fe20003fa4070 */
[C---:B------:R-:W-:Y:S02]  /*cc80*/  IMAD R13, R19.reuse, R12, R13 ;  /* 0x0000000c130d7224 */ /* 0x040fe400078e020d */
[----:B-1----:R-:W-:Y:S02]  /*cc90*/  IMAD.MOV.U32 R6, RZ, RZ, R9 ;  /* 0x000000ffff067224 */ /* 0x002fe400078e0009 */
[----:B------:R-:W-:Y:S01]  /*cca0*/  @!P4 IMAD.IADD R10, R10, 0x1, -R19 ;  /* 0x000000010a0ac824 */ /* 0x000fe200078e0a13 */
[C---:B------:R-:W-:Y:S01]  /*ccb0*/  ISETP.GT.U32.AND P4, PT, R19.reuse, R11, PT ;  /* 0x0000000b1300720c */ /* 0x040fe20003f84070 */
[----:B------:R-:W-:Y:S01]  /*ccc0*/  @!P3 IMAD.MOV R6, RZ, RZ, -R6 ;  /* 0x000000ffff06b224 */ /* 0x000fe200078e0a06 */
[----:B------:R-:W-:Y:S01]  /*ccd0*/  ISETP.GT.U32.AND P3, PT, R19, R13, PT ;  /* 0x0000000d1300720c */ /* 0x000fe20003f64070 */
[----:B------:R-:W-:-:S02]  /*cce0*/  VIADD R8, R2, 0x117 ;  /* 0x0000011702087836 */ /* 0x000fc40000000000 */
[--C-:B------:R-:W-:Y:S01]  /*ccf0*/  @!P2 IMAD.IADD R3, R3, 0x1, -R19.reuse ;  /* 0x000000010303a824 */ /* 0x100fe200078e0a13 */
[----:B------:R1:W-:Y:S01]  /*cd00*/  STL [R1+0x6d4], R6 ;  /* 0x0006d40601007387 */ /* 0x0003e20000100800 */
[----:B------:R-:W-:Y:S01]  /*cd10*/  VIADD R12, R2, 0x118 ;  /* 0x00000118020c7836 */ /* 0x000fe20000000000 */
[----:B------:R-:W-:Y:S01]  /*cd20*/  IABS R9, R8 ;  /* 0x0000000800097213 */ /* 0x000fe20000000000 */
[--C-:B------:R-:W-:Y:S01]  /*cd30*/  @!P5 IMAD.IADD R5, R5, 0x1, -R19.reuse ;  /* 0x000000010505d824 */ /* 0x100fe200078e0a13 */
[----:B------:R-:W-:Y:S01]  /*cd40*/  ISETP.GE.AND P2, PT, R0, RZ, PT ;  /* 0x000000ff0000720c */ /* 0x000fe20003f46270 */
[----:B------:R-:W-:Y:S01]  /*cd50*/  VIADD R0, R2, 0x119 ;  /* 0x0000011902007836 */ /* 0x000fe20000000000 */
[----:B--2---:R-:W-:Y:S01]  /*cd60*/  IABS R7, R12 ;  /* 0x0000000c00077213 */ /* 0x004fe20000000000 */
[--C-:B------:R-:W-:Y:S01]  /*cd70*/  @!P4 IMAD.IADD R11, R11, 0x1, -R19.reuse ;  /* 0x000000010b0bc824 */ /* 0x100fe200078e0a13 */
[----:B------:R-:W-:Y:S01]  /*cd80*/  ISETP.GE.AND P5, PT, R4, RZ, PT ;  /* 0x000000ff0400720c */ /* 0x000fe20003fa6270 */
[----:B------:R-:W-:Y:S01]  /*cd90*/  @!P3 IMAD.IADD R13, R13, 0x1, -R19 ;  /* 0x000000010d0db824 */ /* 0x000fe200078e0a13 */
[----:B-1----:R-:W-:Y:S01]  /*cda0*/  MOV R6, R3 ;  /* 0x0000000300067202 */ /* 0x002fe20000000f00 */
[----:B------:R-:W-:Y:S01]  /*cdb0*/  IMAD.HI.U32 R14, R20, R9, RZ ;  /* 0x00000009140e7227 */ /* 0x000fe200078e00ff */
[----:B------:R-:W-:-:S02]  /*cdc0*/  ISETP.GT.U32.AND P3, PT, R19, R5, PT ;  /* 0x000000051300720c */ /* 0x000fc40003f64070 */
[C---:B------:R-:W-:Y:S01]  /*cdd0*/  ISETP.GT.U32.AND P4, PT, R19.reuse, R13, PT ;  /* 0x0000000d1300720c */ /* 0x040fe20003f84070 */
[----:B------:R-:W-:Y:S01]  /*cde0*/  @!P0 IMAD.MOV R6, RZ, RZ, -R6 ;  /* 0x000000ffff068224 */ /* 0x000fe200078e0a06 */
[----:B------:R-:W-:Y:S01]  /*cdf0*/  ISETP.GT.U32.AND P0, PT, R19, R11, PT ;  /* 0x0000000b1300720c */ /* 0x000fe20003f04070 */
[----:B------:R-:W-:-:S03]  /*ce00*/  IMAD.HI.U32 R3, R20, R7, RZ ;  /* 0x0000000714037227 */ /* 0x000fc600078e00ff */
[----:B------:R1:W-:Y:S01]  /*ce10*/  STL [R1+0x6d0], R6 ;  /* 0x0006d00601007387 */ /* 0x0003e20000100800 */
[----:B------:R-:W-:Y:S02]  /*ce20*/  IMAD.MOV R14, RZ, RZ, -R14 ;  /* 0x000000ffff0e7224 */ /* 0x000fe400078e0a0e */
[----:B------:R-:W-:Y:S02]  /*ce30*/  IMAD.MOV R3, RZ, RZ, -R3 ;  /* 0x000000ffff037224 */ /* 0x000fe400078e0a03 */
[C---:B------:R-:W-:Y:S01]  /*ce40*/  IMAD R9, R19.reuse, R14, R9 ;  /* 0x0000000e13097224 */ /* 0x040fe200078e0209 */
[----:B------:R-:W-:Y:S01]  /*ce50*/  IABS R14, R0 ;  /* 0x00000000000e7213 */ /* 0x000fe20000000000 */
[----:B------:R-:W-:Y:S02]  /*ce60*/  IMAD R7, R19, R3, R7 ;  /* 0x0000000313077224 */ /* 0x000fe400078e0207 */
[--C-:B------:R-:W-:Y:S01]  /*ce70*/  @!P3 IMAD.IADD R5, R5, 0x1, -R19.reuse ;  /* 0x000000010505b824 */ /* 0x100fe200078e0a13 */
[----:B------:R-:W-:Y:S01]  /*ce80*/  ISETP.GT.U32.AND P3, PT, R19, R9, PT ;  /* 0x000000091300720c */ /* 0x000fe20003f64070 */
[----:B------:R-:W-:Y:S01]  /*ce90*/  @!P0 IMAD.IADD R11, R11, 0x1, -R19 ;  /* 0x000000010b0b8824 */ /* 0x000fe200078e0a13 */
[----:B------:R-:W-:Y:S01]  /*cea0*/  ISETP.GT.U32.AND P0, PT, R19, R7, PT ;  /* 0x000000071300720c */ /* 0x000fe20003f04070 */
[----:B------:R-:W-:-:S02]  /*ceb0*/  VIADD R4, R2, 0x11a ;  /* 0x0000011a02047836 */ /* 0x000fc40000000000 */
[----:B------:R-:W-:-:S03]  /*cec0*/  IMAD.HI.U32 R16, R20, R14, RZ ;  /* 0x0000000e14107227 */ /* 0x000fc600078e00ff */
[----:B------:R-:W-:Y:S01]  /*ced0*/  IABS R17, R4 ;  /* 0x0000000400117213 */ /* 0x000fe20000000000 */
[----:B------:R-:W-:Y:S02]  /*cee0*/  IMAD.MOV R16, RZ, RZ, -R16 ;  /* 0x000000ffff107224 */ /* 0x000fe400078e0a10 */
[----:B------:R-:W-:Y:S01]  /*cef0*/  @!P4 IMAD.IADD R13, R13, 0x1, -R19 ;  /* 0x000000010d0dc824 */ /* 0x000fe200078e0a13 */
[----:B------:R-:W-:Y:S01]  /*cf00*/  ISETP.GE.AND P4, PT, R8, RZ, PT ;  /* 0x000000ff0800720c */ /* 0x000fe20003f86270 */
[----:B------:R-:W-:Y:S01]  /*cf10*/  IMAD.HI.U32 R15, R20, R17, RZ ;  /* 0x00000011140f7227 */ /* 0x000fe200078e00ff */
[----:B------:R-:W-:-:S03]  /*cf20*/  IADD3 R8, R2, 0x11b, RZ ;  /* 0x0000011b02087810 */ /* 0x000fc60007ffe0ff */
[--C-:B------:R-:W-:Y:S01]  /*cf30*/  @!P3 IMAD.IADD R9, R9, 0x1, -R19.reuse ;  /* 0x000000010909b824 */ /* 0x100fe200078e0a13 */
[----:B------:R-:W-:Y:S01]  /*cf40*/  ISETP.GE.AND P3, PT, R12, RZ, PT ;  /* 0x000000ff0c00720c */ /* 0x000fe20003f66270 */
[----:B------:R-:W-:Y:S02]  /*cf50*/  IMAD.MOV.U32 R18, RZ, RZ, R10 ;  /* 0x000000ffff127224 */ /* 0x000fe400078e000a */
[----:B------:R-:W-:Y:S01]  /*cf60*/  IMAD R12, R19, R16, R14 ;  /* 0x00000010130c7224 */ /* 0x000fe200078e020e */
[----:B------:R-:W-:Y:S01]  /*cf70*/  IABS R14, R8 ;  /* 0x00000008000e7213 */ /* 0x000fe20000000000 */
[----:B------:R-:W-:Y:S01]  /*cf80*/  @!P0 IMAD.IADD R7, R7, 0x1, -R19 ;  /* 0x0000000107078824 */ /* 0x000fe200078e0a13 */
[C---:B------:R-:W-:Y:S01]  /*cf90*/  ISETP.GT.U32.AND P0, PT, R19.reuse, R9, PT ;  /* 0x000000091300720c */ /* 0x040fe20003f04070 */
[----:B-1----:R-:W-:Y:S01]  /*cfa0*/  IMAD.MOV.U32 R6, RZ, RZ, R5 ;  /* 0x000000ffff067224 */ /* 0x002fe200078e0005 */
[----:B------:R-:W-:Y:S01]  /*cfb0*/  @!P1 IADD3 R18, -R18, RZ, RZ ;  /* 0x000000ff12129210 */ /* 0x000fe20007ffe1ff */
[----:B------:R-:W-:Y:S01]  /*cfc0*/  IMAD.MOV R15, RZ, RZ, -R15 ;  /* 0x000000ffff0f7224 */ /* 0x000fe200078e0a0f */
[----:B------:R-:W-:Y:S01]  /*cfd0*/  ISETP.GT.U32.AND P1, PT, R19, R12, PT ;  /* 0x0000000c1300720c */ /* 0x000fe20003f24070 */
[----:B------:R-:W-:-:S02]  /*cfe0*/  VIADD R3, R2, 0x11c ;  /* 0x0000011c02037836 */ /* 0x000fc40000000000 */
[----:B------:R-:W-:Y:S01]  /*cff0*/  @!P6 IMAD.MOV R6, RZ, RZ, -R6 ;  /* 0x000000ffff06e224 */ /* 0x000fe200078e0a06 */
[C---:B------:R-:W-:Y:S01]  /*d000*/  ISETP.GT.U32.AND P6, PT, R19.reuse, R7, PT ;  /* 0x000000071300720c */ /* 0x040fe20003fc4070 */
[C---:B------:R-:W-:Y:S01]  /*d010*/  IMAD R17, R19.reuse, R15, R17 ;  /* 0x0000000f13117224 */ /* 0x040fe200078e0211 */
[----:B------:R-:W-:Y:S01]  /*d020*/  IABS R15, R3 ;  /* 0x00000003000f7213 */ /* 0x000fe20000000000 */
[----:B------:R-:W-:Y:S01]  /*d030*/  IMAD.MOV.U32 R10, RZ, RZ, R14 ;  /* 0x000000ffff0a7224 */ /* 0x000fe200078e000e */
[----:B------:R-:W-:Y:S01]  /*d040*/  STL [R1+0x6cc], R18 ;  /* 0x0006cc1201007387 */ /* 0x000fe20000100800 */
[----:B------:R-:W-:Y:S01]  /*d050*/  @!P2 IMAD.MOV R13, RZ, RZ, -R13 ;  /* 0x000000ffff0da224 */ /* 0x000fe200078e0a0d */
[----:B------:R-:W-:Y:S01]  /*d060*/  ISETP.GT.U32.AND P2, PT, R19, R17, PT ;  /* 0x000000111300720c */ /* 0x000fe20003f44070 */
[----:B------:R-:W-:Y:S01]  /*d070*/  IMAD.MOV.U32 R5, RZ, RZ, R15 ;  /* 0x000000ffff057224 */ /* 0x000fe200078e000f */
[----:B------:R1:W-:Y:S01]  /*d080*/  STL [R1+0x6c8], R6 ;  /* 0x0006c80601007387 */ /* 0x0003e20000100800 */
[----:B------:R-:W-:-:S03]  /*d090*/  IMAD.HI.U32 R14, R20, R10, RZ ;  /* 0x0000000a140e7227 */ /* 0x000fc600078e00ff */
[----:B------:R2:W-:Y:S01]  /*d0a0*/  STL [R1+0x6ac], R13 ;  /* 0x0006ac0d01007387 */ /* 0x0005e20000100800 */
[--C-:B------:R-:W-:Y:S01]  /*d0b0*/  @!P0 IMAD.IADD R9, R9, 0x1, -R19.reuse ;  /* 0x0000000109098824 */ /* 0x100fe200078e0a13 */
[----:B------:R-:W-:Y:S01]  /*d0c0*/  ISETP.GE.AND P0, PT, R4, RZ, PT ;  /* 0x000000ff0400720c */ /* 0x000fe20003f06270 */
[----:B------:R-:W-:Y:S01]  /*d0d0*/  IMAD.MOV R14, RZ, RZ, -R14 ;  /* 0x000000ffff0e7224 */ /* 0x000fe200078e0a0e */
[----:B------:R-:W-:Y:S01]  /*d0e0*/  @!P6 IADD3 R7, R7, -R19, RZ ;  /* 0x800000130707e210 */ /* 0x000fe20007ffe0ff */
[----:B------:R-:W-:Y:S01]  /*d0f0*/  @!P1 IMAD.IADD R12, R12, 0x1, -R19 ;  /* 0x000000010c0c9824 */ /* 0x000fe200078e0a13 */
[----:B------:R-:W-:Y:S01]  /*d100*/  ISETP.GE.AND P6, PT, R8, RZ, PT ;  /* 0x000000ff0800720c */ /* 0x000fe20003fc6270 */
[----:B-1----:R-:W-:Y:S02]  /*d110*/  IMAD.MOV.U32 R6, RZ, RZ, R11 ;  /* 0x000000ffff067224 */ /* 0x002fe400078e000b */
[----:B------:R-:W-:Y:S01]  /*d120*/  IMAD.HI.U32 R11, R20, R5, RZ ;  /* 0x00000005140b7227 */ /* 0x000fe200078e00ff */
[----:B------:R-:W-:-:S03]  /*d130*/  ISETP.GT.U32.AND P1, PT, R19, R12, PT ;  /* 0x0000000c1300720c */ /* 0x000fc60003f24070 */
[----:B------:R-:W-:Y:S01]  /*d140*/  @!P5 IMAD.MOV R6, RZ, RZ, -R6 ;  /* 0x000000ffff06d224 */ /* 0x000fe200078e0a06 */
[----:B------:R-:W-:Y:S01]  /*d150*/  ISETP.GE.AND P5, PT, R0, RZ, PT ;  /* 0x000000ff0000720c */ /* 0x000fe20003fa6270 */
[----:B------:R-:W-:Y:S02]  /*d160*/  IMAD.MOV R11, RZ, RZ, -R11 ;  /* 0x000000ffff0b7224 */ /* 0x000fe400078e0a0b */
[C---:B------:R-:W-:Y:S01]  /*d170*/  IMAD R4, R19.reuse, R14, R10 ;  /* 0x0000000e13047224 */ /* 0x040fe200078e020a */
[----:B------:R1:W-:Y:S01]  /*d180*/  STL [R1+0x6b0], R6 ;  /* 0x0006b00601007387 */ /* 0x0003e20000100800 */
[----:B--2---:R-:W-:Y:S02]  /*d190*/  IMAD.MOV.U32 R13, RZ, RZ, R9 ;  /* 0x000000ffff0d7224 */ /* 0x004fe400078e0009 */
[C---:B------:R-:W-:Y:S02]  /*d1a0*/  IMAD R5, R19.reuse, R11, R5 ;  /* 0x0000000b13057224 */ /* 0x040fe400078e0205 */
[----:B------:R-:W-:Y:S01]  /*d1b0*/  @!P4 IMAD.MOV R13, RZ, RZ, -R13 ;  /* 0x000000ffff0dc224 */ /* 0x000fe200078e0a0d */
[----:B------:R-:W-:Y:S01]  /*d1c0*/  ISETP.GT.U32.AND P4, PT, R19, R4, PT ;  /* 0x000000041300720c */ /* 0x000fe20003f84070 */
[----:B------:R-:W-:Y:S01]  /*d1d0*/  @!P2 IMAD.IADD R17, R17, 0x1, -R19 ;  /* 0x000000011111a824 */ /* 0x000fe200078e0a13 */
[----:B------:R-:W-:Y:S01]  /*d1e0*/  @!P1 IADD3 R12, R12, -R19, RZ ;  /* 0x800000130c0c9210 */ /* 0x000fe20007ffe0ff */
[C---:B------:R-:W-:Y:S01]  /*d1f0*/  VIADD R8, R2.reuse, 0x11e ;  /* 0x0000011e02087836 */ /* 0x040fe20000000000 */
[----:B------:R-:W-:Y:S01]  /*d200*/  STL [R1+0x6b8], R13 ;  /* 0x0006b80d01007387 */ /* 0x000fe20000100800 */
[----:B-1----:R-:W-:Y:S01]  /*d210*/  IMAD.MOV.U32 R6, RZ, RZ, R7 ;  /* 0x000000ffff067224 */ /* 0x002fe200078e0007 */
[C---:B------:R-:W-:Y:S01]  /*d220*/  ISETP.GT.U32.AND P2, PT, R19.reuse, R17, PT ;  /* 0x000000111300720c */ /* 0x040fe20003f44070 */
[C---:B------:R-:W-:Y:S01]  /*d230*/  VIADD R0, R2.reuse, 0x11d ;  /* 0x0000011d02007836 */ /* 0x040fe20000000000 */
[----:B------:R-:W-:Y:S01]  /*d240*/  IABS R10, R8 ;  /* 0x00000008000a7213 */ /* 0x000fe20000000000 */
[----:B------:R-:W-:Y:S01]  /*d250*/  @!P3 IMAD.MOV R6, RZ, RZ, -R6 ;  /* 0x000000ffff06b224 */ /* 0x000fe200078e0a06 */
[----:B------:R-:W-:Y:S01]  /*d260*/  ISETP.GT.U32.AND P3, PT, R19, R5, PT ;  /* 0x000000051300720c */ /* 0x000fe20003f64070 */
[----:B------:R-:W-:Y:S01]  /*d270*/  VIADD R7, R2, 0x11f ;  /* 0x0000011f02077836 */ /* 0x000fe20000000000 */
[----:B------:R-:W-:Y:S01]  /*d280*/  IABS R9, R0 ;  /* 0x0000000000097213 */ /* 0x000fe20000000000 */
[----:B------:R-:W-:Y:S01]  /*d290*/  @!P4 IMAD.IADD R4, R4, 0x1, -R19 ;  /* 0x000000010404c824 */ /* 0x000fe200078e0a13 */
[----:B------:R1:W-:Y:S01]  /*d2a0*/  STL [R1+0x6bc], R6 ;  /* 0x0006bc0601007387 */ /* 0x0003e20000100800 */
[----:B------:R-:W-:Y:S01]  /*d2b0*/  ISETP.GE.AND P1, PT, R3, RZ, PT ;  /* 0x000000ff0300720c */ /* 0x000fe20003f26270 */
[----:B------:R-:W-:Y:S01]  /*d2c0*/  IMAD.MOV.U32 R3, RZ, RZ, R10 ;  /* 0x000000ffff037224 */ /* 0x000fe200078e000a */
[----:B------:R-:W-:Y:S01]  /*d2d0*/  IABS R11, R7 ;  /* 0x00000007000b7213 */ /* 0x000fe20000000000 */
[----:B------:R-:W-:Y:S01]  /*d2e0*/  IMAD.HI.U32 R10, R20, R9, RZ ;  /* 0x00000009140a7227 */ /* 0x000fe200078e00ff */
[----:B------:R-:W-:-:S03]  /*d2f0*/  ISETP.GT.U32.AND P4, PT, R19, R4, PT ;  /* 0x000000041300720c */ /* 0x000fc60003f84070 */
[--C-:B------:R-:W-:Y:S01]  /*d300*/  @!P2 IMAD.IADD R17, R17, 0x1, -R19.reuse ;  /* 0x000000011111a824 */ /* 0x100fe200078e0a13 */
[----:B------:R-:W-:Y:S01]  /*d310*/  ISETP.GE.AND P2, PT, R0, RZ, PT ;  /* 0x000000ff0000720c */ /* 0x000fe20003f46270 */
[----:B-1----:R-:W-:Y:S02]  /*d320*/  IMAD.MOV.U32 R6, RZ, RZ, R12 ;  /* 0x000000ffff067224 */ /* 0x002fe400078e000c */
[----:B------:R-:W-:Y:S01]  /*d330*/  @!P3 IMAD.IADD R5, R5, 0x1, -R19 ;  /* 0x000000010505b824 */ /* 0x000fe200078e0a13 */
[----:B------:R-:W-:Y:S01]  /*d340*/  ISETP.GE.AND P3, PT, R8, RZ, PT ;  /* 0x000000ff0800720c */ /* 0x000fe20003f66270 */
[----:B------:R-:W-:Y:S01]  /*d350*/  IMAD.HI.U32 R0, R20, R3, RZ ;  /* 0x0000000314007227 */ /* 0x000fe200078e00ff */
[----:B------:R-:W-:Y:S02]  /*d360*/  @!P5 IADD3 R6, -R6, RZ, RZ ;  /* 0x000000ff0606d210 */ /* 0x000fe40007ffe1ff */
[----:B------:R-:W-:Y:S01]  /*d370*/  ISETP.GT.U32.AND P5, PT, R19, R5, PT ;  /* 0x000000051300720c */ /* 0x000fe20003fa4070 */
[----:B------:R-:W-:-:S02]  /*d380*/  IMAD.MOV R10, RZ, RZ, -R10 ;  /* 0x000000ffff0a7224 */ /* 0x000fc400078e0a0a */
[----:B------:R-:W-:Y:S01]  /*d390*/  IMAD.MOV R0, RZ, RZ, -R0 ;  /* 0x000000ffff007224 */ /* 0x000fe200078e0a00 */
[----:B------:R1:W-:Y:S01]  /*d3a0*/  STL [R1+0x6c0], R6 ;  /* 0x0006c00601007387 */ /* 0x0003e20000100800 */
[C---:B------:R-:W-:Y:S02]  /*d3b0*/  IMAD R9, R19.reuse, R10, R9 ;  /* 0x0000000a13097224 */ /* 0x040fe400078e0209 */
[C---:B------:R-:W-:Y:S02]  /*d3c0*/  IMAD R3, R19.reuse, R0, R3 ;  /* 0x0000000013037224 */ /* 0x040fe400078e0203 */
[--C-:B------:R-:W-:Y:S01]  /*d3d0*/  @!P4 IMAD.IADD R4, R4, 0x1, -R19.reuse ;  /* 0x000000010404c824 */ /* 0x100fe200078e0a13 */
[----:B------:R-:W-:Y:S01]  /*d3e0*/  ISETP.GT.U32.AND P4, PT, R19, R9, PT ;  /* 0x000000091300720c */ /* 0x000fe20003f84070 */
[----:B------:R-:W-:Y:S02]  /*d3f0*/  VIADD R12, R2, 0x120 ;  /* 0x00000120020c7836 */ /* 0x000fe40000000000 */
[----:B------:R-:W-:Y:S01]  /*d400*/  @!P5 IMAD.IADD R5, R5, 0x1, -R19 ;  /* 0x000000010505d824 */ /* 0x000fe200078e0a13 */
[----:B------:R-:W-:Y:S01]  /*d410*/  ISETP.GT.U32.AND P5, PT, R19, R3, PT ;  /* 0x000000031300720c */ /* 0x000fe20003fa4070 */
[----:B------:R-:W-:Y:S01]  /*d420*/  IMAD.HI.U32 R8, R20, R11, RZ ;  /* 0x0000000b14087227 */ /* 0x000fe200078e00ff */
[----:B-1----:R-:W-:-:S02]  /*d430*/  MOV R6, R17 ;  /* 0x0000001100067202 */ /* 0x002fc40000000f00 */
[----:B------:R-:W-:Y:S01]  /*d440*/  IABS R15, R12 ;  /* 0x0000000c000f7213 */ /* 0x000fe20000000000 */
[----:B------:R-:W-:Y:S02]  /*d450*/  VIADD R13, R2, 0x121 ;  /* 0x00000121020d7836 */ /* 0x000fe40000000000 */
[----:B------:R-:W-:Y:S02]  /*d460*/  IMAD.MOV R8, RZ, RZ, -R8 ;  /* 0x000000ffff087224 */ /* 0x000fe400078e0a08 */
[--C-:B------:R-:W-:Y:S01]  /*d470*/  @!P4 IMAD.IADD R9, R9, 0x1, -R19.reuse ;  /* 0x000000010909c824 */ /* 0x100fe200078e0a13 */
[----:B------:R-:W-:Y:S01]  /*d480*/  IABS R14, R13 ;  /* 0x0000000d000e7213 */ /* 0x000fe20000000000 */
[----:B------:R-:W-:Y:S01]  /*d490*/  @!P0 IMAD.MOV R6, RZ, RZ, -R6 ;  /* 0x000000ffff068224 */ /* 0x000fe200078e0a06 */
[----:B------:R-:W-:Y:S01]  /*d4a0*/  ISETP.GE.AND P0, PT, R7, RZ, PT ;  /* 0x000000ff0700720c */ /* 0x000fe20003f06270 */
[----:B------:R-:W-:Y:S01]  /*d4b0*/  @!P5 IMAD.IADD R3, R3, 0x1, -R19 ;  /* 0x000000010303d824 */ /* 0x000fe200078e0a13 */
[C---:B------:R-:W-:Y:S01]  /*d4c0*/  ISETP.GT.U32.AND P5, PT, R19.reuse, R9, PT ;  /* 0x000000091300720c */ /* 0x040fe20003fa4070 */
[----:B------:R-:W-:Y:S01]  /*d4d0*/  IMAD.HI.U32 R18, R20, R15, RZ ;  /* 0x0000000f14127227 */ /* 0x000fe200078e00ff */
[----:B------:R1:W-:Y:S03]  /*d4e0*/  STL [R1+0x6b4], R6 ;  /* 0x0006b40601007387 */ /* 0x0003e60000100800 */
[----:B------:R-:W-:-:S02]  /*d4f0*/  IMAD R11, R19, R8, R11 ;  /* 0x00000008130b7224 */ /* 0x000fc400078e020b */
[----:B------:R-:W-:Y:S02]  /*d500*/  VIADD R0, R2, 0x122 ;  /* 0x0000012202007836 */ /* 0x000fe40000000000 */
[----:B------:R-:W-:Y:S01]  /*d510*/  IMAD.MOV R18, RZ, RZ, -R18 ;  /* 0x000000ffff127224 */ /* 0x000fe200078e0a12 */
[----:B------:R-:W-:Y:S01]  /*d520*/  ISETP.GT.U32.AND P4, PT, R19, R11, PT ;  /* 0x0000000b1300720c */ /* 0x000fe20003f84070 */
[----:B------:R-:W-:Y:S01]  /*d530*/  IMAD.HI.U32 R16, R20, R14, RZ ;  /* 0x0000000e14107227 */ /* 0x000fe200078e00ff */
[----:B------:R-:W-:Y:S02]  /*d540*/  IABS R8, R0 ;  /* 0x0000000000087213 */ /* 0x000fe40000000000 */
[----:B------:R-:W-:Y:S01]  /*d550*/  @!P5 IADD3 R9, R9, -R19, RZ ;  /* 0x800000130909d210 */ /* 0x000fe20007ffe0ff */
[----:B-1----:R-:W-:Y:S02]  /*d560*/  IMAD.MOV.U32 R6, RZ, RZ, R4 ;  /* 0x000000ffff067224 */ /* 0x002fe400078e0004 */
[----:B------:R-:W-:-:S02]  /*d570*/  IMAD R7, R19, R18, R15 ;  /* 0x0000001213077224 */ /* 0x000fc400078e020f */
[----:B------:R-:W-:Y:S01]  /*d580*/  @!P6 IMAD.MOV R6, RZ, RZ, -R6 ;  /* 0x000000ffff06e224 */ /* 0x000fe200078e0a06 */
[C---:B------:R-:W-:Y:S01]  /*d590*/  ISETP.GT.U32.AND P6, PT, R19.reuse, R3, PT ;  /* 0x000000031300720c */ /* 0x040fe20003fc4070 */
[----:B------:R-:W-:Y:S01]  /*d5a0*/  VIADD R10, R2, 0x123 ;  /* 0x00000123020a7836 */ /* 0x000fe20000000000 */
[C---:B------:R-:W-:Y:S01]  /*d5b0*/  ISETP.GT.U32.AND P5, PT, R19.reuse, R7, PT ;  /* 0x000000071300720c */ /* 0x040fe20003fa4070 */
[----:B------:R-:W-:Y:S01]  /*d5c0*/  IMAD.MOV R16, RZ, RZ, -R16 ;  /* 0x000000ffff107224 */ /* 0x000fe200078e0a10 */
[----:B------:R1:W-:Y:S01]  /*d5d0*/  STL [R1+0x6a8], R6 ;  /* 0x0006a80601007387 */ /* 0x0003e20000100800 */
[----:B------:R-:W-:Y:S01]  /*d5e0*/  IMAD.MOV.U32 R17, RZ, RZ, R8 ;  /* 0x000000ffff117224 */ /* 0x000fe200078e0008 */
[----:B------:R-:W-:Y:S01]  /*d5f0*/  IABS R15, R10 ;  /* 0x0000000a000f7213 */ /* 0x000fe20000000000 */
[----:B------:R-:W-:Y:S02]  /*d600*/  IMAD R8, R19, R16, R14 ;  /* 0x0000001013087224 */ /* 0x000fe400078e020e */
[----:B------:R-:W-:-:S02]  /*d610*/  IMAD.MOV.U32 R14, RZ, RZ, R5 ;  /* 0x000000ffff0e7224 */ /* 0x000fc400078e0005 */
[----:B------:R-:W-:-:S04]  /*d620*/  IMAD.HI.U32 R4, R20, R17, RZ ;  /* 0x0000001114047227 */ /* 0x000fc800078e00ff */
[----:B-1----:R-:W-:Y:S01]  /*d630*/  IMAD.MOV.U32 R6, RZ, RZ, R9 ;  /* 0x000000ffff067224 */ /* 0x002fe200078e0009 */
[----:B------:R-:W-:Y:S01]  /*d640*/  @!P5 IADD3 R7, R7, -R19, RZ ;  /* 0x800000130707d210 */ /* 0x000fe20007ffe0ff */
[----:B------:R-:W-:Y:S01]  /*d650*/  @!P1 IMAD.MOV R14, RZ, RZ, -R14 ;  /* 0x000000ffff0e9224 */ /* 0x000fe200078e0a0e */
[----:B------:R-:W-:Y:S01]  /*d660*/  ISETP.GE.AND P1, PT, R12, RZ, PT ;  /* 0x000000ff0c00720c */ /* 0x000fe20003f26270 */
[----:B------:R-:W-:Y:S02]  /*d670*/  @!P4 IMAD.IADD R11, R11, 0x1, -R19 ;  /* 0x000000010b0bc824 */ /* 0x000fe400078e0a13 */
[----:B------:R-:W-:Y:S01]  /*d680*/  IMAD.HI.U32 R5, R20, R15, RZ ;  /* 0x0000000f14057227 */ /* 0x000fe200078e00ff */
[----:B------:R1:W-:Y:S02]  /*d690*/  STL [R1+0x6a4], R14 ;  /* 0x0006a40e01007387 */ /* 0x0003e40000100800 */
[C---:B------:R-:W-:Y:S01]  /*d6a0*/  ISETP.GT.U32.AND P4, PT, R19.reuse, R11, PT ;  /* 0x0000000b1300720c */ /* 0x040fe20003f84070 */
[----:B------:R-:W-:Y:S01]  /*d6b0*/  @!P2 IMAD.MOV R6, RZ, RZ, -R6 ;  /* 0x000000ffff06a224 */ /* 0x000fe200078e0a06 */
[----:B------:R-:W-:Y:S01]  /*d6c0*/  ISETP.GT.U32.AND P2, PT, R19, R8, PT ;  /* 0x000000081300720c */ /* 0x000fe20003f44070 */
[----:B------:R-:W-:-:S02]  /*d6d0*/  IMAD.MOV R4, RZ, RZ, -R4 ;  /* 0x000000ffff047224 */ /* 0x000fc400078e0a04 */
[----:B------:R-:W-:Y:S01]  /*d6e0*/  @!P6 IMAD.IADD R3, R3, 0x1, -R19 ;  /* 0x000000010303e824 */ /* 0x000fe200078e0a13 */
[----:B------:R2:W-:Y:S01]  /*d6f0*/  STL [R1+0x6a0], R6 ;  /* 0x0006a00601007387 */ /* 0x0005e20000100800 */
[----:B------:R-:W-:Y:S01]  /*d700*/  IMAD.MOV R9, RZ, RZ, -R5 ;  /* 0x000000ffff097224 */ /* 0x000fe200078e0a05 */
[----:B------:R-:W-:Y:S01]  /*d710*/  ISETP.GE.AND P6, PT, R13, RZ, PT ;  /* 0x000000ff0d00720c */ /* 0x000fe20003fc6270 */
[----:B------:R-:W-:Y:S02]  /*d720*/  IMAD R5, R19, R4, R17 ;  /* 0x0000000413057224 */ /* 0x000fe400078e0211 */
[----:B-1----:R-:W-:Y:S02]  /*d730*/  VIADD R14, R2, 0x124 ;  /* 0x00000124020e7836 */ /* 0x002fe40000000000 */
[--C-:B------:R-:W-:Y:S01]  /*d740*/  @!P4 IMAD.IADD R11, R11, 0x1, -R19.reuse ;  /* 0x000000010b0bc824 */ /* 0x100fe200078e0a13 */
[----:B------:R-:W-:Y:S01]  /*d750*/  ISETP.GT.U32.AND P5, PT, R19, R5, PT ;  /* 0x000000051300720c */ /* 0x000fe20003fa4070 */
[----:B------:R-:W-:Y:S01]  /*d760*/  @!P2 IMAD.IADD R8, R8, 0x1, -R19 ;  /* 0x000000010808a824 */ /* 0x000fe200078e0a13 */
[----:B------:R-:W-:Y:S01]  /*d770*/  ISETP.GE.AND P4, PT, R0, RZ, PT ;  /* 0x000000ff0000720c */ /* 0x000fe20003f86270 */
[----:B--2---:R-:W-:-:S02]  /*d780*/  IMAD.MOV.U32 R6, RZ, RZ, R3 ;  /* 0x000000ffff067224 */ /* 0x004fc400078e0003 */
[C---:B------:R-:W-:Y:S01]  /*d790*/  IMAD R0, R19.reuse, R9, R15 ;  /* 0x0000000913007224 */ /* 0x040fe200078e020f */
        /* <DEDUP_REMOVED lines=8> */
[----:B------:R-:W-:Y:S01]  /*d820*/  @!P5 IMAD.IADD R5, R5, 0x1, -R19 ;  /* 0x000000010505d824 */ /* 0x000fe200078e0a13 */
[----:B------:R-:W-:Y:S01]  /*d830*/  IADD3 R17, -R17, RZ, RZ ;  /* 0x000000ff11117210 */ /* 0x000fe20007ffe1ff */
[----:B------:R-:W-:-:S02]  /*d840*/  VIADD R9, R2, 0x125 ;  /* 0x0000012502097836 */ /* 0x000fc40000000000 */
[----:B------:R-:W-:Y:S01]  /*d850*/  VIADD R4, R2, 0x127 ;  /* 0x0000012702047836 */ /* 0x000fe20000000000 */
[----:B------:R-:W-:Y:S01]  /*d860*/  ISETP.GT.U32.AND P5, PT, R19, R5, PT ;  /* 0x000000051300720c */ /* 0x000fe20003fa4070 */
[--C-:B------:R-:W-:Y:S01]  /*d870*/  @!P3 IMAD.IADD R7, R7, 0x1, -R19.reuse ;  /* 0x000000010707b824 */ /* 0x100fe200078e0a13 */
[C---:B------:R-:W-:Y:S01]  /*d880*/  ISETP.GT.U32.AND P3, PT, R19.reuse, R0, PT ;  /* 0x000000001300720c */ /* 0x040fe20003f64070 */
[----:B------:R-:W-:Y:S01]  /*d890*/  @!P2 IMAD.IADD R8, R8, 0x1, -R19 ;  /* 0x000000010808a824 */ /* 0x000fe200078e0a13 */
[----:B------:R-:W-:Y:S01]  /*d8a0*/  ISETP.GE.AND P2, PT, R10, RZ, PT ;  /* 0x000000ff0a00720c */ /* 0x000fe20003f46270 */
[----:B------:R-:W-:Y:S01]  /*d8b0*/  IMAD R10, R19, R17, R15 ;  /* 0x00000011130a7224 */ /* 0x000fe200078e020f */
[----:B------:R-:W-:Y:S01]  /*d8c0*/  IABS R16, R9 ;  /* 0x0000000900107213 */ /* 0x000fe20000000000 */
[----:B-1----:R-:W-:Y:S01]  /*d8d0*/  IMAD.MOV.U32 R6, RZ, RZ, R7 ;  /* 0x000000ffff067224 */ /* 0x002fe200078e0007 */
[----:B------:R-:W-:Y:S01]  /*d8e0*/  IABS R12, R4 ;  /* 0x00000004000c7213 */ /* 0x000fe20000000000 */
[----:B------:R-:W-:-:S04]  /*d8f0*/  IMAD.HI.U32 R18, R20, R13, RZ ;  /* 0x0000000d14127227 */ /* 0x000fc800078e00ff */
[--C-:B------:R-:W-:Y:S01]  /*d900*/  @!P5 IMAD.IADD R5, R5, 0x1, -R19.reuse ;  /* 0x000000010505d824 */ /* 0x100fe200078e0a13 */
[C---:B------:R-:W-:Y:S01]  /*d910*/  ISETP.GT.U32.AND P5, PT, R19.reuse, R10, PT ;  /* 0x0000000a1300720c */ /* 0x040fe20003fa4070 */
[----:B------:R-:W-:Y:S01]  /*d920*/  @!P3 IMAD.IADD R0, R0, 0x1, -R19 ;  /* 0x000000010000b824 */ /* 0x000fe200078e0a13 */
[----:B------:R-:W-:Y:S01]  /*d930*/  ISETP.GE.AND P3, PT, R14, RZ, PT ;  /* 0x000000ff0e00720c */ /* 0x000fe20003f66270 */
[----:B------:R-:W-:Y:S02]  /*d940*/  @!P0 IMAD.MOV R11, RZ, RZ, -R11 ;  /* 0x000000ffff0b8224 */ /* 0x000fe400078e0a0b */
[----:B------:R-:W-:Y:S01]  /*d950*/  @!P1 IMAD.MOV R6, RZ, RZ, -R6 ;  /* 0x000000ffff069224 */ /* 0x000fe200078e0a06 */
[----:B------:R-:W-:Y:S01]  /*d960*/  ISETP.GT.U32.AND P0, PT, R19, R0, PT ;  /* 0x000000001300720c */ /* 0x000fe20003f04070 */
[C---:B------:R-:W-:Y:S01]  /*d970*/  IMAD.HI.U32 R15, R20.reuse, R16, RZ ;  /* 0x00000010140f7227 */ /* 0x040fe200078e00ff */
[----:B------:R-:W-:Y:S03]  /*d980*/  STL [R1+0x698], R11 ;  /* 0x0006980b01007387 */ /* 0x000fe60000100800 */
[----:B------:R-:W-:Y:S01]  /*d990*/  IMAD.HI.U32 R17, R20, R12, RZ ;  /* 0x0000000c14117227 */ /* 0x000fe200078e00ff */
[----:B------:R1:W-:Y:S03]  /*d9a0*/  STL [R1+0x694], R6 ;  /* 0x0006940601007387 */ /* 0x0003e60000100800 */
[----:B------:R-:W-:-:S02]  /*d9b0*/  IMAD.MOV R18, RZ, RZ, -R18 ;  /* 0x000000ffff127224 */ /* 0x000fc400078e0a12 */
[----:B------:R-:W-:Y:S02]  /*d9c0*/  IMAD.MOV R15, RZ, RZ, -R15 ;  /* 0x000000ffff0f7224 */ /* 0x000fe400078e0a0f */
[----:B------:R-:W-:Y:S01]  /*d9d0*/  IMAD.MOV R17, RZ, RZ, -R17 ;  /* 0x000000ffff117224 */ /* 0x000fe200078e0a11 */
[----:B------:R-:W-:Y:S01]  /*d9e0*/  @!P0 IADD3 R0, R0, -R19, RZ ;  /* 0x8000001300008210 */ /* 0x000fe20007ffe0ff */
[C---:B------:R-:W-:Y:S02]  /*d9f0*/  IMAD R13, R19.reuse, R18, R13 ;  /* 0x00000012130d7224 */ /* 0x040fe400078e020d */
[----:B-1----:R-:W-:Y:S02]  /*da00*/  IMAD.MOV.U32 R6, RZ, RZ, R8 ;  /* 0x000000ffff067224 */ /* 0x002fe400078e0008 */
[C---:B------:R-:W-:Y:S01]  /*da10*/  IMAD R15, R19.reuse, R15, R16 ;  /* 0x0000000f130f7224 */ /* 0x040fe200078e0210 */
[----:B------:R-:W-:Y:S01]  /*da20*/  IADD3 R16, R2, 0x129, RZ ;  /* 0x0000012902107810 */ /* 0x000fe20007ffe0ff */
[----:B------:R-:W-:-:S02]  /*da30*/  IMAD R12, R19, R17, R12 ;  /* 0x00000011130c7224 */ /* 0x000fc400078e020c */
        /* <DEDUP_REMOVED lines=8> */
[----:B------:R1:W-:Y:S01]  /*dac0*/  STL [R1+0x690], R6 ;  /* 0x0006900601007387 */ /* 0x0003e20000100800 */
[----:B------:R-:W-:Y:S02]  /*dad0*/  ISETP.GT.U32.AND P1, PT, R19, R10, PT ;  /* 0x0000000a1300720c */ /* 0x000fe40003f24070 */
[----:B------:R-:W-:Y:S01]  /*dae0*/  IABS R11, R16 ;  /* 0x00000010000b7213 */ /* 0x000fe20000000000 */
[----:B------:R-:W-:Y:S01]  /*daf0*/  IMAD.MOV.U32 R7, RZ, RZ, R17 ;  /* 0x000000ffff077224 */ /* 0x000fe200078e0011 */
[----:B------:R2:W-:Y:S01]  /*db00*/  STL [R1+0x68c], R5 ;  /* 0x00068c0501007387 */ /* 0x0005e20000100800 */
[----:B------:R-:W-:Y:S01]  /*db10*/  @!P6 IMAD.IADD R13, R13, 0x1, -R19 ;  /* 0x000000010d0de824 */ /* 0x000fe200078e0a13 */
[----:B------:R-:W-:Y:S01]  /*db20*/  ISETP.GE.AND P4, PT, R9, RZ, PT ;  /* 0x000000ff0900720c */ /* 0x000fe20003f86270 */
[----:B------:R-:W-:-:S04]  /*db30*/  IMAD.HI.U32 R8, R20, R7, RZ ;  /* 0x0000000714087227 */ /* 0x000fc800078e00ff */
[----:B-1----:R-:W-:Y:S02]  /*db40*/  IMAD.MOV.U32 R6, RZ, RZ, R0 ;  /* 0x000000ffff067224 */ /* 0x002fe400078e0000 */
[----:B------:R-:W-:Y:S01]  /*db50*/  @!P5 IMAD.IADD R15, R15, 0x1, -R19 ;  /* 0x000000010f0fd824 */ /* 0x000fe200078e0a13 */
[----:B------:R-:W-:Y:S01]  /*db60*/  ISETP.GE.AND P5, PT, R4, RZ, PT ;  /* 0x000000ff0400720c */ /* 0x000fe20003fa6270 */
[----:B--2---:R-:W-:Y:S01]  /*db70*/  IMAD.MOV.U32 R5, RZ, RZ, R11 ;  /* 0x000000ffff057224 */ /* 0x004fe200078e000b */
[----:B------:R-:W-:Y:S01]  /*db80*/  @!P2 IADD3 R6, -R6, RZ, RZ ;  /* 0x000000ff0606a210 */ /* 0x000fe20007ffe1ff */
[----:B------:R-:W-:Y:S01]  /*db90*/  @!P0 IMAD.IADD R12, R12, 0x1, -R19 ;  /* 0x000000010c0c8824 */ /* 0x000fe200078e0a13 */
[C---:B------:R-:W-:Y:S01]  /*dba0*/  ISETP.GT.U32.AND P0, PT, R19.reuse, R13, PT ;  /* 0x0000000d1300720c */ /* 0x040fe20003f04070 */
[----:B------:R-:W-:Y:S01]  /*dbb0*/  IMAD.HI.U32 R4, R20, R5, RZ ;  /* 0x0000000514047227 */ /* 0x000fe200078e00ff */
[C---:B------:R-:W-:Y:S01]  /*dbc0*/  ISETP.GT.U32.AND P6, PT, R19.reuse, R15, PT ;  /* 0x0000000f1300720c */ /* 0x040fe20003fc4070 */
[----:B------:R1:W-:Y:S01]  /*dbd0*/  STL [R1+0x688], R6 ;  /* 0x0006880601007387 */ /* 0x0003e20000100800 */
[----:B------:R-:W-:Y:S01]  /*dbe0*/  ISETP.GT.U32.AND P2, PT, R19, R12, PT ;  /* 0x0000000c1300720c */ /* 0x000fe20003f44070 */
[----:B------:R-:W-:-:S02]  /*dbf0*/  IMAD.MOV R8, RZ, RZ, -R8 ;  /* 0x000000ffff087224 */ /* 0x000fc400078e0a08 */
[----:B------:R-:W-:Y:S01]  /*dc00*/  @!P1 IMAD.IADD R10, R10, 0x1, -R19 ;  /* 0x000000010a0a9824 */ /* 0x000fe200078e0a13 */
[----:B------:R-:W-:Y:S01]  /*dc10*/  ISETP.GE.AND P1, PT, R3, RZ, PT ;  /* 0x000000ff0300720c */ /* 0x000fe20003f26270 */
[----:B------:R-:W-:Y:S02]  /*dc20*/  IMAD.MOV R4, RZ, RZ, -R4 ;  /* 0x000000ffff047224 */ /* 0x000fe400078e0a04 */
[C---:B------:R-:W-:Y:S02]  /*dc30*/  IMAD R3, R19.reuse, R8, R7 ;  /* 0x0000000813037224 */ /* 0x040fe400078e0207 */
[----:B-1----:R-:W-:Y:S02]  /*dc40*/  IMAD.MOV.U32 R6, RZ, RZ, R10 ;  /* 0x000000ffff067224 */ /* 0x002fe400078e000a */
[C---:B------:R-:W-:Y:S02]  /*dc50*/  IMAD R0, R19.reuse, R4, R5 ;  /* 0x0000000413007224 */ /* 0x040fe400078e0205 */
[----:B------:R-:W-:Y:S01]  /*dc60*/  @!P3 IMAD.MOV R6, RZ, RZ, -R6 ;  /* 0x000000ffff06b224 */ /* 0x000fe200078e0a06 */
[----:B------:R-:W-:Y:S01]  /*dc70*/  ISETP.GT.U32.AND P3, PT, R19, R3, PT ;  /* 0x000000031300720c */ /* 0x000fe20003f64070 */
[----:B------:R-:W-:Y:S01]  /*dc80*/  @!P0 IMAD.IADD R13, R13, 0x1, -R19 ;  /* 0x000000010d0d8824 */ /* 0x000fe200078e0a13 */
[----:B------:R-:W-:Y:S01]  /*dc90*/  ISETP.GT.U32.AND P0, PT, R19, R0, PT ;  /* 0x000000001300720c */ /* 0x000fe20003f04070 */
[C---:B------:R-:W-:Y:S01]  /*dca0*/  VIADD R8, R2.reuse, 0x12a ;  /* 0x0000012a02087836 */ /* 0x040fe20000000000 */
[----:B------:R1:W-:Y:S01]  /*dcb0*/  STL [R1+0x684], R6 ;  /* 0x0006840601007387 */ /* 0x0003e20000100800 */
[----:B------:R-:W-:-:S02]  /*dcc0*/  VIADD R9, R2, 0x12c ;  /* 0x0000012c02097836 */ /* 0x000fc40000000000 */
[----:B------:R-:W-:Y:S01]  /*dcd0*/  @!P6 IMAD.IADD R15, R15, 0x1, -R19 ;  /* 0x000000010f0fe824 */ /* 0x000fe200078e0a13 */
[----:B------:R-:W-:Y:S01]  /*dce0*/  IABS R5, R8 ;  /* 0x0000000800057213 */ /* 0x000fe20000000000 */
[----:B------:R-:W-:Y:S01]  /*dcf0*/  VIADD R4, R2, 0x12b ;  /* 0x0000012b02047836 */ /* 0x000fe20000000000 */
[----:B------:R-:W-:Y:S01]  /*dd00*/  ISETP.GE.AND P6, PT, R14, RZ, PT ;  /* 0x000000ff0e00720c */ /* 0x000fe20003fc6270 */
[----:B------:R-:W-:Y:S02]  /*dd10*/  IMAD.MOV.U32 R14, RZ, RZ, R13 ;  /* 0x000000ffff0e7224 */ /* 0x000fe400078e000d */
[----:B------:R-:W-:Y:S01]  /*dd20*/  IMAD.HI.U32 R11, R20, R5, RZ ;  /* 0x00000005140b7227 */ /* 0x000fe200078e00ff */
[----:B------:R-:W-:Y:S02]  /*dd30*/  @!P3 IADD3 R3, R3, -R19, RZ ;  /* 0x800000130303b210 */ /* 0x000fe40007ffe0ff */
[----:B------:R-:W-:Y:S01]  /*dd40*/  ISETP.GE.AND P3, PT, R8, RZ, PT ;  /* 0x000000ff0800720c */ /* 0x000fe20003f66270 */
[----:B------:R-:W-:Y:S01]  /*dd50*/  @!P0 IMAD.IADD R0, R0, 0x1, -R19 ;  /* 0x0000000100008824 */ /* 0x000fe200078e0a13 */
[C---:B------:R-:W-:Y:S01]  /*dd60*/  ISETP.GT.U32.AND P0, PT, R19.reuse, R3, PT ;  /* 0x000000031300720c */ /* 0x040fe20003f04070 */
[----:B------:R-:W-:Y:S01]  /*dd70*/  IMAD.MOV R11, RZ, RZ, -R11 ;  /* 0x000000ffff0b7224 */ /* 0x000fe200078e0a0b */
[----:B------:R-:W-:Y:S01]  /*dd80*/  IABS R8, R9 ;  /* 0x0000000900087213 */ /* 0x000fe20000000000 */
[----:B-1----:R-:W-:Y:S01]  /*dd90*/  IMAD.MOV.U32 R6, RZ, RZ, R15 ;  /* 0x000000ffff067224 */ /* 0x002fe200078e000f */
[----:B------:R-:W-:Y:S01]  /*dda0*/  IABS R7, R4 ;  /* 0x0000000400077213 */ /* 0x000fe20000000000 */
[----:B------:R-:W-:-:S02]  /*ddb0*/  IMAD R5, R19, R11, R5 ;  /* 0x0000000b13057224 */ /* 0x000fc400078e0205 */
[----:B------:R-:W-:Y:S02]  /*ddc0*/  @!P1 IMAD.MOV R14, RZ, RZ, -R14 ;  /* 0x000000ffff0e9224 */ /* 0x000fe400078e0a0e */
[----:B------:R-:W-:Y:S01]  /*ddd0*/  @!P4 IMAD.MOV R6, RZ, RZ, -R6 ;  /* 0x000000ffff06c224 */ /* 0x000fe200078e0a06 */
[C---:B------:R-:W-:Y:S01]  /*dde0*/  ISETP.GT.U32.AND P1, PT, R19.reuse, R5, PT ;  /* 0x000000051300720c */ /* 0x040fe20003f24070 */
[----:B------:R-:W-:Y:S01]  /*ddf0*/  IMAD.HI.U32 R13, R20, R8, RZ ;  /* 0x00000008140d7227 */ /* 0x000fe200078e00ff */
[----:B------:R-:W-:Y:S02]  /*de00*/  ISETP.GT.U32.AND P4, PT, R19, R0, PT ;  /* 0x000000001300720c */ /* 0x000fe40003f84070 */
[----:B------:R1:W-:Y:S01]  /*de10*/  STL [R1+0x680], R6 ;  /* 0x0006800601007387 */ /* 0x0003e20000100800 */
[--C-:B------:R-:W-:Y:S02]  /*de20*/  @!P0 IMAD.IADD R3, R3, 0x1, -R19.reuse ;  /* 0x0000000103038824 */ /* 0x100fe400078e0a13 */
[----:B------:R-:W-:Y:S01]  /*de30*/  @!P2 IMAD.IADD R12, R12, 0x1, -R19 ;  /* 0x000000010c0ca824 */ /* 0x000fe200078e0a13 */
[----:B------:R2:W-:Y:S01]  /*de40*/  STL [R1+0x664], R14 ;  /* 0x0006640e01007387 */ /* 0x0005e20000100800 */
[----:B------:R-:W-:Y:S01]  /*de50*/  IMAD.HI.U32 R10, R20, R7, RZ ;  /* 0x00000007140a7227 */ /* 0x000fe200078e00ff */
[----:B------:R-:W-:-:S03]  /*de60*/  ISETP.GE.AND P2, PT, R16, RZ, PT ;  /* 0x000000ff1000720c */ /* 0x000fc60003f46270 */
[----:B------:R-:W-:Y:S02]  /*de70*/  IMAD.MOV R13, RZ, RZ, -R13 ;  /* 0x000000ffff0d7224 */ /* 0x000fe400078e0a0d */
[----:B------:R-:W-:Y:S02]  /*de80*/  IMAD.MOV R10, RZ, RZ, -R10 ;  /* 0x000000ffff0a7224 */ /* 0x000fe400078e0a0a */
[----:B-1----:R-:W-:Y:S01]  /*de90*/  IMAD.MOV.U32 R6, RZ, RZ, R12 ;  /* 0x000000ffff067224 */ /* 0x002fe200078e000c */
[----:B--2---:R-:W-:Y:S01]  /*dea0*/  MOV R14, R3 ;  /* 0x00000003000e7202 */ /* 0x004fe20000000f00 */
[----:B------:R-:W-:Y:S02]  /*deb0*/  IMAD R13, R19, R13, R8 ;  /* 0x0000000d130d7224 */ /* 0x000fe400078e0208 */
[----:B------:R-:W-:Y:S01]  /*dec0*/  @!P1 IMAD.IADD R5, R5, 0x1, -R19 ;  /* 0x0000000105059824 */ /* 0x000fe200078e0a13 */
[----:B------:R-:W-:Y:S01]  /*ded0*/  @!P5 IADD3 R6, -R6, RZ, RZ ;  /* 0x000000ff0606d210 */ /* 0x000fe20007ffe1ff */
[C---:B------:R-:W-:Y:S01]  /*dee0*/  IMAD R7, R19.reuse, R10, R7 ;  /* 0x0000000a13077224 */ /* 0x040fe200078e0207 */
[----:B------:R-:W-:Y:S01]  /*def0*/  ISETP.GE.AND P5, PT, R4, RZ, PT ;  /* 0x000000ff0400720c */ /* 0x000fe20003fa6270 */
[----:B------:R-:W-:Y:S01]  /*df00*/  @!P6 IMAD.MOV R14, RZ, RZ, -R14 ;  /* 0x000000ffff0ee224 */ /* 0x000fe200078e0a0e */
[C---:B------:R-:W-:Y:S01]  /*df10*/  ISETP.GT.U32.AND P6, PT, R19.reuse, R13, PT ;  /* 0x0000000d1300720c */ /* 0x040fe20003fc4070 */
[----:B------:R-:W-:Y:S01]  /*df20*/  @!P4 IMAD.IADD R0, R0, 0x1, -R19 ;  /* 0x000000010000c824 */ /* 0x000fe200078e0a13 */
[C---:B------:R-:W-:Y:S01]  /*df30*/  ISETP.GT.U32.AND P1, PT, R19.reuse, R5, PT ;  /* 0x000000051300720c */ /* 0x040fe20003f24070 */
[C---:B------:R-:W-:Y:S01]  /*df40*/  VIADD R12, R2.reuse, 0x12d ;  /* 0x0000012d020c7836 */ /* 0x040fe20000000000 */
[----:B------:R-:W-:Y:S01]  /*df50*/  ISETP.GT.U32.AND P0, PT, R19, R7, PT ;  /* 0x000000071300720c */ /* 0x000fe20003f04070 */
[----:B------:R1:W-:Y:S01]  /*df60*/  STL [R1+0x668], R6 ;  /* 0x0006680601007387 */ /* 0x0003e20000100800 */
[----:B------:R-:W-:Y:S01]  /*df70*/  ISETP.GE.AND P4, PT, R9, RZ, PT ;  /* 0x000000ff0900720c */ /* 0x000fe20003f86270 */
[C---:B------:R-:W-:Y:S01]  /*df80*/  VIADD R9, R2.reuse, 0x12f ;  /* 0x0000012f02097836 */ /* 0x040fe20000000000 */
[----:B------:R-:W-:Y:S01]  /*df90*/  IABS R10, R12 ;  /* 0x0000000c000a7213 */ /* 0x000fe20000000000 */
[C---:B------:R-:W-:Y:S01]  /*dfa0*/  VIADD R11, R2.reuse, 0x12e ;  /* 0x0000012e020b7836 */ /* 0x040fe20000000000 */
[----:B------:R2:W-:Y:S01]  /*dfb0*/  STL [R1+0x66c], R14 ;  /* 0x00066c0e01007387 */ /* 0x0005e20000100800 */
[----:B------:R-:W-:Y:S01]  /*dfc0*/  VIADD R15, R2, 0x130 ;  /* 0x00000130020f7836 */ /* 0x000fe20000000000 */
[----:B------:R-:W-:-:S02]  /*dfd0*/  IABS R8, R9 ;  /* 0x0000000900087213 */ /* 0x000fc40000000000 */
[----:B------:R-:W-:Y:S01]  /*dfe0*/  IABS R4, R11 ;  /* 0x0000000b00047213 */ /* 0x000fe20000000000 */
[----:B-1----:R-:W-:Y:S01]  /*dff0*/  IMAD.MOV.U32 R6, RZ, RZ, R0 ;  /* 0x000000ffff067224 */ /* 0x002fe200078e0000 */
[----:B------:R-:W-:Y:S01]  /*e000*/  @!P6 IADD3 R13, R13, -R19, RZ ;  /* 0x800000130d0de210 */ /* 0x000fe20007ffe0ff */
[----:B------:R-:W-:-:S03]  /*e010*/  IMAD.HI.U32 R0, R20, R8, RZ ;  /* 0x0000000814007227 */ /* 0x000fc600078e00ff */
[----:B------:R-:W-:Y:S01]  /*e020*/  ISETP.GT.U32.AND P6, PT, R19, R13, PT ;  /* 0x0000000d1300720c */ /* 0x000fe20003fc4070 */
[----:B------:R-:W-:Y:S01]  /*e030*/  @!P2 IMAD.MOV R6, RZ, RZ, -R6 ;  /* 0x000000ffff06a224 */ /* 0x000fe200078e0a06 */
[----:B------:R-:W-:Y:S01]  /*e040*/  ISETP.GE.AND P2, PT, R12, RZ, PT ;  /* 0x000000ff0c00720c */ /* 0x000fe20003f46270 */
[----:B------:R-:W-:-:S03]  /*e050*/  IMAD.HI.U32 R12, R20, R10, RZ ;  /* 0x0000000a140c7227 */ /* 0x000fc600078e00ff */
[----:B------:R1:W-:Y:S01]  /*e060*/  STL [R1+0x674], R6 ;  /* 0x0006740601007387 */ /* 0x0003e20000100800 */
[--C-:B------:R-:W-:Y:S01]  /*e070*/  @!P1 IMAD.IADD R5, R5, 0x1, -R19.reuse ;  /* 0x0000000105059824 */ /* 0x100fe200078e0a13 */
[----:B------:R-:W-:Y:S01]  /*e080*/  ISETP.GE.AND P1, PT, R11, RZ, PT ;  /* 0x000000ff0b00720c */ /* 0x000fe20003f26270 */
[----:B------:R-:W-:Y:S02]  /*e090*/  IMAD.MOV R12, RZ, RZ, -R12 ;  /* 0x000000ffff0c7224 */ /* 0x000fe400078e0a0c */
[----:B------:R-:W-:Y:S02]  /*e0a0*/  @!P0 IMAD.IADD R7, R7, 0x1, -R19 ;  /* 0x0000000107078824 */ /* 0x000fe400078e0a13 */
[----:B------:R-:W-:Y:S01]  /*e0b0*/  IMAD.HI.U32 R3, R20, R4, RZ ;  /* 0x0000000414037227 */ /* 0x000fe200078e00ff */
[----:B------:R-:W-:Y:S02]  /*e0c0*/  @!P6 IADD3 R13, R13, -R19, RZ ;  /* 0x800000130d0de210 */ /* 0x000fe40007ffe0ff */
[----:B------:R-:W-:Y:S01]  /*e0d0*/  ISETP.GT.U32.AND P0, PT, R19, R7, PT ;  /* 0x000000071300720c */ /* 0x000fe20003f04070 */
[----:B------:R-:W-:-:S02]  /*e0e0*/  IMAD.MOV R11, RZ, RZ, -R0 ;  /* 0x000000ffff0b7224 */ /* 0x000fc400078e0a00 */
[C---:B------:R-:W-:Y:S02]  /*e0f0*/  IMAD R0, R19.reuse, R12, R10 ;  /* 0x0000000c13007224 */ /* 0x040fe400078e020a */
[----:B--2---:R-:W-:Y:S02]  /*e100*/  IMAD.MOV.U32 R14, RZ, RZ, R5 ;  /* 0x000000ffff0e7224 */ /* 0x004fe400078e0005 */
[----:B------:R-:W-:Y:S02]  /*e110*/  IMAD.MOV R3, RZ, RZ, -R3 ;  /* 0x000000ffff037224 */ /* 0x000fe400078e0a03 */
[----:B------:R-:W-:Y:S01]  /*e120*/  @!P3 IMAD.MOV R14, RZ, RZ, -R14 ;  /* 0x000000ffff0eb224 */ /* 0x000fe200078e0a0e */
[C---:B------:R-:W-:Y:S01]  /*e130*/  ISETP.GT.U32.AND P3, PT, R19.reuse, R0, PT ;  /* 0x000000001300720c */ /* 0x040fe20003f64070 */
[----:B------:R-:W-:Y:S02]  /*e140*/  IMAD R3, R19, R3, R4 ;  /* 0x0000000313037224 */ /* 0x000fe400078e0204 */
[----:B------:R-:W-:Y:S01]  /*e150*/  @!P0 IMAD.IADD R7, R7, 0x1, -R19 ;  /* 0x0000000107078824 */ /* 0x000fe200078e0a13 */
[----:B------:R2:W-:Y:S01]  /*e160*/  STL [R1+0x678], R14 ;  /* 0x0006780e01007387 */ /* 0x0005e20000100800 */
[----:B------:R-:W-:Y:S01]  /*e170*/  VIADD R5, R2, 0x131 ;  /* 0x0000013102057836 */ /* 0x000fe20000000000 */
[----:B------:R-:W-:Y:S01]  /*e180*/  ISETP.GT.U32.AND P6, PT, R19, R3, PT ;  /* 0x000000031300720c */ /* 0x000fe20003fc4070 */
[----:B-1----:R-:W-:Y:S01]  /*e190*/  IMAD.MOV.U32 R6, RZ, RZ, R7 ;  /* 0x000000ffff067224 */ /* 0x002fe200078e0007 */
[----:B------:R-:W-:Y:S01]  /*e1a0*/  ISETP.GE.AND P0, PT, R9, RZ, PT ;  /* 0x000000ff0900720c */ /* 0x000fe20003f06270 */
[----:B------:R-:W-:Y:S01]  /*e1b0*/  IMAD R4, R19, R11, R8 ;  /* 0x0000000b13047224 */ /* 0x000fe200078e0208 */
[----:B------:R-:W-:Y:S01]  /*e1c0*/  IABS R7, R5 ;  /* 0x0000000500077213 */ /* 0x000fe20000000000 */
[----:B------:R-:W-:Y:S01]  /*e1d0*/  @!P5 IMAD.MOV R6, RZ, RZ, -R6 ;  /* 0x000000ffff06d224 */ /* 0x000fe200078e0a06 */
[----:B------:R-:W-:Y:S01]  /*e1e0*/  ISETP.GE.AND P5, PT, R15, RZ, PT ;  /* 0x000000ff0f00720c */ /* 0x000fe20003fa6270 */
[----:B------:R-:W-:Y:S01]  /*e1f0*/  @!P3 IMAD.IADD R0, R0, 0x1, -R19 ;  /* 0x000000010000b824 */ /* 0x000fe200078e0a13 */
[----:B------:R-:W-:Y:S01]  /*e200*/  IABS R15, R15 ;  /* 0x0000000f000f7213 */ /* 0x000fe20000000000 */
[----:B------:R-:W-:Y:S01]  /*e210*/  VIADD R11, R2, 0x133 ;  /* 0x00000133020b7836 */ /* 0x000fe20000000000 */
[----:B------:R1:W-:Y:S01]  /*e220*/  STL [R1+0x67c], R6 ;  /* 0x00067c0601007387 */ /* 0x0003e20000100800 */
[----:B--2---:R-:W-:Y:S01]  /*e230*/  IMAD.HI.U32 R14, R20, R7, RZ ;  /* 0x00000007140e7227 */ /* 0x004fe200078e00ff */
[----:B------:R-:W-:-:S02]  /*e240*/  ISETP.GT.U32.AND P3, PT, R19, R0, PT ;  /* 0x000000001300720c */ /* 0x000fc40003f64070 */
[----:B------:R-:W-:Y:S01]  /*e250*/  IABS R9, R11 ;  /* 0x0000000b00097213 */ /* 0x000fe20000000000 */
[----:B------:R-:W-:Y:S02]  /*e260*/  @!P6 IMAD.IADD R3, R3, 0x1, -R19 ;  /* 0x000000010303e824 */ /* 0x000fe400078e0a13 */
[----:B------:R-:W-:-:S03]  /*e270*/  IMAD.HI.U32 R16, R20, R15, RZ ;  /* 0x0000000f14107227 */ /* 0x000fc600078e00ff */
[C---:B------:R-:W-:Y:S01]  /*e280*/  ISETP.GT.U32.AND P6, PT, R19.reuse, R3, PT ;  /* 0x000000031300720c */ /* 0x040fe20003fc4070 */
[----:B-1----:R-:W-:Y:S02]  /*e290*/  IMAD.MOV.U32 R6, RZ, RZ, R13 ;  /* 0x000000ffff067224 */ /* 0x002fe400078e000d */
[----:B------:R-:W-:Y:S02]  /*e2a0*/  IMAD.MOV R16, RZ, RZ, -R16 ;  /* 0x000000ffff107224 */ /* 0x000fe400078e0a10 */
[----:B------:R-:W-:Y:S01]  /*e2b0*/  @!P4 IMAD.MOV R6, RZ, RZ, -R6 ;  /* 0x000000ffff06c224 */ /* 0x000fe200078e0a06 */
[----:B------:R-:W-:Y:S01]  /*e2c0*/  ISETP.GT.U32.AND P4, PT, R19, R4, PT ;  /* 0x000000041300720c */ /* 0x000fe20003f84070 */
[----:B------:R-:W-:Y:S01]  /*e2d0*/  IMAD.MOV R14, RZ, RZ, -R14 ;  /* 0x000000ffff0e7224 */ /* 0x000fe200078e0a0e */
[----:B------:R-:W-:Y:S01]  /*e2e0*/  @!P3 IADD3 R0, R0, -R19, RZ ;  /* 0x800000130000b210 */ /* 0x000fe20007ffe0ff */
[----:B------:R-:W-:Y:S01]  /*e2f0*/  VIADD R10, R2, 0x132 ;  /* 0x00000132020a7836 */ /* 0x000fe20000000000 */
[----:B------:R-:W-:Y:S01]  /*e300*/  ISETP.GE.AND P3, PT, R5, RZ, PT ;  /* 0x000000ff0500720c */ /* 0x000fe20003f66270 */
[----:B------:R-:W-:Y:S01]  /*e310*/  IMAD R5, R19, R16, R15 ;  /* 0x0000001013057224 */ /* 0x000fe200078e020f */
[----:B------:R1:W-:Y:S01]  /*e320*/  STL [R1+0x670], R6 ;  /* 0x0006700601007387 */ /* 0x0003e20000100800 */
[----:B------:R-:W-:Y:S01]  /*e330*/  @!P6 IMAD.IADD R3, R3, 0x1, -R19 ;  /* 0x000000010303e824 */ /* 0x000fe200078e0a13 */
[----:B------:R-:W-:Y:S01]  /*e340*/  IABS R8, R10 ;  /* 0x0000000a00087213 */ /* 0x000fe20000000000 */
[C---:B------:R-:W-:Y:S01]  /*e350*/  IMAD R7, R19.reuse, R14, R7 ;  /* 0x0000000e13077224 */ /* 0x040fe200078e0207 */
[----:B------:R-:W-:Y:S01]  /*e360*/  ISETP.GT.U32.AND P6, PT, R19, R5, PT ;  /* 0x000000051300720c */ /* 0x000fe20003fc4070 */
[----:B------:R-:W-:-:S04]  /*e370*/  IMAD.HI.U32 R12, R20, R9, RZ ;  /* 0x00000009140c7227 */ /* 0x000fc800078e00ff */
[----:B------:R-:W-:Y:S01]  /*e380*/  @!P4 IMAD.IADD R4, R4, 0x1, -R19 ;  /* 0x000000010404c824 */ /* 0x000fe200078e0a13 */
[----:B------:R-:W-:Y:S01]  /*e390*/  ISETP.GT.U32.AND P4, PT, R19, R7, PT ;  /* 0x000000071300720c */ /* 0x000fe20003f84070 */
[----:B------:R-:W-:Y:S02]  /*e3a0*/  IMAD.MOV R12, RZ, RZ, -R12 ;  /* 0x000000ffff0c7224 */ /* 0x000fe400078e0a0c */
[----:B------:R-:W-:-:S04]  /*e3b0*/  IMAD.HI.U32 R17, R20, R8, RZ ;  /* 0x0000000814117227 */ /* 0x000fc800078e00ff */
[----:B------:R-:W-:Y:S02]  /*e3c0*/  IMAD R9, R19, R12, R9 ;  /* 0x0000000c13097224 */ /* 0x000fe400078e0209 */
[C---:B------:R-:W-:Y:S02]  /*e3d0*/  VIADD R12, R2.reuse, 0x134 ;  /* 0x00000134020c7836 */ /* 0x040fe40000000000 */
[----:B------:R-:W-:Y:S02]  /*e3e0*/  IMAD.MOV R13, RZ, RZ, -R17 ;  /* 0x000000ffff0d7224 */ /* 0x000fe400078e0a11 */
[----:B------:R-:W-:Y:S01]  /*e3f0*/  @!P6 IMAD.IADD R5, R5, 0x1, -R19 ;  /* 0x000000010505e824 */ /* 0x000fe200078e0a13 */
[C---:B------:R-:W-:Y:S01]  /*e400*/  ISETP.GT.U32.AND P6, PT, R19.reuse, R4, PT ;  /* 0x000000041300720c */ /* 0x040fe20003fc4070 */
[----:B------:R-:W-:Y:S01]  /*e410*/  IMAD R8, R19, R13, R8 ;  /* 0x0000000d13087224 */ /* 0x000fe200078e0208 */
[----:B------:R-:W-:Y:S01]  /*e420*/  IABS R16, R12 ;  /* 0x0000000c00107213 */ /* 0x000fe20000000000 */
[----:B------:R-:W-:Y:S01]  /*e430*/  VIADD R13, R2, 0x135 ;  /* 0x00000135020d7836 */ /* 0x000fe20000000000 */
[----:B------:R-:W-:Y:S01]  /*e440*/  @!P4 IADD3 R7, R7, -R19, RZ ;  /* 0x800000130707c210 */ /* 0x000fe20007ffe0ff */
[----:B-1----:R-:W-:Y:S01]  /*e450*/  IMAD.MOV.U32 R6, RZ, RZ, R0 ;  /* 0x000000ffff067224 */ /* 0x002fe200078e0000 */
[----:B------:R-:W-:Y:S01]  /*e460*/  ISETP.GT.U32.AND P4, PT, R19, R5, PT ;  /* 0x000000051300720c */ /* 0x000fe20003f84070 */
[----:B------:R-:W-:Y:S01]  /*e470*/  IMAD.HI.U32 R0, R20, R16, RZ ;  /* 0x0000001014007227 */ /* 0x000fe200078e00ff */
[----:B------:R-:W-:-:S03]  /*e480*/  IABS R17, R13 ;  /* 0x0000000d00117213 */ /* 0x000fc60000000000 */
[----:B------:R-:W-:Y:S02]  /*e490*/  IMAD.MOV R0, RZ, RZ, -R0 ;  /* 0x000000ffff007224 */ /* 0x000fe400078e0a00 */
[----:B------:R-:W-:Y:S01]  /*e4a0*/  @!P2 IMAD.MOV R6, RZ, RZ, -R6 ;  /* 0x000000ffff06a224 */ /* 0x000fe200078e0a06 */
[C---:B------:R-:W-:Y:S01]  /*e4b0*/  ISETP.GT.U32.AND P2, PT, R19.reuse, R7, PT ;  /* 0x000000071300720c */ /* 0x040fe20003f44070 */
[----:B------:R-:W-:Y:S01]  /*e4c0*/  @!P6 IMAD.IADD R4, R4, 0x1, -R19 ;  /* 0x000000010404e824 */ /* 0x000fe200078e0a13 */
[C---:B------:R-:W-:Y:S01]  /*e4d0*/  ISETP.GT.U32.AND P6, PT, R19.reuse, R9, PT ;  /* 0x000000091300720c */ /* 0x040fe20003fc4070 */
[----:B------:R-:W-:Y:S01]  /*e4e0*/  IMAD.HI.U32 R240, R20, R17, RZ ;  /* 0x0000001114f07227 */ /* 0x000fe200078e00ff */
[----:B------:R-:W-:Y:S03]  /*e4f0*/  STL [R1+0x660], R6 ;  /* 0x0006600601007387 */ /* 0x000fe60000100800 */
[----:B------:R-:W-:Y:S01]  /*e500*/  @!P1 IMAD.MOV R3, RZ, RZ, -R3 ;  /* 0x000000ffff039224 */ /* 0x000fe200078e0a03 */
[C---:B------:R-:W-:Y:S01]  /*e510*/  ISETP.GT.U32.AND P1, PT, R19.reuse, R8, PT ;  /* 0x000000081300720c */ /* 0x040fe20003f24070 */
[----:B------:R-:W-:-:S02]  /*e520*/  IMAD R16, R19, R0, R16 ;  /* 0x0000000013107224 */ /* 0x000fc400078e0210 */
[----:B------:R-:W-:Y:S01]  /*e530*/  IMAD.MOV R240, RZ, RZ, -R240 ;  /* 0x000000fffff07224 */ /* 0x000fe200078e0af0 */
[----:B------:R1:W-:Y:S01]  /*e540*/  STL [R1+0x65c], R3 ;  /* 0x00065c0301007387 */ /* 0x0003e20000100800 */
[C---:B------:R-:W-:Y:S01]  /*e550*/  VIADD R14, R2.reuse, 0x136 ;  /* 0x00000136020e7836 */ /* 0x040fe20000000000 */
[----:B------:R-:W-:Y:S01]  /*e560*/  @!P2 IADD3 R7, R7, -R19, RZ ;  /* 0x800000130707a210 */ /* 0x000fe20007ffe0ff */
[----:B------:R-:W-:Y:S01]  /*e570*/  @!P4 IMAD.IADD R5, R5, 0x1, -R19 ;  /* 0x000000010505c824 */ /* 0x000fe200078e0a13 */
[C---:B------:R-:W-:Y:S01]  /*e580*/  ISETP.GT.U32.AND P4, PT, R19.reuse, R16, PT ;  /* 0x000000101300720c */ /* 0x040fe20003f84070 */
[C---:B------:R-:W-:Y:S01]  /*e590*/  IMAD R17, R19.reuse, R240, R17 ;  /* 0x000000f013117224 */ /* 0x040fe200078e0211 */
[----:B------:R-:W-:Y:S01]  /*e5a0*/  IABS R18, R14 ;  /* 0x0000000e00127213 */ /* 0x000fe20000000000 */
[----:B------:R-:W-:Y:S02]  /*e5b0*/  VIADD R15, R2, 0x137 ;  /* 0x00000137020f7836 */ /* 0x000fe40000000000 */
[----:B------:R-:W-:Y:S01]  /*e5c0*/  IMAD.MOV.U32 R21, RZ, RZ, R4 ;  /* 0x000000ffff157224 */ /* 0x000fe200078e0004 */
[----:B------:R-:W-:Y:S01]  /*e5d0*/  ISETP.GT.U32.AND P2, PT, R19, R17, PT ;  /* 0x000000111300720c */ /* 0x000fe20003f44070 */
[----:B------:R-:W-:Y:S01]  /*e5e0*/  @!P6 IMAD.IADD R9, R9, 0x1, -R19 ;  /* 0x000000010909e824 */ /* 0x000fe200078e0a13 */
[----:B------:R-:W-:Y:S01]  /*e5f0*/  IABS R238, R15 ;  /* 0x0000000f00ee7213 */ /* 0x000fe20000000000 */
[----:B-1----:R-:W-:Y:S01]  /*e600*/  IMAD.HI.U32 R3, R20, R18, RZ ;  /* 0x0000001214037227 */ /* 0x002fe200078e00ff */
[----:B------:R-:W-:-:S02]  /*e610*/  @!P0 IADD3 R21, -R21, RZ, RZ ;  /* 0x000000ff15158210 */ /* 0x000fc40007ffe1ff */
[----:B------:R-:W-:Y:S01]  /*e620*/  ISETP.GT.U32.AND P0, PT, R19, R9, PT ;  /* 0x000000091300720c */ /* 0x000fe20003f04070 */
[----:B------:R-:W-:Y:S01]  /*e630*/  @!P1 IMAD.IADD R8, R8, 0x1, -R19 ;  /* 0x0000000108089824 */ /* 0x000fe200078e0a13 */
[----:B------:R-:W-:Y:S01]  /*e640*/  ISETP.GE.AND P6, PT, R11, RZ, PT ;  /* 0x000000ff0b00720c */ /* 0x000fe20003fc6270 */
[----:B------:R-:W-:Y:S01]  /*e650*/  IMAD.HI.U32 R0, R20, R238, RZ ;  /* 0x000000ee14007227 */ /* 0x000fe200078e00ff */
[----:B------:R-:W-:Y:S01]  /*e660*/  ISETP.GE.AND P1, PT, R10, RZ, PT ;  /* 0x000000ff0a00720c */ /* 0x000fe20003f26270 */
[----:B------:R-:W-:Y:S02]  /*e670*/  STL [R1+0x658], R21 ;  /* 0x0006581501007387 */ /* 0x000fe40000100800 */
[----:B------:R-:W-:Y:S02]  /*e680*/  IMAD.MOV R3, RZ, RZ, -R3 ;  /* 0x000000ffff037224 */ /* 0x000fe400078e0a03 */
[----:B------:R-:W-:Y:S01]  /*e690*/  @!P4 IMAD.IADD R16, R16, 0x1, -R19 ;  /* 0x000000011010c824 */ /* 0x000fe200078e0a13 */
[----:B------:R-:W-:Y:S01]  /*e6a0*/  ISETP.GT.U32.AND P4, PT, R19, R8, PT ;  /* 0x000000081300720c */ /* 0x000fe20003f84070 */
[----:B------:R-:W-:-:S02]  /*e6b0*/  IMAD.MOV R0, RZ, RZ, -R0 ;  /* 0x000000ffff007224 */ /* 0x000fc400078e0a00 */
[----:B------:R-:W-:Y:S02]  /*e6c0*/  IMAD R3, R19, R3, R18 ;  /* 0x0000000313037224 */ /* 0x000fe400078e0212 */
[----:B------:R-:W-:Y:S02]  /*e6d0*/  IMAD.MOV.U32 R4, RZ, RZ, R7 ;  /* 0x000000ffff047224 */ /* 0x000fe400078e0007 */
[----:B------:R-:W-:Y:S02]  /*e6e0*/  VIADD R11, R2, 0x138 ;  /* 0x00000138020b7836 */ /* 0x000fe40000000000 */
[----:B------:R-:W-:Y:S01]  /*e6f0*/  @!P2 IMAD.IADD R17, R17, 0x1, -R19 ;  /* 0x000000011111a824 */ /* 0x000fe200078e0a13 */
[C---:B------:R-:W-:Y:S01]  /*e700*/  ISETP.GT.U32.AND P2, PT, R19.reuse, R16, PT ;  /* 0x000000101300720c */ /* 0x040fe20003f44070 */
[C---:B------:R-:W-:Y:S01]  /*e710*/  IMAD R0, R19.reuse, R0, R238 ;  /* 0x0000000013007224 */ /* 0x040fe200078e02ee */
[----:B------:R-:W-:Y:S01]  /*e720*/  IABS R7, R11 ;  /* 0x0000000b00077213 */ /* 0x000fe20000000000 */
[----:B------:R-:W-:Y:S01]  /*e730*/  @!P3 IMAD.MOV R4, RZ, RZ, -R4 ;  /* 0x000000ffff04b224 */ /* 0x000fe200078e0a04 */
[----:B------:R-:W-:Y:S01]  /*e740*/  ISETP.GT.U32.AND P3, PT, R19, R3, PT ;  /* 0x000000031300720c */ /* 0x000fe20003f64070 */
[----:B------:R-:W-:-:S02]  /*e750*/  IMAD.MOV.U32 R6, RZ, RZ, R5 ;  /* 0x000000ffff067224 */ /* 0x000fc400078e0005 */
[--C-:B------:R-:W-:Y:S01]  /*e760*/  @!P0 IMAD.IADD R9, R9, 0x1, -R19.reuse ;  /* 0x0000000109098824 */ /* 0x100fe200078e0a13 */
[C---:B------:R-:W-:Y:S01]  /*e770*/  ISETP.GT.U32.AND P0, PT, R19.reuse, R0, PT ;  /* 0x000000001300720c */ /* 0x040fe20003f04070 */
[----:B------:R-:W-:Y:S01]  /*e780*/  @!P4 IMAD.IADD R8, R8, 0x1, -R19 ;  /* 0x000000010808c824 */ /* 0x000fe200078e0a13 */
[----:B------:R-:W-:Y:S01]  /*e790*/  ISETP.GE.AND P4, PT, R12, RZ, PT ;  /* 0x000000ff0c00720c */ /* 0x000fe20003f86270 */
[----:B------:R-:W-:Y:S01]  /*e7a0*/  @!P5 IMAD.MOV R6, RZ, RZ, -R6 ;  /* 0x000000ffff06d224 */ /* 0x000fe200078e0a06 */
[----:B------:R-:W-:Y:S01]  /*e7b0*/  ISETP.GT.U32.AND P5, PT, R19, R17, PT ;  /* 0x000000111300720c */ /* 0x000fe20003fa4070 */
[----:B------:R-:W-:-:S03]  /*e7c0*/  IMAD.HI.U32 R12, R20, R7, RZ ;  /* 0x00000007140c7227 */ /* 0x000fc600078e00ff */
[----:B------:R1:W-:Y:S01]  /*e7d0*/  STL [R1+0x654], R6 ;  /* 0x0006540601007387 */ /* 0x0003e20000100800 */
[----:B------:R-:W-:Y:S01]  /*e7e0*/  VIADD R10, R2, 0x139 ;  /* 0x00000139020a7836 */ /* 0x000fe20000000000 */
[----:B------:R-:W-:Y:S01]  /*e7f0*/  IADD3 R12, -R12, RZ, RZ ;  /* 0x000000ff0c0c7210 */ /* 0x000fe20007ffe1ff */
[--C-:B------:R-:W-:Y:S01]  /*e800*/  @!P2 IMAD.IADD R16, R16, 0x1, -R19.reuse ;  /* 0x000000011010a824 */ /* 0x100fe200078e0a13 */
[----:B------:R-:W-:Y:S01]  /*e810*/  ISETP.GE.AND P2, PT, R13, RZ, PT ;  /* 0x000000ff0d00720c */ /* 0x000fe20003f46270 */
[----:B------:R-:W-:Y:S01]  /*e820*/  @!P3 IMAD.IADD R3, R3, 0x1, -R19 ;  /* 0x000000010303b824 */ /* 0x000fe200078e0a13 */
[----:B------:R-:W-:Y:S01]  /*e830*/  IABS R5, R10 ;  /* 0x0000000a00057213 */ /* 0x000fe20000000000 */
[----:B------:R-:W-:Y:S01]  /*e840*/  IMAD.MOV.U32 R18, RZ, RZ, R8 ;  /* 0x000000ffff127224 */ /* 0x000fe200078e0008 */
[----:B------:R2:W-:Y:S01]  /*e850*/  STL [R1+0x650], R4 ;  /* 0x0006500401007387 */ /* 0x0005e20000100800 */
[----:B------:R-:W-:Y:S01]  /*e860*/  IMAD.MOV.U32 R8, RZ, RZ, R16 ;  /* 0x000000ffff087224 */ /* 0x000fe200078e0010 */
[----:B------:R-:W-:Y:S01]  /*e870*/  ISETP.GE.AND P3, PT, R15, RZ, PT ;  /* 0x000000ff0f00720c */ /* 0x000fe20003f66270 */
[----:B-1----:R-:W-:-:S02]  /*e880*/  IMAD.MOV.U32 R6, RZ, RZ, R9 ;  /* 0x000000ffff067224 */ /* 0x002fc400078e0009 */
[----:B------:R-:W-:Y:S01]  /*e890*/  @!P0 IMAD.IADD R0, R0, 0x1, -R19 ;  /* 0x0000000100008824 */ /* 0x000fe200078e0a13 */
[C---:B------:R-:W-:Y:S01]  /*e8a0*/  ISETP.GT.U32.AND P0, PT, R19.reuse, R3, PT ;  /* 0x000000031300720c */ /* 0x040fe20003f04070 */
[----:B------:R-:W-:Y:S01]  /*e8b0*/  IMAD R7, R19, R12, R7 ;  /* 0x0000000c13077224 */ /* 0x000fe200078e0207 */
[----:B------:R-:W-:Y:S01]  /*e8c0*/  @!P4 IADD3 R8, -R8, RZ, RZ ;  /* 0x000000ff0808c210 */ /* 0x000fe20007ffe1ff */
[----:B------:R-:W-:Y:S01]  /*e8d0*/  @!P1 IMAD.MOV R18, RZ, RZ, -R18 ;  /* 0x000000ffff129224 */ /* 0x000fe200078e0a12 */
[----:B------:R-:W-:Y:S01]  /*e8e0*/  ISETP.GE.AND P1, PT, R11, RZ, PT ;  /* 0x000000ff0b00720c */ /* 0x000fe20003f26270 */
[----:B------:R-:W-:Y:S01]  /*e8f0*/  @!P6 IMAD.MOV R6, RZ, RZ, -R6 ;  /* 0x000000ffff06e224 */ /* 0x000fe200078e0a06 */
[----:B------:R-:W-:Y:S01]  /*e900*/  ISETP.GT.U32.AND P4, PT, R19, R7, PT ;  /* 0x000000071300720c */ /* 0x000fe20003f84070 */
[----:B------:R-:W-:Y:S01]  /*e910*/  @!P5 IMAD.IADD R17, R17, 0x1, -R19 ;  /* 0x000000011111d824 */ /* 0x000fe200078e0a13 */
[----:B------:R-:W-:Y:S01]  /*e920*/  STL [R1+0x64c], R18 ;  /* 0x00064c1201007387 */ /* 0x000fe20000100800 */
[----:B--2---:R-:W-:Y:S01]  /*e930*/  IMAD.HI.U32 R4, R20, R5, RZ ;  /* 0x0000000514047227 */ /* 0x004fe200078e00ff */
[----:B------:R-:W-:-:S02]  /*e940*/  ISETP.GE.AND P5, PT, R14, RZ, PT ;  /* 0x000000ff0e00720c */ /* 0x000fc40003fa6270 */
[----:B------:R1:W-:Y:S01]  /*e950*/  STL [R1+0x648], R6 ;  /* 0x0006480601007387 */ /* 0x0003e20000100800 */
[----:B------:R-:W-:Y:S01]  /*e960*/  IMAD.MOV R4, RZ, RZ, -R4 ;  /* 0x000000ffff047224 */ /* 0x000fe200078e0a04 */
[----:B------:R-:W-:Y:S01]  /*e970*/  ISETP.GT.U32.AND P6, PT, R19, R0, PT ;  /* 0x000000001300720c */ /* 0x000fe20003fc4070 */
[----:B------:R-:W-:Y:S01]  /*e980*/  @!P0 IMAD.IADD R3, R3, 0x1, -R19 ;  /* 0x0000000103038824 */ /* 0x000fe200078e0a13 */
[----:B------:R2:W-:Y:S01]  /*e990*/  STL [R1+0x644], R8 ;  /* 0x0006440801007387 */ /* 0x0005e20000100800 */
[----:B------:R-:W-:Y:S01]  /*e9a0*/  IMAD R5, R19, R4, R5 ;  /* 0x0000000413057224 */ /* 0x000fe200078e0205 */
[----:B------:R-:W-:Y:S01]  /*e9b0*/  ISETP.GE.AND P0, PT, R10, RZ, PT ;  /* 0x000000ff0a00720c */ /* 0x000fe20003f06270 */
[C---:B------:R-:W-:Y:S02]  /*e9c0*/  VIADD R4, R2.reuse, 0x13a ;  /* 0x0000013a02047836 */ /* 0x040fe40000000000 */
[----:B------:R-:W-:Y:S02]  /*e9d0*/  @!P4 IMAD.IADD R7, R7, 0x1, -R19 ;  /* 0x000000010707c824 */ /* 0x000fe400078e0a13 */
[----:B-1----:R-:W-:Y:S01]  /*e9e0*/  IMAD.MOV.U32 R6, RZ, RZ, R17 ;  /* 0x000000ffff067224 */ /* 0x002fe200078e0011 */
[----:B------:R-:W-:Y:S01]  /*e9f0*/  IABS R12, R4 ;  /* 0x00000004000c7213 */ /* 0x000fe20000000000 */
[----:B------:R-:W-:-:S02]  /*ea00*/  VIADD R11, R2, 0x13c ;  /* 0x0000013c020b7836 */ /* 0x000fc40000000000 */
[----:B------:R-:W-:Y:S01]  /*ea10*/  @!P2 IMAD.MOV R6, RZ, RZ, -R6 ;  /* 0x000000ffff06a224 */ /* 0x000fe200078e0a06 */
[----:B------:R-:W-:Y:S01]  /*ea20*/  ISETP.GT.U32.AND P2, PT, R19, R5, PT ;  /* 0x000000051300720c */ /* 0x000fe20003f44070 */
[----:B--2---:R-:W-:Y:S02]  /*ea30*/  VIADD R8, R2, 0x13b ;  /* 0x0000013b02087836 */ /* 0x004fe40000000000 */
[----:B------:R-:W-:Y:S01]  /*ea40*/  @!P6 IMAD.IADD R0, R0, 0x1, -R19 ;  /* 0x000000010000e824 */ /* 0x000fe200078e0a13 */
[----:B------:R1:W-:Y:S01]  /*ea50*/  STL [R1+0x628], R6 ;  /* 0x0006280601007387 */ /* 0x0003e20000100800 */
[----:B------:R-:W-:Y:S01]  /*ea60*/  ISETP.GE.AND P6, PT, R4, RZ, PT ;  /* 0x000000ff0400720c */ /* 0x000fe20003fc6270 */
[C---:B------:R-:W-:Y:S01]  /*ea70*/  VIADD R10, R2.reuse, 0x13e ;  /* 0x0000013e020a7836 */ /* 0x040fe20000000000 */
[----:B------:R-:W-:Y:S01]  /*ea80*/  IABS R9, R8 ;  /* 0x0000000800097213 */ /* 0x000fe20000000000 */
[----:B------:R-:W-:Y:S01]  /*ea90*/  VIADD R17, R2, 0x140 ;  /* 0x0000014002117836 */ /* 0x000fe20000000000 */
[----:B------:R-:W-:Y:S01]  /*eaa0*/  ISETP.GE.AND P4, PT, R8, RZ, PT ;  /* 0x000000ff0800720c */ /* 0x000fe20003f86270 */
[----:B------:R-:W-:-:S02]  /*eab0*/  VIADD R14, R2, 0x141 ;  /* 0x00000141020e7836 */ /* 0x000fc40000000000 */
[----:B------:R-:W-:Y:S01]  /*eac0*/  IMAD.MOV.U32 R4, RZ, RZ, R9 ;  /* 0x000000ffff047224 */ /* 0x000fe200078e0009 */
[----:B------:R-:W-:Y:S01]  /*ead0*/  @!P2 IADD3 R5, R5, -R19, RZ ;  /* 0x800000130505a210 */ /* 0x000fe20007ffe0ff */
[----:B-1----:R-:W-:Y:S01]  /*eae0*/  IMAD.MOV.U32 R6, RZ, RZ, R3 ;  /* 0x000000ffff067224 */ /* 0x002fe200078e0003 */
[----:B------:R-:W-:Y:S01]  /*eaf0*/  IABS R13, R14 ;  /* 0x0000000e000d7213 */ /* 0x000fe20000000000 */
[----:B------:R-:W-:Y:S01]  /*eb00*/  IMAD.HI.U32 R3, R20, R12, RZ ;  /* 0x0000000c14037227 */ /* 0x000fe200078e00ff */
[----:B------:R-:W-:-:S03]  /*eb10*/  ISETP.GT.U32.AND P2, PT, R19, R5, PT ;  /* 0x000000051300720c */ /* 0x000fc60003f44070 */
[----:B------:R-:W-:Y:S01]  /*eb20*/  @!P5 IMAD.MOV R6, RZ, RZ, -R6 ;  /* 0x000000ffff06d224 */ /* 0x000fe200078e0a06 */
[C---:B------:R-:W-:Y:S01]  /*eb30*/  ISETP.GT.U32.AND P5, PT, R19.reuse, R7, PT ;  /* 0x000000071300720c */ /* 0x040fe20003fa4070 */
[----:B------:R-:W-:Y:S02]  /*eb40*/  IMAD.MOV R3, RZ, RZ, -R3 ;  /* 0x000000ffff037224 */ /* 0x000fe400078e0a03 */
[----:B------:R-:W-:Y:S01]  /*eb50*/  IMAD.HI.U32 R8, R20, R4, RZ ;  /* 0x0000000414087227 */ /* 0x000fe200078e00ff */
[----:B------:R1:W-:Y:S03]  /*eb60*/  STL [R1+0x62c], R6 ;  /* 0x00062c0601007387 */ /* 0x0003e60000100800 */
[----:B------:R-:W-:Y:S02]  /*eb70*/  IMAD R12, R19, R3, R12 ;  /* 0x00000003130c7224 */ /* 0x000fe400078e020c */
[----:B------:R-:W-:Y:S01]  /*eb80*/  @!P2 IADD3 R5, R5, -R19, RZ ;  /* 0x800000130505a210 */ /* 0x000fe20007ffe0ff */
[----:B------:R-:W-:-:S03]  /*eb90*/  VIADD R3, R2, 0x13f ;  /* 0x0000013f02037836 */ /* 0x000fc60000000000 */
[----:B------:R-:W-:Y:S01]  /*eba0*/  @!P5 IMAD.IADD R7, R7, 0x1, -R19 ;  /* 0x000000010707d824 */ /* 0x000fe200078e0a13 */
[C---:B------:R-:W-:Y:S01]  /*ebb0*/  ISETP.GT.U32.AND P5, PT, R19.reuse, R12, PT ;  /* 0x0000000c1300720c */ /* 0x040fe20003fa4070 */
[----:B-1----:R-:W-:Y:S02]  /*ebc0*/  IMAD.MOV.U32 R6, RZ, RZ, R0 ;  /* 0x000000ffff067224 */ /* 0x002fe400078e0000 */
[----:B------:R-:W-:Y:S02]  /*ebd0*/  IMAD.MOV R0, RZ, RZ, -R8 ;  /* 0x000000ffff007224 */ /* 0x000fe400078e0a08 */
[----:B------:R-:W-:Y:S02]  /*ebe0*/  IMAD.MOV.U32 R9, RZ, RZ, R7 ;  /* 0x000000ffff097224 */ /* 0x000fe400078e0007 */
[----:B------:R-:W-:Y:S02]  /*ebf0*/  IMAD R4, R19, R0, R4 ;  /* 0x0000000013047224 */ /* 0x000fe400078e0204 */
[----:B------:R-:W-:-:S02]  /*ec00*/  @!P1 IMAD.MOV R9, RZ, RZ, -R9 ;  /* 0x000000ffff099224 */ /* 0x000fc400078e0a09 */
[----:B------:R-:W-:Y:S01]  /*ec10*/  @!P3 IMAD.MOV R6, RZ, RZ, -R6 ;  /* 0x000000ffff06b224 */ /* 0x000fe200078e0a06 */
[----:B------:R-:W-:Y:S01]  /*ec20*/  ISETP.GT.U32.AND P1, PT, R19, R4, PT ;  /* 0x000000041300720c */ /* 0x000fe20003f24070 */
[----:B------:R-:W-:Y:S01]  /*ec30*/  @!P5 IMAD.IADD R12, R12, 0x1, -R19 ;  /* 0x000000010c0cd824 */ /* 0x000fe200078e0a13 */
[----:B------:R-:W-:Y:S01]  /*ec40*/  ISETP.GE.AND P3, PT, R11, RZ, PT ;  /* 0x000000ff0b00720c */ /* 0x000fe20003f66270 */
[----:B------:R-:W-:Y:S01]  /*ec50*/  VIADD R8, R2, 0x13d ;  /* 0x0000013d02087836 */ /* 0x000fe20000000000 */
[----:B------:R-:W-:Y:S01]  /*ec60*/  IABS R11, R11 ;  /* 0x0000000b000b7213 */ /* 0x000fe20000000000 */
[----:B------:R1:W-:Y:S01]  /*ec70*/  STL [R1+0x630], R6 ;  /* 0x0006300601007387 */ /* 0x0003e20000100800 */
[----:B------:R-:W-:Y:S02]  /*ec80*/  ISETP.GT.U32.AND P5, PT, R19, R12, PT ;  /* 0x0000000c1300720c */ /* 0x000fe40003fa4070 */
[----:B------:R-:W-:Y:S01]  /*ec90*/  ISETP.GE.AND P2, PT, R8, RZ, PT ;  /* 0x000000ff0800720c */ /* 0x000fe20003f46270 */
[----:B------:R-:W-:Y:S01]  /*eca0*/  IMAD.HI.U32 R0, R20, R11, RZ ;  /* 0x0000000b14007227 */ /* 0x000fe200078e00ff */
[----:B------:R-:W-:Y:S01]  /*ecb0*/  IABS R8, R8 ;  /* 0x0000000800087213 */ /* 0x000fe20000000000 */
[----:B------:R2:W-:Y:S02]  /*ecc0*/  STL [R1+0x634], R9 ;  /* 0x0006340901007387 */ /* 0x0005e40000100800 */
[----:B------:R-:W-:-:S02]  /*ecd0*/  IMAD.MOV R7, RZ, RZ, -R0 ;  /* 0x000000ffff077224 */ /* 0x000fc400078e0a00 */
[----:B-1----:R-:W-:Y:S02]  /*ece0*/  IMAD.MOV.U32 R6, RZ, RZ, R5 ;  /* 0x000000ffff067224 */ /* 0x002fe400078e0005 */
[----:B------:R-:W-:Y:S02]  /*ecf0*/  @!P1 IMAD.IADD R4, R4, 0x1, -R19 ;  /* 0x0000000104049824 */ /* 0x000fe400078e0a13 */
[----:B------:R-:W-:Y:S01]  /*ed00*/  @!P0 IMAD.MOV R6, RZ, RZ, -R6 ;  /* 0x000000ffff068224 */ /* 0x000fe200078e0a06 */
[----:B------:R-:W-:Y:S01]  /*ed10*/  ISETP.GE.AND P0, PT, R10, RZ, PT ;  /* 0x000000ff0a00720c */ /* 0x000fe20003f06270 */
[C---:B------:R-:W-:Y:S01]  /*ed20*/  IMAD R11, R19.reuse, R7, R11 ;  /* 0x00000007130b7224 */ /* 0x040fe200078e020b */
[----:B------:R-:W-:Y:S01]  /*ed30*/  IABS R10, R10 ;  /* 0x0000000a000a7213 */ /* 0x000fe20000000000 */
[C---:B------:R-:W-:Y:S01]  /*ed40*/  IMAD.HI.U32 R0, R20.reuse, R8, RZ ;  /* 0x0000000814007227 */ /* 0x040fe200078e00ff */
[----:B--2---:R-:W-:Y:S01]  /*ed50*/  IABS R9, R3 ;  /* 0x0000000300097213 */ /* 0x004fe20000000000 */
[----:B------:R1:W-:Y:S01]  /*ed60*/  STL [R1+0x640], R6 ;  /* 0x0006400601007387 */ /* 0x0003e20000100800 */
[----:B------:R-:W-:Y:S01]  /*ed70*/  ISETP.GT.U32.AND P1, PT, R19, R4, PT ;  /* 0x000000041300720c */ /* 0x000fe20003f24070 */
[----:B------:R-:W-:Y:S01]  /*ed80*/  IMAD.HI.U32 R5, R20, R10, RZ ;  /* 0x0000000a14057227 */ /* 0x000fe200078e00ff */
[----:B------:R-:W-:-:S03]  /*ed90*/  IADD3 R0, -R0, RZ, RZ ;  /* 0x000000ff00007210 */ /* 0x000fc60007ffe1ff */
[----:B------:R-:W-:Y:S01]  /*eda0*/  @!P5 IMAD.IADD R12, R12, 0x1, -R19 ;  /* 0x000000010c0cd824 */ /* 0x000fe200078e0a13 */
[----:B------:R-:W-:Y:S01]  /*edb0*/  ISETP.GT.U32.AND P5, PT, R19, R11, PT ;  /* 0x0000000b1300720c */ /* 0x000fe20003fa4070 */
[----:B------:R-:W-:-:S04]  /*edc0*/  IMAD.HI.U32 R7, R20, R9, RZ ;  /* 0x0000000914077227 */ /* 0x000fc800078e00ff */
[----:B------:R-:W-:Y:S02]  /*edd0*/  IMAD.MOV R5, RZ, RZ, -R5 ;  /* 0x000000ffff057224 */ /* 0x000fe400078e0a05 */
[----:B------:R-:W-:Y:S02]  /*ede0*/  IMAD.MOV R7, RZ, RZ, -R7 ;  /* 0x000000ffff077224 */ /* 0x000fe400078e0a07 */
[C---:B------:R-:W-:Y:S02]  /*edf0*/  IMAD R10, R19.reuse, R5, R10 ;  /* 0x00000005130a7224 */ /* 0x040fe400078e020a */
[C---:B------:R-:W-:Y:S01]  /*ee00*/  IMAD R8, R19.reuse, R0, R8 ;  /* 0x0000000013087224 */ /* 0x040fe200078e0208 */
[----:B------:R-:W-:Y:S01]  /*ee10*/  IABS R0, R17 ;  /* 0x0000001100007213 */ /* 0x000fe20000000000 */
[----:B-1----:R-:W-:Y:S02]  /*ee20*/  IMAD.MOV.U32 R6, RZ, RZ, R12 ;  /* 0x000000ffff067224 */ /* 0x002fe400078e000c */
[----:B------:R-:W-:-:S02]  /*ee30*/  IMAD R9, R19, R7, R9 ;  /* 0x0000000713097224 */ /* 0x000fc400078e0209 */
[--C-:B------:R-:W-:Y:S01]  /*ee40*/  @!P1 IMAD.IADD R4, R4, 0x1, -R19.reuse ;  /* 0x0000000104049824 */ /* 0x100fe200078e0a13 */
[C---:B------:R-:W-:Y:S01]  /*ee50*/  ISETP.GT.U32.AND P1, PT, R19.reuse, R10, PT ;  /* 0x0000000a1300720c */ /* 0x040fe20003f24070 */
[----:B------:R-:W-:Y:S01]  /*ee60*/  @!P6 IMAD.MOV R6, RZ, RZ, -R6 ;  /* 0x000000ffff06e224 */ /* 0x000fe200078e0a06 */
[----:B------:R-:W-:Y:S01]  /*ee70*/  ISETP.GT.U32.AND P6, PT, R19, R8, PT ;  /* 0x000000081300720c */ /* 0x000fe20003fc4070 */
[----:B------:R-:W-:Y:S01]  /*ee80*/  @!P5 IMAD.IADD R11, R11, 0x1, -R19 ;  /* 0x000000010b0bd824 */ /* 0x000fe200078e0a13 */
[----:B------:R-:W-:Y:S01]  /*ee90*/  ISETP.GT.U32.AND P5, PT, R19, R9, PT ;  /* 0x000000091300720c */ /* 0x000fe20003fa4070 */
[----:B------:R-:W-:Y:S01]  /*eea0*/  IMAD.HI.U32 R5, R20, R0, RZ ;  /* 0x0000000014057227 */ /* 0x000fe200078e00ff */
[----:B------:R1:W-:Y:S03]  /*eeb0*/  STL [R1+0x63c], R6 ;  /* 0x00063c0601007387 */ /* 0x0003e60000100800 */
[----:B------:R-:W-:Y:S01]  /*eec0*/  VIADD R7, R2, 0x142 ;  /* 0x0000014202077836 */ /* 0x000fe20000000000 */
[----:B------:R-:W-:-:S03]  /*eed0*/  IADD3 R5, -R5, RZ, RZ ;  /* 0x000000ff05057210 */ /* 0x000fc60007ffe1ff */
[--C-:B------:R-:W-:Y:S01]  /*eee0*/  @!P1 IMAD.IADD R10, R10, 0x1, -R19.reuse ;  /* 0x000000010a0a9824 */ /* 0x100fe200078e0a13 */
[----:B------:R-:W-:Y:S01]  /*eef0*/  IABS R16, R7 ;  /* 0x0000000700107213 */ /* 0x000fe20000000000 */
[--C-:B------:R-:W-:Y:S01]  /*ef00*/  @!P6 IMAD.IADD R8, R8, 0x1, -R19.reuse ;  /* 0x000000010808e824 */ /* 0x100fe200078e0a13 */
[----:B------:R-:W-:Y:S01]  /*ef10*/  ISETP.GT.U32.AND P6, PT, R19, R11, PT ;  /* 0x0000000b1300720c */ /* 0x000fe20003fc4070 */
[----:B------:R-:W-:Y:S01]  /*ef20*/  @!P5 IMAD.IADD R9, R9, 0x1, -R19 ;  /* 0x000000010909d824 */ /* 0x000fe200078e0a13 */
[C---:B------:R-:W-:Y:S01]  /*ef30*/  ISETP.GT.U32.AND P5, PT, R19.reuse, R10, PT ;  /* 0x0000000a1300720c */ /* 0x040fe20003fa4070 */
[----:B-1----:R-:W-:Y:S01]  /*ef40*/  IMAD.MOV.U32 R6, RZ, RZ, R4 ;  /* 0x000000ffff067224 */ /* 0x002fe200078e0004 */
[----:B------:R-:W-:Y:S01]  /*ef50*/  ISETP.GT.U32.AND P1, PT, R19, R8, PT ;  /* 0x000000081300720c */ /* 0x000fe20003f24070 */
[----:B------:R-:W-:-:S03]  /*ef60*/  IMAD.HI.U32 R4, R20, R13, RZ ;  /* 0x0000000d14047227 */ /* 0x000fc600078e00ff */
[----:B------:R-:W-:Y:S01]  /*ef70*/  @!P4 IADD3 R6, -R6, RZ, RZ ;  /* 0x000000ff0606c210 */ /* 0x000fe20007ffe1ff */
[----:B------:R-:W-:Y:S01]  /*ef80*/  IMAD.MOV R4, RZ, RZ, -R4 ;  /* 0x000000ffff047224 */ /* 0x000fe200078e0a04 */
[C---:B------:R-:W-:Y:S01]  /*ef90*/  ISETP.GT.U32.AND P4, PT, R19.reuse, R9, PT ;  /* 0x000000091300720c */ /* 0x040fe20003f84070 */
[C---:B------:R-:W-:Y:S02]  /*efa0*/  IMAD R0, R19.reuse, R5, R0 ;  /* 0x0000000513007224 */ /* 0x040fe400078e0200 */
[----:B------:R-:W-:Y:S01]  /*efb0*/  IMAD R13, R19, R4, R13 ;  /* 0x00000004130d7224 */ /* 0x000fe200078e020d */
[----:B------:R1:W-:Y:S01]  /*efc0*/  STL [R1+0x638], R6 ;  /* 0x0006380601007387 */ /* 0x0003e20000100800 */
[--C-:B------:R-:W-:Y:S01]  /*efd0*/  @!P6 IMAD.IADD R11, R11, 0x1, -R19.reuse ;  /* 0x000000010b0be824 */ /* 0x100fe200078e0a13 */
[C---:B------:R-:W-:Y:S01]  /*efe0*/  ISETP.GT.U32.AND P6, PT, R19.reuse, R0, PT ;  /* 0x000000001300720c */ /* 0x040fe20003fc4070 */
[----:B------:R-:W-:Y:S01]  /*eff0*/  @!P5 IMAD.IADD R10, R10, 0x1, -R19 ;  /* 0x000000010a0ad824 */ /* 0x000fe200078e0a13 */
[----:B------:R-:W-:Y:S01]  /*f000*/  ISETP.GT.U32.AND P5, PT, R19, R13, PT ;  /* 0x0000000d1300720c */ /* 0x000fe20003fa4070 */
[----:B------:R-:W-:-:S02]  /*f010*/  VIADD R5, R2, 0x143 ;  /* 0x0000014302057836 */ /* 0x000fc40000000000 */
[----:B------:R-:W-:Y:S02]  /*f020*/  VIADD R4, R2, 0x144 ;  /* 0x0000014402047836 */ /* 0x000fe40000000000 */
[--C-:B------:R-:W-:Y:S01]  /*f030*/  @!P1 IMAD.IADD R8, R8, 0x1, -R19.reuse ;  /* 0x0000000108089824 */ /* 0x100fe200078e0a13 */
[----:B------:R-:W-:Y:S01]  /*f040*/  IABS R15, R5 ;  /* 0x00000005000f7213 */ /* 0x000fe20000000000 */
[----:B------:R-:W-:Y:S01]  /*f050*/  @!P4 IMAD.IADD R9, R9, 0x1, -R19 ;  /* 0x000000010909c824 */ /* 0x000fe200078e0a13 */
[----:B------:R-:W-:Y:S01]  /*f060*/  ISETP.GE.AND P4, PT, R17, RZ, PT ;  /* 0x000000ff1100720c */ /* 0x000fe20003f86270 */
[----:B------:R-:W-:Y:S01]  /*f070*/  IMAD.MOV.U32 R18, RZ, RZ, R11 ;  /* 0x000000ffff127224 */ /* 0x000fe200078e000b */
[----:B------:R-:W-:Y:S01]  /*f080*/  IABS R17, R4 ;  /* 0x0000000400117213 */ /* 0x000fe20000000000 */
[----:B-1----:R-:W-:Y:S01]  /*f090*/  IMAD.MOV.U32 R6, RZ, RZ, R8 ;  /* 0x000000ffff067224 */ /* 0x002fe200078e0008 */
[----:B------:R-:W-:Y:S01]  /*f0a0*/  ISETP.GE.AND P1, PT, R3, RZ, PT ;  /* 0x000000ff0300720c */ /* 0x000fe20003f26270 */
[----:B------:R-:W-:Y:S01]  /*f0b0*/  @!P5 IMAD.IADD R13, R13, 0x1, -R19 ;  /* 0x000000010d0dd824 */ /* 0x000fe200078e0a13 */
[----:B------:R-:W-:Y:S01]  /*f0c0*/  @!P6 IADD3 R0, R0, -R19, RZ ;  /* 0x800000130000e210 */ /* 0x000fe20007ffe0ff */
[----:B------:R-:W-:Y:S01]  /*f0d0*/  IMAD.HI.U32 R3, R20, R15, RZ ;  /* 0x0000000f14037227 */ /* 0x000fe200078e00ff */
[----:B------:R-:W-:-:S02]  /*f0e0*/  ISETP.GE.AND P6, PT, R14, RZ, PT ;  /* 0x000000ff0e00720c */ /* 0x000fc40003fc6270 */
[C---:B------:R-:W-:Y:S01]  /*f0f0*/  ISETP.GT.U32.AND P5, PT, R19.reuse, R13, PT ;  /* 0x0000000d1300720c */ /* 0x040fe20003fa4070 */
[----:B------:R-:W-:Y:S01]  /*f100*/  @!P3 IMAD.MOV R18, RZ, RZ, -R18 ;  /* 0x000000ffff12b224 */ /* 0x000fe200078e0a12 */
[----:B------:R-:W-:Y:S01]  /*f110*/  ISETP.GT.U32.AND P3, PT, R19, R0, PT ;  /* 0x000000001300720c */ /* 0x000fe20003f64070 */
[----:B------:R-:W-:Y:S02]  /*f120*/  IMAD.MOV.U32 R14, RZ, RZ, R17 ;  /* 0x000000ffff0e7224 */ /* 0x000fe400078e0011 */
[----:B------:R-:W-:Y:S01]  /*f130*/  @!P2 IMAD.MOV R6, RZ, RZ, -R6 ;  /* 0x000000ffff06a224 */ /* 0x000fe200078e0a06 */
[----:B------:R-:W-:Y:S01]  /*f140*/  STL [R1+0x614], R18 ;  /* 0x0006141201007387 */ /* 0x000fe20000100800 */
[----:B------:R-:W-:-:S03]  /*f150*/  IMAD.HI.U32 R12, R20, R16, RZ ;  /* 0x00000010140c7227 */ /* 0x000fc600078e00ff */
[----:B------:R1:W-:Y:S01]  /*f160*/  STL [R1+0x618], R6 ;  /* 0x0006180601007387 */ /* 0x0003e20000100800 */
[----:B------:R-:W-:Y:S02]  /*f170*/  IMAD.MOV R3, RZ, RZ, -R3 ;  /* 0x000000ffff037224 */ /* 0x000fe400078e0a03 */
[----:B------:R-:W-:-:S04]  /*f180*/  IMAD.HI.U32 R11, R20, R14, RZ ;  /* 0x0000000e140b7227 */ /* 0x000fc800078e00ff */
[----:B------:R-:W-:Y:S02]  /*f190*/  IMAD.MOV R12, RZ, RZ, -R12 ;  /* 0x000000ffff0c7224 */ /* 0x000fe400078e0a0c */
[C---:B------:R-:W-:Y:S01]  /*f1a0*/  IMAD R15, R19.reuse, R3, R15 ;  /* 0x00000003130f7224 */ /* 0x040fe200078e020f */
[----:B-1----:R-:W-:Y:S01]  /*f1b0*/  MOV R6, R9 ;  /* 0x0000000900067202 */ /* 0x002fe20000000f00 */
[----:B------:R-:W-:Y:S02]  /*f1c0*/  IMAD.MOV R8, RZ, RZ, -R11 ;  /* 0x000000ffff087224 */ /* 0x000fe400078e0a0b */
[C---:B------:R-:W-:Y:S02]  /*f1d0*/  IMAD R16, R19.reuse, R12, R16 ;  /* 0x0000000c13107224 */ /* 0x040fe400078e0210 */
[----:B------:R-:W-:Y:S01]  /*f1e0*/  @!P1 IMAD.MOV R6, RZ, RZ, -R6 ;  /* 0x000000ffff069224 */ /* 0x000fe200078e0a06 */
[C---:B------:R-:W-:Y:S01]  /*f1f0*/  ISETP.GT.U32.AND P1, PT, R19.reuse, R15, PT ;  /* 0x0000000f1300720c */ /* 0x040fe20003f24070 */
[C---:B------:R-:W-:Y:S01]  /*f200*/  IMAD R14, R19.reuse, R8, R14 ;  /* 0x00000008130e7224 */ /* 0x040fe200078e020e */
[----:B------:R-:W-:Y:S01]  /*f210*/  ISETP.GT.U32.AND P2, PT, R19, R16, PT ;  /* 0x000000101300720c */ /* 0x000fe20003f44070 */
[----:B------:R-:W-:-:S02]  /*f220*/  @!P5 IMAD.IADD R13, R13, 0x1, -R19 ;  /* 0x000000010d0dd824 */ /* 0x000fc400078e0a13 */
[--C-:B------:R-:W-:Y:S01]  /*f230*/  @!P3 IMAD.IADD R0, R0, 0x1, -R19.reuse ;  /* 0x000000010000b824 */ /* 0x100fe200078e0a13 */
[----:B------:R-:W-:Y:S01]  /*f240*/  ISETP.GT.U32.AND P5, PT, R19, R14, PT ;  /* 0x0000000e1300720c */ /* 0x000fe20003fa4070 */
[----:B------:R-:W-:Y:S01]  /*f250*/  @!P0 IMAD.MOV R10, RZ, RZ, -R10 ;  /* 0x000000ffff0a8224 */ /* 0x000fe200078e0a0a */
[----:B------:R-:W-:Y:S01]  /*f260*/  ISETP.GE.AND P3, PT, R5, RZ, PT ;  /* 0x000000ff0500720c */ /* 0x000fe20003f66270 */
[C---:B------:R-:W-:Y:S01]  /*f270*/  VIADD R5, R2.reuse, 0x146 ;  /* 0x0000014602057836 */ /* 0x040fe20000000000 */
[----:B------:R-:W-:Y:S01]  /*f280*/  ISETP.GE.AND P0, PT, R7, RZ, PT ;  /* 0x000000ff0700720c */ /* 0x000fe20003f06270 */
[C---:B------:R-:W-:Y:S01]  /*f290*/  VIADD R3, R2.reuse, 0x145 ;  /* 0x0000014502037836 */ /* 0x040fe20000000000 */
[----:B------:R-:W-:Y:S01]  /*f2a0*/  STL [R1+0x61c], R10 ;  /* 0x00061c0a01007387 */ /* 0x000fe20000100800 */
[----:B------:R-:W-:Y:S01]  /*f2b0*/  @!P1 IADD3 R15, R15, -R19, RZ ;  /* 0x800000130f0f9210 */ /* 0x000fe20007ffe0ff */
[----:B------:R-:W-:Y:S02]  /*f2c0*/  VIADD R9, R2, 0x147 ;  /* 0x0000014702097836 */ /* 0x000fe40000000000 */
[--C-:B------:R-:W-:Y:S01]  /*f2d0*/  @!P2 IMAD.IADD R16, R16, 0x1, -R19.reuse ;  /* 0x000000011010a824 */ /* 0x100fe200078e0a13 */
[----:B------:R-:W-:Y:S01]  /*f2e0*/  ISETP.GT.U32.AND P1, PT, R19, R15, PT ;  /* 0x0000000f1300720c */ /* 0x000fe20003f24070 */
[----:B------:R1:W-:Y:S01]  /*f2f0*/  STL [R1+0x620], R6 ;  /* 0x0006200601007387 */ /* 0x0003e20000100800 */
[----:B------:R-:W-:Y:S01]  /*f300*/  ISETP.GE.AND P2, PT, R4, RZ, PT ;  /* 0x000000ff0400720c */ /* 0x000fe20003f46270 */
[----:B------:R-:W-:Y:S01]  /*f310*/  @!P5 IMAD.IADD R14, R14, 0x1, -R19 ;  /* 0x000000010e0ed824 */ /* 0x000fe200078e0a13 */
[----:B------:R-:W-:Y:S01]  /*f320*/  IABS R4, R5 ;  /* 0x0000000500047213 */ /* 0x000fe20000000000 */
[----:B------:R-:W-:Y:S01]  /*f330*/  IMAD.MOV.U32 R18, RZ, RZ, R13 ;  /* 0x000000ffff127224 */ /* 0x000fe200078e000d */
[----:B------:R-:W-:-:S02]  /*f340*/  IABS R11, R3 ;  /* 0x00000003000b7213 */ /* 0x000fc40000000000 */
[----:B------:R-:W-:Y:S01]  /*f350*/  ISETP.GT.U32.AND P5, PT, R19, R14, PT ;  /* 0x0000000e1300720c */ /* 0x000fe20003fa4070 */
[----:B------:R-:W-:Y:S01]  /*f360*/  IMAD.HI.U32 R7, R20, R4, RZ ;  /* 0x0000000414077227 */ /* 0x000fe200078e00ff */
[----:B------:R-:W-:-:S03]  /*f370*/  IABS R12, R9 ;  /* 0x00000009000c7213 */ /* 0x000fc60000000000 */
[----:B-1----:R-:W-:Y:S02]  /*f380*/  IMAD.MOV.U32 R6, RZ, RZ, R0 ;  /* 0x000000ffff067224 */ /* 0x002fe400078e0000 */
[----:B------:R-:W-:Y:S02]  /*f390*/  IMAD.MOV R7, RZ, RZ, -R7 ;  /* 0x000000ffff077224 */ /* 0x000fe400078e0a07 */
[----:B------:R-:W-:Y:S01]  /*f3a0*/  @!P4 IMAD.MOV R6, RZ, RZ, -R6 ;  /* 0x000000ffff06c224 */ /* 0x000fe200078e0a06 */
[----:B------:R-:W-:Y:S01]  /*f3b0*/  ISETP.GT.U32.AND P4, PT, R19, R16, PT ;  /* 0x000000101300720c */ /* 0x000fe20003f84070 */
[----:B------:R-:W-:Y:S02]  /*f3c0*/  IMAD.HI.U32 R8, R20, R11, RZ ;  /* 0x0000000b14087227 */ /* 0x000fe400078e00ff */
[----:B------:R-:W-:Y:S01]  /*f3d0*/  @!P5 IADD3 R14, R14, -R19, RZ ;  /* 0x800000130e0ed210 */ /* 0x000fe20007ffe0ff */
[----:B------:R1:W-:Y:S01]  /*f3e0*/  STL [R1+0x624], R6 ;  /* 0x0006240601007387 */ /* 0x0003e20000100800 */
[----:B------:R-:W-:Y:S01]  /*f3f0*/  @!P1 IMAD.IADD R15, R15, 0x1, -R19 ;  /* 0x000000010f0f9824 */ /* 0x000fe200078e0a13 */
[----:B------:R-:W-:Y:S01]  /*f400*/  ISETP.GE.AND P1, PT, R3, RZ, PT ;  /* 0x000000ff0300720c */ /* 0x000fe20003f26270 */
[----:B------:R-:W-:-:S02]  /*f410*/  IMAD R3, R19, R7, R4 ;  /* 0x0000000713037224 */ /* 0x000fc400078e0204 */
[----:B------:R-:W-:Y:S02]  /*f420*/  IMAD.MOV R8, RZ, RZ, -R8 ;  /* 0x000000ffff087224 */ /* 0x000fe400078e0a08 */
[----:B------:R-:W-:Y:S01]  /*f430*/  VIADD R7, R2, 0x149 ;  /* 0x0000014902077836 */ /* 0x000fe20000000000 */
[C---:B------:R-:W-:Y:S01]  /*f440*/  ISETP.GT.U32.AND P5, PT, R19.reuse, R3, PT ;  /* 0x000000031300720c */ /* 0x040fe20003fa4070 */
[C---:B------:R-:W-:Y:S02]  /*f450*/  IMAD R11, R19.reuse, R8, R11 ;  /* 0x00000008130b7224 */ /* 0x040fe400078e020b */
[----:B------:R-:W-:Y:S01]  /*f460*/  @!P4 IMAD.IADD R16, R16, 0x1, -R19 ;  /* 0x000000011010c824 */ /* 0x000fe200078e0a13 */
[----:B------:R-:W-:Y:S01]  /*f470*/  IABS R10, R7 ;  /* 0x00000007000a7213 */ /* 0x000fe20000000000 */
[----:B------:R-:W-:Y:S01]  /*f480*/  VIADD R0, R2, 0x148 ;  /* 0x0000014802007836 */ /* 0x000fe20000000000 */
[----:B------:R-:W-:Y:S01]  /*f490*/  ISETP.GT.U32.AND P4, PT, R19, R11, PT ;  /* 0x0000000b1300720c */ /* 0x000fe20003f84070 */
[----:B------:R-:W-:-:S02]  /*f4a0*/  @!P6 IMAD.MOV R18, RZ, RZ, -R18 ;  /* 0x000000ffff12e224 */ /* 0x000fc400078e0a12 */
[C---:B------:R-:W-:Y:S01]  /*f4b0*/  IMAD.HI.U32 R13, R20.reuse, R10, RZ ;  /* 0x0000000a140d7227 */ /* 0x040fe200078e00ff */
[----:B------:R-:W-:Y:S02]  /*f4c0*/  IABS R8, R0 ;  /* 0x0000000000087213 */ /* 0x000fe40000000000 */
[----:B------:R-:W-:Y:S01]  /*f4d0*/  STL [R1+0x5a8], R18 ;  /* 0x0005a81201007387 */ /* 0x000fe20000100800 */
[----:B------:R-:W-:Y:S01]  /*f4e0*/  @!P5 IMAD.IADD R3, R3, 0x1, -R19 ;  /* 0x000000010303d824 */ /* 0x000fe200078e0a13 */
[----:B------:R-:W-:Y:S01]  /*f4f0*/  IADD3 R13, -R13, RZ, RZ ;  /* 0x000000ff0d0d7210 */ /* 0x000fe20007ffe1ff */
[----:B-1----:R-:W-:Y:S02]  /*f500*/  IMAD.MOV.U32 R6, RZ, RZ, R16 ;  /* 0x000000ffff067224 */ /* 0x002fe400078e0010 */
[----:B------:R-:W-:Y:S01]  /*f510*/  IMAD.HI.U32 R17, R20, R12, RZ ;  /* 0x0000000c14117227 */ /* 0x000fe200078e00ff */
[----:B------:R-:W-:-:S03]  /*f520*/  ISETP.GT.U32.AND P6, PT, R19, R3, PT ;  /* 0x000000031300720c */ /* 0x000fc60003fc4070 */
[----:B------:R-:W-:Y:S01]  /*f530*/  @!P4 IMAD.IADD R11, R11, 0x1, -R19 ;  /* 0x000000010b0bc824 */ /* 0x000fe200078e0a13 */
[----:B------:R-:W-:Y:S01]  /*f540*/  ISETP.GE.AND P4, PT, R5, RZ, PT ;  /* 0x000000ff0500720c */ /* 0x000fe20003f86270 */
[----:B------:R-:W-:Y:S02]  /*f550*/  @!P0 IMAD.MOV R6, RZ, RZ, -R6 ;  /* 0x000000ffff068224 */ /* 0x000fe400078e0a06 */
[----:B------:R-:W-:Y:S01]  /*f560*/  IMAD.HI.U32 R4, R20, R8, RZ ;  /* 0x0000000814047227 */ /* 0x000fe200078e00ff */
[----:B------:R-:W-:Y:S02]  /*f570*/  ISETP.GT.U32.AND P5, PT, R19, R11, PT ;  /* 0x0000000b1300720c */ /* 0x000fe40003fa4070 */
[----:B------:R1:W-:Y:S01]  /*f580*/  STL [R1+0x5ac], R6 ;  /* 0x0005ac0601007387 */ /* 0x0003e20000100800 */
[----:B------:R-:W-:Y:S02]  /*f590*/  IMAD.MOV R17, RZ, RZ, -R17 ;  /* 0x000000ffff117224 */ /* 0x000fe400078e0a11 */
[----:B------:R-:W-:Y:S01]  /*f5a0*/  @!P3 IMAD.MOV R15, RZ, RZ, -R15 ;  /* 0x000000ffff0fb224 */ /* 0x000fe200078e0a0f */
[----:B------:R-:W-:Y:S01]  /*f5b0*/  ISETP.GE.AND P3, PT, R9, RZ, PT ;  /* 0x000000ff0900720c */ /* 0x000fe20003f66270 */
[----:B------:R-:W-:-:S02]  /*f5c0*/  IMAD R9, R19, R13, R10 ;  /* 0x0000000d13097224 */ /* 0x000fc400078e020a */
[----:B------:R-:W-:Y:S01]  /*f5d0*/  IMAD.MOV R4, RZ, RZ, -R4 ;  /* 0x000000ffff047224 */ /* 0x000fe200078e0a04 */
[----:B------:R-:W-:Y:S01]  /*f5e0*/  STL [R1+0x5bc], R15 ;  /* 0x0005bc0f01007387 */ /* 0x000fe20000100800 */
[----:B------:R-:W-:Y:S02]  /*f5f0*/  IMAD R12, R19, R17, R12 ;  /* 0x00000011130c7224 */ /* 0x000fe400078e020c */
[----:B-1----:R-:W-:Y:S02]  /*f600*/  IMAD.MOV.U32 R6, RZ, RZ, R14 ;  /* 0x000000ffff067224 */ /* 0x002fe400078e000e */
[----:B------:R-:W-:Y:S01]  /*f610*/  @!P6 IMAD.IADD R3, R3, 0x1, -R19 ;  /* 0x000000010303e824 */ /* 0x000fe200078e0a13 */
[C---:B------:R-:W-:Y:S01]  /*f620*/  ISETP.GT.U32.AND P6, PT, R19.reuse, R9, PT ;  /* 0x000000091300720c */ /* 0x040fe20003fc4070 */
[C---:B------:R-:W-:Y:S01]  /*f630*/  IMAD R8, R19.reuse, R4, R8 ;  /* 0x0000000413087224 */ /* 0x040fe200078e0208 */
[----:B------:R-:W-:Y:S01]  /*f640*/  ISETP.GT.U32.AND P0, PT, R19, R12, PT ;  /* 0x0000000c1300720c */ /* 0x000fe20003f04070 */
[----:B------:R-:W-:-:S02]  /*f650*/  @!P2 IMAD.MOV R6, RZ, RZ, -R6 ;  /* 0x000000ffff06a224 */ /* 0x000fc400078e0a06 */
[--C-:B------:R-:W-:Y:S01]  /*f660*/  @!P5 IMAD.IADD R11, R11, 0x1, -R19.reuse ;  /* 0x000000010b0bd824 */ /* 0x100fe200078e0a13 */
[----:B------:R-:W-:Y:S01]  /*f670*/  ISETP.GT.U32.AND P2, PT, R19, R8, PT ;  /* 0x000000081300720c */ /* 0x000fe20003f44070 */
[----:B------:R-:W-:Y:S01]  /*f680*/  VIADD R5, R2, 0x14a ;  /* 0x0000014a02057836 */ /* 0x000fe20000000000 */
[----:B------:R1:W-:Y:S01]  /*f690*/  STL [R1+0x600], R6 ;  /* 0x0006000601007387 */ /* 0x0003e20000100800 */
[----:B------:R-:W-:Y:S01]  /*f6a0*/  ISETP.GE.AND P5, PT, R0, RZ, PT ;  /* 0x000000ff0000720c */ /* 0x000fe20003fa6270 */
[----:B------:R-:W-:Y:S02]  /*f6b0*/  VIADD R0, R2, 0x14b ;  /* 0x0000014b02007836 */ /* 0x000fe40000000000 */
[----:B------:R-:W-:Y:S01]  /*f6c0*/  IABS R4, R5 ;  /* 0x0000000500047213 */ /* 0x000fe20000000000 */
[--C-:B------:R-:W-:Y:S02]  /*f6d0*/  @!P6 IMAD.IADD R9, R9, 0x1, -R19.reuse ;  /* 0x000000010909e824 */ /* 0x100fe400078e0a13 */
[----:B------:R-:W-:Y:S01]  /*f6e0*/  @!P0 IMAD.IADD R12, R12, 0x1, -R19 ;  /* 0x000000010c0c8824 */ /* 0x000fe200078e0a13 */
[----:B------:R-:W-:Y:S01]  /*f6f0*/  ISETP.GE.AND P0, PT, R7, RZ, PT ;  /* 0x000000ff0700720c */ /* 0x000fe20003f06270 */
[----:B------:R-:W-:Y:S01]  /*f700*/  IMAD.HI.U32 R10, R20, R4, RZ ;  /* 0x00000004140a7227 */ /* 0x000fe200078e00ff */
[----:B------:R-:W-:-:S02]  /*f710*/  ISETP.GT.U32.AND P6, PT, R19, R9, PT ;  /* 0x000000091300720c */ /* 0x000fc40003fc4070 */
[----:B------:R-:W-:Y:S01]  /*f720*/  IADD3 R7, R2, 0x14c, RZ ;  /* 0x0000014c02077810 */ /* 0x000fe20007ffe0ff */
[----:B-1----:R-:W-:Y:S01]  /*f730*/  IMAD.MOV.U32 R6, RZ, RZ, R11 ;  /* 0x000000ffff067224 */ /* 0x002fe200078e000b */
[----:B------:R-:W-:Y:S01]  /*f740*/  IABS R11, R0 ;  /* 0x00000000000b7213 */ /* 0x000fe20000000000 */
[--C-:B------:R-:W-:Y:S01]  /*f750*/  @!P2 IMAD.IADD R8, R8, 0x1, -R19.reuse ;  /* 0x000000010808a824 */ /* 0x100fe200078e0a13 */
[C---:B------:R-:W-:Y:S01]  /*f760*/  ISETP.GT.U32.AND P2, PT, R19.reuse, R12, PT ;  /* 0x0000000c1300720c */ /* 0x040fe20003f44070 */
[----:B------:R-:W-:Y:S02]  /*f770*/  @!P1 IMAD.MOV R6, RZ, RZ, -R6 ;  /* 0x000000ffff069224 */ /* 0x000fe400078e0a06 */
[----:B------:R-:W-:Y:S01]  /*f780*/  IMAD.MOV R10, RZ, RZ, -R10 ;  /* 0x000000ffff0a7224 */ /* 0x000fe200078e0a0a */
[C---:B------:R-:W-:Y:S01]  /*f790*/  ISETP.GT.U32.AND P1, PT, R19.reuse, R8, PT ;  /* 0x000000081300720c */ /* 0x040fe20003f24070 */
[----:B------:R-:W-:Y:S01]  /*f7a0*/  VIADD R18, R2, 0x15d ;  /* 0x0000015d02127836 */ /* 0x000fe20000000000 */
[----:B------:R1:W-:Y:S01]  /*f7b0*/  STL [R1+0x604], R6 ;  /* 0x0006040601007387 */ /* 0x0003e20000100800 */
[----:B------:R-:W-:Y:S01]  /*f7c0*/  IMAD R4, R19, R10, R4 ;  /* 0x0000000a13047224 */ /* 0x000fe200078e0204 */
[----:B------:R-:W-:Y:S01]  /*f7d0*/  IABS R10, R7 ;  /* 0x00000007000a7213 */ /* 0x000fe20000000000 */
[----:B------:R-:W-:-:S02]  /*f7e0*/  @!P6 IMAD.IADD R9, R9, 0x1, -R19 ;  /* 0x000000010909e824 */ /* 0x000fc400078e0a13 */
[----:B------:R-:W-:Y:S02]  /*f7f0*/  VIADD R17, R2, 0x160 ;  /* 0x0000016002117836 */ /* 0x000fe40000000000 */
[----:B------:R-:W-:Y:S01]  /*f800*/  @!P2 IADD3 R12, R12, -R19, RZ ;  /* 0x800000130c0ca210 */ /* 0x000fe20007ffe0ff */
[----:B------:R-:W-:Y:S01]  /*f810*/  IMAD.HI.U32 R14, R20, R10, RZ ;  /* 0x0000000a140e7227 */ /* 0x000fe200078e00ff */
[----:B------:R-:W-:-:S03]  /*f820*/  ISETP.GT.U32.AND P2, PT, R19, R4, PT ;  /* 0x000000041300720c */ /* 0x000fc60003f44070 */
[----:B-1----:R-:W-:Y:S02]  /*f830*/  IMAD.MOV.U32 R6, RZ, RZ, R3 ;  /* 0x000000ffff067224 */ /* 0x002fe400078e0003 */
[----:B------:R-:W-:-:S04]  /*f840*/  IMAD.HI.U32 R3, R20, R11, RZ ;  /* 0x0000000b14037227 */ /* 0x000fc800078e00ff */
[----:B------:R-:W-:Y:S02]  /*f850*/  IMAD.MOV R3, RZ, RZ, -R3 ;  /* 0x000000ffff037224 */ /* 0x000fe400078e0a03 */
[----:B------:R-:W-:Y:S01]  /*f860*/  @!P4 IMAD.MOV R6, RZ, RZ, -R6 ;  /* 0x000000ffff06c224 */ /* 0x000fe200078e0a06 */
[----:B------:R-:W-:Y:S01]  /*f870*/  ISETP.GE.AND P4, PT, R5, RZ, PT ;  /* 0x000000ff0500720c */ /* 0x000fe20003f86270 */
[C---:B------:R-:W-:Y:S02]  /*f880*/  IMAD R11, R19.reuse, R3, R11 ;  /* 0x00000003130b7224 */ /* 0x040fe400078e020b */
[----:B------:R-:W-:Y:S01]  /*f890*/  @!P1 IMAD.IADD R8, R8, 0x1, -R19 ;  /* 0x0000000108089824 */ /* 0x000fe200078e0a13 */
[----:B------:R1:W-:Y:S01]  /*f8a0*/  STL [R1+0x60c], R6 ;  /* 0x00060c0601007387 */ /* 0x0003e20000100800 */
[----:B------:R-:W-:Y:S01]  /*f8b0*/  ISETP.GE.AND P1, PT, R0, RZ, PT ;  /* 0x000000ff0000720c */ /* 0x000fe20003f26270 */
[----:B------:R-:W-:Y:S01]  /*f8c0*/  VIADD R0, R2, 0x14d ;  /* 0x0000014d02007836 */ /* 0x000fe20000000000 */
[----:B------:R-:W-:Y:S01]  /*f8d0*/  ISETP.GT.U32.AND P6, PT, R19, R11, PT ;  /* 0x0000000b1300720c */ /* 0x000fe20003fc4070 */
[----:B------:R-:W-:-:S02]  /*f8e0*/  IMAD.MOV R14, RZ, RZ, -R14 ;  /* 0x000000ffff0e7224 */ /* 0x000fc400078e0a0e */
[----:B------:R-:W-:Y:S01]  /*f8f0*/  @!P2 IMAD.IADD R4, R4, 0x1, -R19 ;  /* 0x000000010404a824 */ /* 0x000fe200078e0a13 */
[----:B------:R-:W-:Y:S01]  /*f900*/  IABS R5, R0 ;  /* 0x0000000000057213 */ /* 0x000fe20000000000 */
[C---:B------:R-:W-:Y:S02]  /*f910*/  IMAD R10, R19.reuse, R14, R10 ;  /* 0x0000000e130a7224 */ /* 0x040fe400078e020a */
[----:B-1----:R-:W-:Y:S01]  /*f920*/  IMAD.MOV.U32 R6, RZ, RZ, R12 ;  /* 0x000000ffff067224 */ /* 0x002fe200078e000c */
[----:B------:R-:W-:Y:S01]  /*f930*/  ISETP.GT.U32.AND P2, PT, R19, R4, PT ;  /* 0x000000041300720c */ /* 0x000fe20003f44070 */
[----:B------:R-:W-:Y:S02]  /*f940*/  IMAD.MOV.U32 R12, RZ, RZ, R8 ;  /* 0x000000ffff0c7224 */ /* 0x000fe400078e0008 */
[----:B------:R-:W-:Y:S01]  /*f950*/  @!P3 IMAD.MOV R6, RZ, RZ, -R6 ;  /* 0x000000ffff06b224 */ /* 0x000fe200078e0a06 */
[----:B------:R-:W-:Y:S01]  /*f960*/  ISETP.GE.AND P3, PT, R7, RZ, PT ;  /* 0x000000ff0700720c */ /* 0x000fe20003f66270 */
[----:B------:R-:W-:Y:S01]  /*f970*/  IMAD.HI.U32 R7, R20, R5, RZ ;  /* 0x0000000514077227 */ /* 0x000fe200078e00ff */
[----:B------:R-:W-:-:S02]  /*f980*/  @!P6 IADD3 R11, R11, -R19, RZ ;  /* 0x800000130b0be210 */ /* 0x000fc40007ffe0ff */
[----:B------:R1:W-:Y:S01]  /*f990*/  STL [R1+0x608], R6 ;  /* 0x0006080601007387 */ /* 0x0003e20000100800 */
[----:B------:R-:W-:Y:S01]  /*f9a0*/  VIADD R3, R2, 0x14e ;  /* 0x0000014e02037836 */ /* 0x000fe20000000000 */
[C---:B------:R-:W-:Y:S01]  /*f9b0*/  ISETP.GT.U32.AND P6, PT, R19.reuse, R11, PT ;  /* 0x0000000b1300720c */ /* 0x040fe20003fc4070 */
[----:B------:R-:W-:Y:S01]  /*f9c0*/  @!P5 IMAD.MOV R12, RZ, RZ, -R12 ;  /* 0x000000ffff0cd224 */ /* 0x000fe200078e0a0c */
[----:B------:R-:W-:Y:S01]  /*f9d0*/  ISETP.GT.U32.AND P5, PT, R19, R10, PT ;  /* 0x0000000a1300720c */ /* 0x000fe20003fa4070 */
[----:B------:R-:W-:Y:S01]  /*f9e0*/  @!P2 IMAD.IADD R4, R4, 0x1, -R19 ;  /* 0x000000010404a824 */ /* 0x000fe200078e0a13 */
[----:B------:R-:W-:Y:S02]  /*f9f0*/  IABS R13, R3 ;  /* 0x00000003000d7213 */ /* 0x000fe40000000000 */
[----:B------:R2:W-:Y:S01]  /*fa00*/  STL [R1+0x5e4], R12 ;  /* 0x0005e40c01007387 */ /* 0x0005e20000100800 */
[----:B------:R-:W-:Y:S01]  /*fa10*/  ISETP.GE.AND P2, PT, R3, RZ, PT ;  /* 0x000000ff0300720c */ /* 0x000fe20003f46270 */
[----:B-1----:R-:W-:-:S02]  /*fa20*/  IMAD.MOV.U32 R6, RZ, RZ, R9 ;  /* 0x000000ffff067224 */ /* 0x002fc400078e0009 */
[----:B------:R-:W-:-:S04]  /*fa30*/  IMAD.HI.U32 R8, R20, R13, RZ ;  /* 0x0000000d14087227 */ /* 0x000fc800078e00ff */
[----:B------:R-:W-:Y:S01]  /*fa40*/  @!P0 IMAD.MOV R6, RZ, RZ, -R6 ;  /* 0x000000ffff068224 */ /* 0x000fe200078e0a06 */
[----:B------:R-:W-:Y:S01]  /*fa50*/  ISETP.GE.AND P0, PT, R0, RZ, PT ;  /* 0x000000ff0000720c */ /* 0x000fe20003f06270 */
[----:B------:R-:W-:Y:S02]  /*fa60*/  IMAD.MOV R0, RZ, RZ, -R7 ;  /* 0x000000ffff007224 */ /* 0x000fe400078e0a07 */
[----:B------:R-:W-:Y:S01]  /*fa70*/  @!P6 IMAD.IADD R11, R11, 0x1, -R19 ;  /* 0x000000010b0be824 */ /* 0x000fe200078e0a13 */
[----:B------:R1:W-:Y:S01]  /*fa80*/  STL [R1+0x5e8], R6 ;  /* 0x0005e80601007387 */ /* 0x0003e20000100800 */
[C---:B------:R-:W-:Y:S02]  /*fa90*/  IMAD R5, R19.reuse, R0, R5 ;  /* 0x0000000013057224 */ /* 0x040fe400078e0205 */
[----:B------:R-:W-:Y:S02]  /*faa0*/  IMAD.MOV R8, RZ, RZ, -R8 ;  /* 0x000000ffff087224 */ /* 0x000fe400078e0a08 */
[----:B------:R-:W-:Y:S01]  /*fab0*/  @!P5 IMAD.IADD R10, R10, 0x1, -R19 ;  /* 0x000000010a0ad824 */ /* 0x000fe200078e0a13 */
[C---:B------:R-:W-:Y:S01]  /*fac0*/  ISETP.GT.U32.AND P6, PT, R19.reuse, R5, PT ;  /* 0x000000051300720c */ /* 0x040fe20003fc4070 */
[C---:B------:R-:W-:Y:S01]  /*fad0*/  IMAD R13, R19.reuse, R8, R13 ;  /* 0x00000008130d7224 */ /* 0x040fe200078e020d */
[C---:B------:R-:W-:Y:S01]  /*fae0*/  IADD3 R8, R2.reuse, 0x150, RZ ;  /* 0x0000015002087810 */ /* 0x040fe20007ffe0ff */
[----:B--2---:R-:W-:Y:S01]  /*faf0*/  IMAD.MOV.U32 R12, RZ, RZ, R4 ;  /* 0x000000ffff0c7224 */ /* 0x004fe200078e0004 */
[C---:B------:R-:W-:Y:S01]  /*fb00*/  ISETP.GT.U32.AND P5, PT, R19.reuse, R10, PT ;  /* 0x0000000a1300720c */ /* 0x040fe20003fa4070 */
[----:B-1----:R-:W-:Y:S01]  /*fb10*/  IMAD.MOV.U32 R6, RZ, RZ, R11 ;  /* 0x000000ffff067224 */ /* 0x002fe200078e000b */
[----:B------:R-:W-:Y:S01]  /*fb20*/  IABS R9, R8 ;  /* 0x0000000800097213 */ /* 0x000fe20000000000 */
[----:B------:R-:W-:Y:S01]  /*fb30*/  @!P4 IMAD.MOV R12, RZ, RZ, -R12 ;  /* 0x000000ffff0cc224 */ /* 0x000fe200078e0a0c */
[----:B------:R-:W-:Y:S01]  /*fb40*/  ISETP.GT.U32.AND P4, PT, R19, R13, PT ;  /* 0x0000000d1300720c */ /* 0x000fe20003f84070 */
[----:B------:R-:W-:-:S02]  /*fb50*/  VIADD R7, R2, 0x14f ;  /* 0x0000014f02077836 */ /* 0x000fc40000000000 */
[----:B------:R-:W-:Y:S01]  /*fb60*/  @!P1 IMAD.MOV R6, RZ, RZ, -R6 ;  /* 0x000000ffff069224 */ /* 0x000fe200078e0a06 */
[----:B------:R-:W-:Y:S01]  /*fb70*/  STL [R1+0x5fc], R12 ;  /* 0x0005fc0c01007387 */ /* 0x000fe20000100800 */
[--C-:B------:R-:W-:Y:S01]  /*fb80*/  @!P6 IMAD.IADD R5, R5, 0x1, -R19.reuse ;  /* 0x000000010505e824 */ /* 0x100fe200078e0a13 */
[----:B------:R-:W-:Y:S01]  /*fb90*/  IABS R0, R7 ;  /* 0x0000000700007213 */ /* 0x000fe20000000000 */
[----:B------:R-:W-:Y:S01]  /*fba0*/  VIADD R3, R2, 0x151 ;  /* 0x0000015102037836 */ /* 0x000fe20000000000 */
[----:B------:R-:W-:Y:S01]  /*fbb0*/  ISETP.GE.AND P1, PT, R7, RZ, PT ;  /* 0x000000ff0700720c */ /* 0x000fe20003f26270 */
[--C-:B------:R-:W-:Y:S01]  /*fbc0*/  @!P5 IMAD.IADD R10, R10, 0x1, -R19.reuse ;  /* 0x000000010a0ad824 */ /* 0x100fe200078e0a13 */
[----:B------:R-:W-:Y:S01]  /*fbd0*/  ISETP.GT.U32.AND P6, PT, R19, R5, PT ;  /* 0x000000051300720c */ /* 0x000fe20003fc4070 */
[----:B------:R1:W-:Y:S01]  /*fbe0*/  STL [R1+0x5f8], R6 ;  /* 0x0005f80601007387 */ /* 0x0003e20000100800 */
[----:B------:R-:W-:Y:S01]  /*fbf0*/  MOV R7, R9 ;  /* 0x0000000900077202 */ /* 0x000fe20000000f00 */
[----:B------:R-:W-:Y:S01]  /*fc00*/  @!P4 IMAD.IADD R13, R13, 0x1, -R19 ;  /* 0x000000010d0dc824 */ /* 0x000fe200078e0a13 */
[----:B------:R-:W-:Y:S01]  /*fc10*/  ISETP.GE.AND P5, PT, R8, RZ, PT ;  /* 0x000000ff0800720c */ /* 0x000fe20003fa6270 */
[----:B------:R-:W-:Y:S01]  /*fc20*/  IMAD.HI.U32 R11, R20, R0, RZ ;  /* 0x00000000140b7227 */ /* 0x000fe200078e00ff */
[----:B------:R-:W-:-:S02]  /*fc30*/  IABS R4, R3 ;  /* 0x0000000300047213 */ /* 0x000fc40000000000 */
[----:B------:R-:W-:Y:S01]  /*fc40*/  ISETP.GT.U32.AND P4, PT, R19, R13, PT ;  /* 0x0000000d1300720c */ /* 0x000fe20003f84070 */
[----:B------:R-:W-:-:S04]  /*fc50*/  IMAD.HI.U32 R8, R20, R7, RZ ;  /* 0x0000000714087227 */ /* 0x000fc800078e00ff */
[----:B-1----:R-:W-:Y:S02]  /*fc60*/  IMAD.MOV.U32 R6, RZ, RZ, R10 ;  /* 0x000000ffff067224 */ /* 0x002fe400078e000a */
[----:B------:R-:W-:Y:S02]  /*fc70*/  @!P6 IMAD.IADD R5, R5, 0x1, -R19 ;  /* 0x000000010505e824 */ /* 0x000fe400078e0a13 */
[----:B------:R-:W-:Y:S01]  /*fc80*/  @!P3 IMAD.MOV R6, RZ, RZ, -R6 ;  /* 0x000000ffff06b224 */ /* 0x000fe200078e0a06 */
[----:B------:R-:W-:Y:S01]  /*fc90*/  ISETP.GE.AND P3, PT, R3, RZ, PT ;  /* 0x000000ff0300720c */ /* 0x000fe20003f66270 */
[----:B------:R-:W-:Y:S02]  /*fca0*/  IMAD.MOV R11, RZ, RZ, -R11 ;  /* 0x000000ffff0b7224 */ /* 0x000fe400078e0a0b */
[----:B------:R-:W-:Y:S01]  /*fcb0*/  IMAD.MOV R8, RZ, RZ, -R8 ;  /* 0x000000ffff087224 */ /* 0x000fe200078e0a08 */
[----:B------:R1:W-:Y:S01]  /*fcc0*/  STL [R1+0x5f0], R6 ;  /* 0x0005f00601007387 */ /* 0x0003e20000100800 */
[----:B------:R-:W-:-:S02]  /*fcd0*/  IMAD R0, R19, R11, R0 ;  /* 0x0000000b13007224 */ /* 0x000fc400078e0200 */
[C---:B------:R-:W-:Y:S02]  /*fce0*/  IMAD R3, R19.reuse, R8, R7 ;  /* 0x0000000813037224 */ /* 0x040fe400078e0207 */
[----:B------:R-:W-:Y:S01]  /*fcf0*/  IMAD.HI.U32 R9, R20, R4, RZ ;  /* 0x0000000414097227 */ /* 0x000fe200078e00ff */
[----:B------:R-:W-:-:S03]  /*fd00*/  ISETP.GT.U32.AND P6, PT, R19, R0, PT ;  /* 0x000000001300720c */ /* 0x000fc60003fc4070 */
[----:B------:R-:W-:Y:S01]  /*fd10*/  @!P4 IMAD.IADD R13, R13, 0x1, -R19 ;  /* 0x000000010d0dc824 */ /* 0x000fe200078e0a13 */
[----:B-1----:R-:W-:Y:S01]  /*fd20*/  MOV R6, R5 ;  /* 0x0000000500067202 */ /* 0x002fe20000000f00 */
[----:B------:R-:W-:Y:S02]  /*fd30*/  IMAD.MOV R9, RZ, RZ, -R9 ;  /* 0x000000ffff097224 */ /* 0x000fe400078e0a09 */
[C---:B------:R-:W-:Y:S02]  /*fd40*/  VIADD R8, R2.reuse, 0x155 ;  /* 0x0000015502087836 */ /* 0x040fe40000000000 */
[----:B------:R-:W-:Y:S01]  /*fd50*/  @!P0 IMAD.MOV R6, RZ, RZ, -R6 ;  /* 0x000000ffff068224 */ /* 0x000fe200078e0a06 */
[C---:B------:R-:W-:Y:S01]  /*fd60*/  ISETP.GT.U32.AND P0, PT, R19.reuse, R3, PT ;  /* 0x000000031300720c */ /* 0x040fe20003f04070 */
[----:B------:R-:W-:Y:S01]  /*fd70*/  IMAD R4, R19, R9, R4 ;  /* 0x0000000913047224 */ /* 0x000fe200078e0204 */
[----:B------:R-:W-:Y:S01]  /*fd80*/  IABS R12, R8 ;  /* 0x00000008000c7213 */ /* 0x000fe20000000000 */
[----:B------:R-:W-:Y:S01]  /*fd90*/  VIADD R9, R2, 0x152 ;  /* 0x0000015202097836 */ /* 0x000fe20000000000 */
[----:B------:R1:W-:Y:S01]  /*fda0*/  STL [R1+0x5f4], R6 ;  /* 0x0005f40601007387 */ /* 0x0003e20000100800 */
[----:B------:R-:W-:-:S02]  /*fdb0*/  @!P6 IMAD.IADD R0, R0, 0x1, -R19 ;  /* 0x000000010000e824 */ /* 0x000fc400078e0a13 */
[C---:B------:R-:W-:Y:S01]  /*fdc0*/  VIADD R5, R2.reuse, 0x153 ;  /* 0x0000015302057836 */ /* 0x040fe20000000000 */
[----:B------:R-:W-:Y:S01]  /*fdd0*/  ISETP.GE.AND P4, PT, R9, RZ, PT ;  /* 0x000000ff0900720c */ /* 0x000fe20003f86270 */
[----:B------:R-:W-:Y:S01]  /*fde0*/  VIADD R7, R2, 0x154 ;  /* 0x0000015402077836 */ /* 0x000fe20000000000 */
[----:B------:R-:W-:Y:S02]  /*fdf0*/  ISETP.GT.U32.AND P6, PT, R19, R0, PT ;  /* 0x000000001300720c */ /* 0x000fe40003fc4070 */
[----:B------:R-:W-:Y:S01]  /*fe00*/  IABS R9, R9 ;  /* 0x0000000900097213 */ /* 0x000fe20000000000 */
[----:B------:R-:W-:Y:S01]  /*fe10*/  @!P0 IMAD.IADD R3, R3, 0x1, -R19 ;  /* 0x0000000103038824 */ /* 0x000fe200078e0a13 */
[----:B-1----:R-:W-:Y:S02]  /*fe20*/  MOV R6, R13 ;  /* 0x0000000d00067202 */ /* 0x002fe40000000f00 */
[----:B------:R-:W-:Y:S01]  /*fe30*/  IABS R10, R5 ;  /* 0x00000005000a7213 */ /* 0x000fe20000000000 */
[----:B------:R-:W-:Y:S01]  /*fe40*/  IMAD.HI.U32 R13, R20, R9, RZ ;  /* 0x00000009140d7227 */ /* 0x000fe200078e00ff */
[----:B------:R-:W-:-:S02]  /*fe50*/  ISETP.GT.U32.AND P0, PT, R19, R3, PT ;  /* 0x000000031300720c */ /* 0x000fc40003f04070 */
[----:B------:R-:W-:Y:S01]  /*fe60*/  IABS R11, R7 ;  /* 0x00000007000b7213 */ /* 0x000fe20000000000 */
[----:B------:R-:W-:Y:S01]  /*fe70*/  @!P2 IMAD.MOV R6, RZ, RZ, -R6 ;  /* 0x000000ffff06a224 */ /* 0x000fe200078e0a06 */
[C---:B------:R-:W-:Y:S01]  /*fe80*/  ISETP.GT.U32.AND P2, PT, R19.reuse, R4, PT ;  /* 0x000000041300720c */ /* 0x040fe20003f44070 */
[----:B------:R-:W-:Y:S02]  /*fe90*/  IMAD.MOV R13, RZ, RZ, -R13 ;  /* 0x000000ffff0d7224 */ /* 0x000fe400078e0a0d */
[----:B------:R-:W-:Y:S01]  /*fea0*/  @!P6 IMAD.IADD R0, R0, 0x1, -R19 ;  /* 0x000000010000e824 */ /* 0x000fe200078e0a13 */
[----:B------:R1:W-:Y:S01]  /*feb0*/  STL [R1+0x5ec], R6 ;  /* 0x0005ec0601007387 */ /* 0x0003e20000100800 */
[----:B------:R-:W-:Y:S01]  /*fec0*/  IMAD R13, R19, R13, R9 ;  /* 0x0000000d130d7224 */ /* 0x000fe200078e0209 */
[----:B------:R-:W-:Y:S01]  /*fed0*/  ISETP.GE.AND P6, PT, R5, RZ, PT ;  /* 0x000000ff0500720c */ /* 0x000fe20003fc6270 */
[----:B------:R-:W-:Y:S02]  /*fee0*/  IMAD.MOV.U32 R16, RZ, RZ, R0 ;  /* 0x000000ffff107224 */ /* 0x000fe400078e0000 */
[----:B------:R-:W-:Y:S01]  /*fef0*/  @!P0 IMAD.IADD R3, R3, 0x1, -R19 ;  /* 0x0000000103038824 */ /* 0x000fe200078e0a13 */
[----:B------:R-:W-:Y:S01]  /*ff00*/  ISETP.GT.U32.AND P0, PT, R19, R13, PT ;  /* 0x0000000d1300720c */ /* 0x000fe20003f04070 */
[----:B------:R-:W-:-:S04]  /*ff10*/  IMAD.HI.U32 R5, R20, R12, RZ ;  /* 0x0000000c14057227 */ /* 0x000fc800078e00ff */
[----:B------:R-:W-:Y:S01]  /*ff20*/  @!P2 IMAD.IADD R4, R4, 0x1, -R19 ;  /* 0x000000010404a824 */ /* 0x000fe200078e0a13 */
[----:B------:R-:W-:Y:S01]  /*ff30*/  IADD3 R5, -R5, RZ, RZ ;  /* 0x000000ff05057210 */ /* 0x000fe20007ffe1ff */
[----:B-1----:R-:W-:Y:S02]  /*ff40*/  IMAD.MOV.U32 R6, RZ, RZ, R3 ;  /* 0x000000ffff067224 */ /* 0x002fe400078e0003 */
[----:B------:R-:W-:Y:S01]  /*ff50*/  @!P1 IMAD.MOV R16, RZ, RZ, -R16 ;  /* 0x000000ffff109224 */ /* 0x000fe200078e0a10 */
[----:B------:R-:W-:Y:S01]  /*ff60*/  ISETP.GT.U32.AND P2, PT, R19, R4, PT ;  /* 0x000000041300720c */ /* 0x000fe20003f44070 */
[----:B------:R-:W-:Y:S01]  /*ff70*/  @!P5 IMAD.MOV R6, RZ, RZ, -R6 ;  /* 0x000000ffff06d224 */ /* 0x000fe200078e0a06 */
[----:B------:R-:W-:Y:S01]  /*ff80*/  ISETP.GE.AND P5, PT, R7, RZ, PT ;  /* 0x000000ff0700720c */ /* 0x000fe20003fa6270 */
[C---:B------:R-:W-:Y:S01]  /*ff90*/  IMAD.HI.U32 R14, R20.reuse, R10, RZ ;  /* 0x0000000a140e7227 */ /* 0x040fe200078e00ff */
[----:B------:R-:W-:Y:S03]  /*ffa0*/  STL [R1+0x5e0], R16 ;  /* 0x0005e01001007387 */ /* 0x000fe60000100800 */
[----:B------:R-:W-:Y:S01]  /*ffb0*/  IMAD.HI.U32 R15, R20, R11, RZ ;  /* 0x0000000b140f7227 */ /* 0x000fe200078e00ff */
[----:B------:R1:W-:Y:S03]  /*ffc0*/  STL [R1+0x5dc], R6 ;  /* 0x0005dc0601007387 */ /* 0x0003e60000100800 */
[----:B------:R-:W-:-:S02]  /*ffd0*/  IMAD.MOV R14, RZ, RZ, -R14 ;  /* 0x000000ffff0e7224 */ /* 0x000fc400078e0a0e */
[----:B------:R-:W-:Y:S02]  /*ffe0*/  @!P2 IMAD.IADD R4, R4, 0x1, -R19 ;  /* 0x000000010404a824 */ /* 0x000fe400078e0a13 */
[C---:B------:R-:W-:Y:S02]  /*fff0*/  IMAD R12, R19.reuse, R5, R12 ;  /* 0x00000005130c7224 */ /* 0x040fe400078e020c */
[----:B------:R-:W-:Y:S02]  /*10000*/  IMAD.MOV R15, RZ, RZ, -R15 ;  /* 0x000000ffff0f7224 */ /* 0x000fe400078e0a0f */
[----:B-1----:R-:W-:Y:S02]  /*10010*/  IMAD.MOV.U32 R6, RZ, RZ, R4 ;  /* 0x000000ffff067224 */ /* 0x002fe400078e0004 */
[----:B------:R-:W-:Y:S02]  /*10020*/  IMAD R10, R19, R14, R10 ;  /* 0x0000000e130a7224 */ /* 0x000fe400078e020a */
[----:B------:R-:W-:-:S02]  /*10030*/  @!P0 IMAD.IADD R13, R13, 0x1, -R19 ;  /* 0x000000010d0d8824 */ /* 0x000fc400078e0a13 */
[----:B------:R-:W-:Y:S01]  /*10040*/  @!P3 IMAD.MOV R6, RZ, RZ, -R6 ;  /* 0x000000ffff06b224 */ /* 0x000fe200078e0a06 */
[C---:B------:R-:W-:Y:S01]  /*10050*/  ISETP.GT.U32.AND P3, PT, R19.reuse, R12, PT ;  /* 0x0000000c1300720c */ /* 0x040fe20003f64070 */
[C---:B------:R-:W-:Y:S01]  /*10060*/  IMAD R11, R19.reuse, R15, R11 ;  /* 0x0000000f130b7224 */ /* 0x040fe200078e020b */
[C---:B------:R-:W-:Y:S01]  /*10070*/  ISETP.GT.U32.AND P1, PT, R19.reuse, R10, PT ;  /* 0x0000000a1300720c */ /* 0x040fe20003f24070 */
[C---:B------:R-:W-:Y:S01]  /*10080*/  VIADD R3, R2.reuse, 0x157 ;  /* 0x0000015702037836 */ /* 0x040fe20000000000 */
[C---:B------:R-:W-:Y:S01]  /*10090*/  ISETP.GT.U32.AND P0, PT, R19.reuse, R13, PT ;  /* 0x0000000d1300720c */ /* 0x040fe20003f04070 */
[C---:B------:R-:W-:Y:S01]  /*100a0*/  VIADD R0, R2.reuse, 0x156 ;  /* 0x0000015602007836 */ /* 0x040fe20000000000 */
[----:B------:R-:W-:Y:S01]  /*100b0*/  ISETP.GT.U32.AND P2, PT, R19, R11, PT ;  /* 0x0000000b1300720c */ /* 0x000fe20003f44070 */
[----:B------:R-:W-:Y:S01]  /*100c0*/  VIADD R5, R2, 0x158 ;  /* 0x0000015802057836 */ /* 0x000fe20000000000 */
[----:B------:R-:W-:Y:S01]  /*100d0*/  IABS R7, R3 ;  /* 0x0000000300077213 */ /* 0x000fe20000000000 */
[----:B------:R1:W-:Y:S01]  /*100e0*/  STL [R1+0x5d8], R6 ;  /* 0x0005d80601007387 */ /* 0x0003e20000100800 */
[----:B------:R-:W-:-:S02]  /*100f0*/  IABS R9, R0 ;  /* 0x0000000000097213 */ /* 0x000fc40000000000 */
[----:B------:R-:W-:Y:S01]  /*10100*/  IABS R4, R5 ;  /* 0x0000000500047213 */ /* 0x000fe20000000000 */
[--C-:B------:R-:W-:Y:S02]  /*10110*/  @!P3 IMAD.IADD R12, R12, 0x1, -R19.reuse ;  /* 0x000000010c0cb824 */ /* 0x100fe400078e0a13 */
[----:B------:R-:W-:Y:S01]  /*10120*/  @!P1 IADD3 R10, R10, -R19, RZ ;  /* 0x800000130a0a9210 */ /* 0x000fe20007ffe0ff */
[----:B------:R-:W-:Y:S02]  /*10130*/  IMAD.HI.U32 R14, R20, R9, RZ ;  /* 0x00000009140e7227 */ /* 0x000fe400078e00ff */
[----:B------:R-:W-:Y:S02]  /*10140*/  ISETP.GT.U32.AND P3, PT, R19, R12, PT ;  /* 0x0000000c1300720c */ /* 0x000fe40003f64070 */
[----:B------:R-:W-:Y:S01]  /*10150*/  @!P0 IMAD.IADD R13, R13, 0x1, -R19 ;  /* 0x000000010d0d8824 */ /* 0x000fe200078e0a13 */
[----:B------:R-:W-:Y:S01]  /*10160*/  ISETP.GE.AND P0, PT, R8, RZ, PT ;  /* 0x000000ff0800720c */ /* 0x000fe20003f06270 */
[----:B------:R-:W-:Y:S01]  /*10170*/  IMAD.HI.U32 R8, R20, R7, RZ ;  /* 0x0000000714087227 */ /* 0x000fe200078e00ff */
[----:B------:R-:W-:-:S03]  /*10180*/  ISETP.GT.U32.AND P1, PT, R19, R10, PT ;  /* 0x0000000a1300720c */ /* 0x000fc60003f24070 */
        /* <DEDUP_REMOVED lines=8> */
[----:B------:R-:W-:-:S02]  /*10210*/  IMAD.MOV.U32 R15, RZ, RZ, R13 ;  /* 0x000000ffff0f7224 */ /* 0x000fc400078e000d */
[----:B------:R-:W-:Y:S01]  /*10220*/  @!P1 IMAD.IADD R10, R10, 0x1, -R19 ;  /* 0x000000010a0a9824 */ /* 0x000fe200078e0a13 */
[----:B------:R-:W-:Y:S01]  /*10230*/  ISETP.GT.U32.AND P1, PT, R19, R9, PT ;  /* 0x000000091300720c */ /* 0x000fe20003f24070 */
[----:B------:R-:W-:Y:S01]  /*10240*/  @!P4 IMAD.MOV R15, RZ, RZ, -R15 ;  /* 0x000000ffff0fc224 */ /* 0x000fe200078e0a0f */
[----:B------:R-:W-:Y:S01]  /*10250*/  ISETP.GE.AND P4, PT, R0, RZ, PT ;  /* 0x000000ff0000720c */ /* 0x000fe20003f86270 */
[--C-:B------:R-:W-:Y:S01]  /*10260*/  @!P2 IMAD.IADD R11, R11, 0x1, -R19.reuse ;  /* 0x000000010b0ba824 */ /* 0x100fe200078e0a13 */
[----:B-1----:R-:W-:Y:S01]  /*10270*/  MOV R6, R10 ;  /* 0x0000000a00067202 */ /* 0x002fe20000000f00 */
[----:B------:R-:W-:Y:S01]  /*10280*/  VIADD R0, R2, 0x159 ;  /* 0x0000015902007836 */ /* 0x000fe20000000000 */
[----:B------:R-:W-:Y:S01]  /*10290*/  ISETP.GE.AND P2, PT, R5, RZ, PT ;  /* 0x000000ff0500720c */ /* 0x000fe20003f46270 */
[----:B------:R-:W-:Y:S01]  /*102a0*/  IMAD.HI.U32 R13, R20, R4, RZ ;  /* 0x00000004140d7227 */ /* 0x000fe200078e00ff */
[----:B------:R-:W-:Y:S01]  /*102b0*/  MOV R14, R11 ;  /* 0x0000000b000e7202 */ /* 0x000fe20000000f00 */
[----:B------:R-:W-:Y:S01]  /*102c0*/  STL [R1+0x5d4], R15 ;  /* 0x0005d40f01007387 */ /* 0x000fe20000100800 */
[----:B------:R-:W-:Y:S01]  /*102d0*/  IABS R11, R0 ;  /* 0x00000000000b7213 */ /* 0x000fe20000000000 */
[----:B------:R-:W-:-:S02]  /*102e0*/  @!P3 IMAD.IADD R7, R7, 0x1, -R19 ;  /* 0x000000010707b824 */ /* 0x000fc400078e0a13 */
[----:B------:R-:W-:Y:S02]  /*102f0*/  @!P1 IMAD.IADD R9, R9, 0x1, -R19 ;  /* 0x0000000109099824 */ /* 0x000fe400078e0a13 */
[----:B------:R-:W-:Y:S01]  /*10300*/  IMAD.HI.U32 R5, R20, R11, RZ ;  /* 0x0000000b14057227 */ /* 0x000fe200078e00ff */
[C---:B------:R-:W-:Y:S02]  /*10310*/  ISETP.GT.U32.AND P3, PT, R19.reuse, R7, PT ;  /* 0x000000071300720c */ /* 0x040fe40003f64070 */
[----:B------:R-:W-:Y:S01]  /*10320*/  ISETP.GT.U32.AND P1, PT, R19, R9, PT ;  /* 0x000000091300720c */ /* 0x000fe20003f24070 */
[----:B------:R-:W-:Y:S01]  /*10330*/  @!P6 IMAD.MOV R6, RZ, RZ, -R6 ;  /* 0x000000ffff06e224 */ /* 0x000fe200078e0a06 */
[----:B------:R-:W-:Y:S01]  /*10340*/  ISETP.GE.AND P6, PT, R3, RZ, PT ;  /* 0x000000ff0300720c */ /* 0x000fe20003fc6270 */
[----:B------:R-:W-:Y:S01]  /*10350*/  VIADD R3, R2, 0x15a ;  /* 0x0000015a02037836 */ /* 0x000fe20000000000 */
[----:B------:R-:W-:Y:S01]  /*10360*/  IADD3 R5, -R5, RZ, RZ ;  /* 0x000000ff05057210 */ /* 0x000fe20007ffe1ff */
[----:B------:R-:W-:Y:S01]  /*10370*/  @!P5 IMAD.MOV R14, RZ, RZ, -R14 ;  /* 0x000000ffff0ed224 */ /* 0x000fe200078e0a0e */
[----:B------:R-:W-:Y:S01]  /*10380*/  ISETP.GE.AND P5, PT, R0, RZ, PT ;  /* 0x000000ff0000720c */ /* 0x000fe20003fa6270 */
[----:B------:R-:W-:Y:S01]  /*10390*/  IMAD.MOV R13, RZ, RZ, -R13 ;  /* 0x000000ffff0d7224 */ /* 0x000fe200078e0a0d */
[----:B------:R-:W-:Y:S01]  /*103a0*/  IABS R16, R3 ;  /* 0x0000000300107213 */ /* 0x000fe20000000000 */
[----:B------:R-:W-:Y:S01]  /*103b0*/  IMAD R11, R19, R5, R11 ;  /* 0x00000005130b7224 */ /* 0x000fe200078e020b */
[----:B------:R1:W-:Y:S01]  /*103c0*/  STL [R1+0x5c0], R6 ;  /* 0x0005c00601007387 */ /* 0x0003e20000100800 */
[----:B------:R-:W-:-:S02]  /*103d0*/  @!P3 IMAD.IADD R7, R7, 0x1, -R19 ;  /* 0x000000010707b824 */ /* 0x000fc400078e0a13 */
[----:B------:R-:W-:Y:S01]  /*103e0*/  IMAD.HI.U32 R0, R20, R16, RZ ;  /* 0x0000001014007227 */ /* 0x000fe200078e00ff */
[----:B------:R-:W-:Y:S01]  /*103f0*/  ISETP.GT.U32.AND P3, PT, R19, R11, PT ;  /* 0x0000000b1300720c */ /* 0x000fe20003f64070 */
[----:B------:R-:W-:Y:S02]  /*10400*/  STL [R1+0x5cc], R14 ;  /* 0x0005cc0e01007387 */ /* 0x000fe40000100800 */
[----:B------:R-:W-:Y:S02]  /*10410*/  @!P1 IMAD.IADD R9, R9, 0x1, -R19 ;  /* 0x0000000109099824 */ /* 0x000fe400078e0a13 */
[----:B------:R-:W-:Y:S02]  /*10420*/  IMAD.MOV R0, RZ, RZ, -R0 ;  /* 0x000000ffff007224 */ /* 0x000fe400078e0a00 */
[----:B-1----:R-:W-:Y:S02]  /*10430*/  IMAD.MOV.U32 R6, RZ, RZ, R12 ;  /* 0x000000ffff067224 */ /* 0x002fe400078e000c */
[----:B------:R-:W-:-:S02]  /*10440*/  IMAD R10, R19, R13, R4 ;  /* 0x0000000d130a7224 */ /* 0x000fc400078e0204 */
[C---:B------:R-:W-:Y:S02]  /*10450*/  IMAD R16, R19.reuse, R0, R16 ;  /* 0x0000000013107224 */ /* 0x040fe400078e0210 */
[----:B------:R-:W-:Y:S01]  /*10460*/  IMAD.MOV.U32 R13, RZ, RZ, R9 ;  /* 0x000000ffff0d7224 */ /* 0x000fe200078e0009 */
[----:B------:R-:W-:Y:S01]  /*10470*/  ISETP.GT.U32.AND P1, PT, R19, R10, PT ;  /* 0x0000000a1300720c */ /* 0x000fe20003f24070 */
[----:B------:R-:W-:Y:S01]  /*10480*/  @!P0 IMAD.MOV R6, RZ, RZ, -R6 ;  /* 0x000000ffff068224 */ /* 0x000fe200078e0a06 */
[----:B------:R-:W-:Y:S01]  /*10490*/  ISETP.GE.AND P0, PT, R3, RZ, PT ;  /* 0x000000ff0300720c */ /* 0x000fe20003f06270 */
[C---:B------:R-:W-:Y:S02]  /*104a0*/  VIADD R3, R2.reuse, 0x15b ;  /* 0x0000015b02037836 */ /* 0x040fe40000000000 */
[----:B------:R-:W-:Y:S01]  /*104b0*/  @!P4 IMAD.MOV R13, RZ, RZ, -R13 ;  /* 0x000000ffff0dc224 */ /* 0x000fe200078e0a0d */
[----:B------:R-:W-:Y:S01]  /*104c0*/  ISETP.GT.U32.AND P4, PT, R19, R16, PT ;  /* 0x000000101300720c */ /* 0x000fe20003f84070 */
[----:B------:R-:W-:Y:S01]  /*104d0*/  @!P3 IMAD.IADD R11, R11, 0x1, -R19 ;  /* 0x000000010b0bb824 */ /* 0x000fe200078e0a13 */
[----:B------:R-:W-:Y:S01]  /*104e0*/  IABS R12, R3 ;  /* 0x00000003000c7213 */ /* 0x000fe20000000000 */
[----:B------:R1:W-:Y:S01]  /*104f0*/  STL [R1+0x5d0], R6 ;  /* 0x0005d00601007387 */ /* 0x0003e20000100800 */
[----:B------:R-:W-:-:S02]  /*10500*/  VIADD R4, R2, 0x15c ;  /* 0x0000015c02047836 */ /* 0x000fc40000000000 */
[C---:B------:R-:W-:Y:S01]  /*10510*/  ISETP.GT.U32.AND P3, PT, R19.reuse, R11, PT ;  /* 0x0000000b1300720c */ /* 0x040fe20003f64070 */
[----:B------:R-:W-:Y:S01]  /*10520*/  IMAD.HI.U32 R5, R20, R12, RZ ;  /* 0x0000000c14057227 */ /* 0x000fe200078e00ff */
[----:B------:R-:W-:Y:S01]  /*10530*/  STL [R1+0x5c4], R13 ;  /* 0x0005c40d01007387 */ /* 0x000fe20000100800 */
[----:B------:R-:W-:Y:S02]  /*10540*/  IABS R8, R4 ;  /* 0x0000000400087213 */ /* 0x000fe40000000000 */
[----:B------:R-:W-:Y:S02]  /*10550*/  IMAD.MOV R5, RZ, RZ, -R5 ;  /* 0x000000ffff057224 */ /* 0x000fe400078e0a05 */
[----:B-1----:R-:W-:Y:S02]  /*10560*/  IMAD.MOV.U32 R6, RZ, RZ, R7 ;  /* 0x000000ffff067224 */ /* 0x002fe400078e0007 */
[--C-:B------:R-:W-:Y:S02]  /*10570*/  @!P4 IMAD.IADD R16, R16, 0x1, -R19.reuse ;  /* 0x000000011010c824 */ /* 0x100fe400078e0a13 */
[----:B------:R-:W-:Y:S01]  /*10580*/  @!P1 IMAD.IADD R10, R10, 0x1, -R19 ;  /* 0x000000010a0a9824 */ /* 0x000fe200078e0a13 */
[----:B------:R-:W-:Y:S01]  /*10590*/  @!P6 IADD3 R6, -R6, RZ, RZ ;  /* 0x000000ff0606e210 */ /* 0x000fe20007ffe1ff */
[----:B------:R-:W-:Y:S01]  /*105a0*/  IMAD R12, R19, R5, R12 ;  /* 0x00000005130c7224 */ /* 0x000fe200078e020c */
[----:B------:R-:W-:Y:S01]  /*105b0*/  ISETP.GE.AND P6, PT, R3, RZ, PT ;  /* 0x000000ff0300720c */ /* 0x000fe20003fc6270 */
[C---:B------:R-:W-:Y:S01]  /*105c0*/  IMAD.HI.U32 R0, R20.reuse, R8, RZ ;  /* 0x0000000814007227 */ /* 0x040fe200078e00ff */
[----:B------:R-:W-:Y:S01]  /*105d0*/  IABS R3, R18 ;  /* 0x0000001200037213 */ /* 0x000fe20000000000 */
[----:B------:R1:W-:Y:S01]  /*105e0*/  STL [R1+0x5c8], R6 ;  /* 0x0005c80601007387 */ /* 0x0003e20000100800 */
[----:B------:R-:W-:Y:S01]  /*105f0*/  ISETP.GT.U32.AND P4, PT, R19, R16, PT ;  /* 0x000000101300720c */ /* 0x000fe20003f84070 */
[----:B------:R-:W-:Y:S01]  /*10600*/  IMAD.MOV R0, RZ, RZ, -R0 ;  /* 0x000000ffff007224 */ /* 0x000fe200078e0a00 */
[----:B------:R-:W-:Y:S01]  /*10610*/  @!P3 IADD3 R11, R11, -R19, RZ ;  /* 0x800000130b0bb210 */ /* 0x000fe20007ffe0ff */
[----:B------:R-:W-:Y:S01]  /*10620*/  IMAD.HI.U32 R5, R20, R3, RZ ;  /* 0x0000000314057227 */ /* 0x000fe200078e00ff */
[----:B------:R-:W-:-:S02]  /*10630*/  ISETP.GT.U32.AND P1, PT, R19, R10, PT ;  /* 0x0000000a1300720c */ /* 0x000fc40003f24070 */
[C---:B------:R-:W-:Y:S01]  /*10640*/  ISETP.GT.U32.AND P3, PT, R19.reuse, R12, PT ;  /* 0x0000000c1300720c */ /* 0x040fe20003f64070 */
[----:B------:R-:W-:Y:S02]  /*10650*/  VIADD R15, R2, 0x15e ;  /* 0x0000015e020f7836 */ /* 0x000fe40000000000 */
[----:B------:R-:W-:Y:S02]  /*10660*/  IMAD.MOV R5, RZ, RZ, -R5 ;  /* 0x000000ffff057224 */ /* 0x000fe400078e0a05 */
[C---:B------:R-:W-:Y:S01]  /*10670*/  IMAD R8, R19.reuse, R0, R8 ;  /* 0x0000000013087224 */ /* 0x040fe200078e0208 */
[----:B------:R-:W-:Y:S01]  /*10680*/  IABS R0, R15 ;  /* 0x0000000f00007213 */ /* 0x000fe20000000000 */
[C---:B------:R-:W-:Y:S02]  /*10690*/  IMAD R3, R19.reuse, R5, R3 ;  /* 0x0000000513037224 */ /* 0x040fe400078e0203 */
[----:B------:R-:W-:Y:S01]  /*106a0*/  @!P4 IMAD.IADD R16, R16, 0x1, -R19 ;  /* 0x000000011010c824 */ /* 0x000fe200078e0a13 */
[----:B------:R-:W-:Y:S01]  /*106b0*/  ISETP.GT.U32.AND P4, PT, R19, R8, PT ;  /* 0x000000081300720c */ /* 0x000fe20003f84070 */
[----:B------:R-:W-:-:S04]  /*106c0*/  IMAD.HI.U32 R238, R20, R0, RZ ;  /* 0x0000000014ee7227 */ /* 0x000fc800078e00ff */
[--C-:B------:R-:W-:Y:S01]  /*106d0*/  @!P1 IMAD.IADD R10, R10, 0x1, -R19.reuse ;  /* 0x000000010a0a9824 */ /* 0x100fe200078e0a13 */
[----:B------:R-:W-:Y:S01]  /*106e0*/  ISETP.GE.AND P1, PT, R4, RZ, PT ;  /* 0x000000ff0400720c */ /* 0x000fe20003f26270 */
[----:B------:R-:W-:Y:S01]  /*106f0*/  @!P3 IMAD.IADD R12, R12, 0x1, -R19 ;  /* 0x000000010c0cb824 */ /* 0x000fe200078e0a13 */
[C---:B------:R-:W-:Y:S01]  /*10700*/  ISETP.GT.U32.AND P3, PT, R19.reuse, R3, PT ;  /* 0x000000031300720c */ /* 0x040fe20003f64070 */
[----:B------:R-:W-:Y:S01]  /*10710*/  IMAD.MOV R238, RZ, RZ, -R238 ;  /* 0x000000ffffee7224 */ /* 0x000fe200078e0aee */
[----:B------:R-:W-:Y:S01]  /*10720*/  IABS R4, R17 ;  /* 0x0000001100047213 */ /* 0x000fe20000000000 */
[----:B-1----:R-:W-:Y:S02]  /*10730*/  IMAD.MOV.U32 R6, RZ, RZ, R10 ;  /* 0x000000ffff067224 */ /* 0x002fe400078e000a */
[----:B------:R-:W-:Y:S02]  /*10740*/  VIADD R14, R2, 0x15f ;  /* 0x0000015f020e7836 */ /* 0x000fe40000000000 */
[----:B------:R-:W-:-:S02]  /*10750*/  IMAD R0, R19, R238, R0 ;  /* 0x000000ee13007224 */ /* 0x000fc400078e0200 */
[----:B------:R-:W-:Y:S01]  /*10760*/  @!P2 IMAD.MOV R6, RZ, RZ, -R6 ;  /* 0x000000ffff06a224 */ /* 0x000fe200078e0a06 */
[----:B------:R-:W-:Y:S01]  /*10770*/  IABS R9, R14 ;  /* 0x0000000e00097213 */ /* 0x000fe20000000000 */
[----:B------:R-:W-:Y:S01]  /*10780*/  VIADD R7, R2, 0x161 ;  /* 0x0000016102077836 */ /* 0x000fe20000000000 */
[C---:B------:R-:W-:Y:S01]  /*10790*/  ISETP.GT.U32.AND P2, PT, R19.reuse, R12, PT ;  /* 0x0000000c1300720c */ /* 0x040fe20003f44070 */
[--C-:B------:R-:W-:Y:S01]  /*107a0*/  @!P4 IMAD.IADD R8, R8, 0x1, -R19.reuse ;  /* 0x000000010808c824 */ /* 0x100fe200078e0a13 */
[----:B------:R-:W-:Y:S01]  /*107b0*/  ISETP.GT.U32.AND P4, PT, R19, R0, PT ;  /* 0x000000001300720c */ /* 0x000fe20003f84070 */
[----:B------:R1:W-:Y:S01]  /*107c0*/  STL [R1+0x5b8], R6 ;  /* 0x0005b80601007387 */ /* 0x0003e20000100800 */
[----:B------:R-:W-:Y:S01]  /*107d0*/  @!P3 IMAD.IADD R3, R3, 0x1, -R19 ;  /* 0x000000010303b824 */ /* 0x000fe200078e0a13 */
[----:B------:R-:W-:Y:S01]  /*107e0*/  IABS R13, R7 ;  /* 0x00000007000d7213 */ /* 0x000fe20000000000 */
[----:B------:R-:W-:Y:S01]  /*107f0*/  IMAD.HI.U32 R240, R20, R9, RZ ;  /* 0x0000000914f07227 */ /* 0x000fe200078e00ff */
[----:B------:R-:W-:-:S03]  /*10800*/  ISETP.GT.U32.AND P3, PT, R19, R8, PT ;  /* 0x000000081300720c */ /* 0x000fc60003f64070 */
[----:B------:R-:W-:-:S04]  /*10810*/  IMAD.HI.U32 R241, R20, R13, RZ ;  /* 0x0000000d14f17227 */ /* 0x000fc800078e00ff */
[----:B-1----:R-:W-:Y:S02]  /*10820*/  IMAD.MOV.U32 R6, RZ, RZ, R11 ;  /* 0x000000ffff067224 */ /* 0x002fe400078e000b */
[----:B------:R-:W-:Y:S02]  /*10830*/  IMAD.MOV R240, RZ, RZ, -R240 ;  /* 0x000000fffff07224 */ /* 0x000fe400078e0af0 */
[----:B------:R-:W-:Y:S01]  /*10840*/  @!P5 IMAD.MOV R6, RZ, RZ, -R6 ;  /* 0x000000ffff06d224 */ /* 0x000fe200078e0a06 */
[----:B------:R-:W-:Y:S01]  /*10850*/  ISETP.GT.U32.AND P5, PT, R19, R3, PT ;  /* 0x000000031300720c */ /* 0x000fe20003fa4070 */
[----:B------:R-:W-:-:S03]  /*10860*/  IMAD.HI.U32 R5, R20, R4, RZ ;  /* 0x0000000414057227 */ /* 0x000fc600078e00ff */
[----:B------:R1:W-:Y:S01]  /*10870*/  STL [R1+0x5b4], R6 ;  /* 0x0005b40601007387 */ /* 0x0003e20000100800 */
[C---:B------:R-:W-:Y:S02]  /*10880*/  IMAD R9, R19.reuse, R240, R9 ;  /* 0x000000f013097224 */ /* 0x040fe400078e0209 */
[----:B------:R-:W-:Y:S02]  /*10890*/  IMAD.MOV R238, RZ, RZ, -R241 ;  /* 0x000000ffffee7224 */ /* 0x000fe400078e0af1 */
[----:B------:R-:W-:Y:S02]  /*108a0*/  @!P4 IMAD.IADD R0, R0, 0x1, -R19 ;  /* 0x000000010000c824 */ /* 0x000fe400078e0a13 */
[----:B------:R-:W-:Y:S02]  /*108b0*/  IMAD.MOV R5, RZ, RZ, -R5 ;  /* 0x000000ffff057224 */ /* 0x000fe400078e0a05 */
[C---:B------:R-:W-:Y:S01]  /*108c0*/  IMAD R13, R19.reuse, R238, R13 ;  /* 0x000000ee130d7224 */ /* 0x040fe200078e020d */
[----:B------:R-:W-:Y:S01]  /*108d0*/  ISETP.GT.U32.AND P4, PT, R19, R0, PT ;  /* 0x000000001300720c */ /* 0x000fe20003f84070 */
[----:B-1----:R-:W-:-:S02]  /*108e0*/  IMAD.MOV.U32 R6, RZ, RZ, R16 ;  /* 0x000000ffff067224 */ /* 0x002fc400078e0010 */
[C---:B------:R-:W-:Y:S01]  /*108f0*/  IMAD R4, R19.reuse, R5, R4 ;  /* 0x0000000513047224 */ /* 0x040fe200078e0204 */
[----:B------:R-:W-:Y:S01]  /*10900*/  IADD3 R5, R2, 0x162, RZ ;  /* 0x0000016202057810 */ /* 0x000fe20007ffe0ff */
[----:B------:R-:W-:Y:S01]  /*10910*/  @!P0 IMAD.MOV R6, RZ, RZ, -R6 ;  /* 0x000000ffff068224 */ /* 0x000fe200078e0a06 */
[----:B------:R-:W-:Y:S01]  /*10920*/  ISETP.GT.U32.AND P0, PT, R19, R9, PT ;  /* 0x000000091300720c */ /* 0x000fe20003f04070 */
[--C-:B------:R-:W-:Y:S01]  /*10930*/  @!P5 IMAD.IADD R3, R3, 0x1, -R19.reuse ;  /* 0x000000010303d824 */ /* 0x100fe200078e0a13 */
[C---:B------:R-:W-:Y:S01]  /*10940*/  ISETP.GT.U32.AND P5, PT, R19.reuse, R13, PT ;  /* 0x0000000d1300720c */ /* 0x040fe20003fa4070 */
[--C-:B------:R-:W-:Y:S01]  /*10950*/  @!P2 IMAD.IADD R12, R12, 0x1, -R19.reuse ;  /* 0x000000010c0ca824 */ /* 0x100fe200078e0a13 */
[----:B------:R-:W-:Y:S01]  /*10960*/  IABS R238, R5 ;  /* 0x0000000500ee7213 */ /* 0x000fe20000000000 */
[--C-:B------:R-:W-:Y:S01]  /*10970*/  @!P3 IMAD.IADD R8, R8, 0x1, -R19.reuse ;  /* 0x000000010808b824 */ /* 0x100fe200078e0a13 */
[----:B------:R-:W-:Y:S01]  /*10980*/  ISETP.GT.U32.AND P2, PT, R19, R4, PT ;  /* 0x000000041300720c */ /* 0x000fe20003f44070 */
[----:B------:R-:W-:Y:S01]  /*10990*/  VIADD R10, R2, 0x163 ;  /* 0x00000163020a7836 */ /* 0x000fe20000000000 */
[----:B------:R-:W-:Y:S01]  /*109a0*/  MOV R16, R238 ;  /* 0x000000ee00107202 */ /* 0x000fe20000000f00 */
[----:B------:R1:W-:Y:S01]  /*109b0*/  STL [R1+0x5b0], R6 ;  /* 0x0005b00601007387 */ /* 0x0003e20000100800 */
[----:B------:R-:W-:Y:S01]  /*109c0*/  IMAD.MOV.U32 R21, RZ, RZ, R12 ;  /* 0x000000ffff157224 */ /* 0x000fe200078e000c */
[----:B------:R-:W-:Y:S01]  /*109d0*/  ISETP.GE.AND P3, PT, R18, RZ, PT ;  /* 0x000000ff1200720c */ /* 0x000fe20003f66270 */
[--C-:B------:R-:W-:Y:S01]  /*109e0*/  @!P4 IMAD.IADD R0, R0, 0x1, -R19.reuse ;  /* 0x000000010000c824 */ /* 0x100fe200078e0a13 */
[----:B------:R-:W-:Y:S01]  /*109f0*/  IABS R11, R10 ;  /* 0x0000000a000b7213 */ /* 0x000fe20000000000 */
[----:B------:R-:W-:Y:S01]  /*10a00*/  @!P0 IMAD.IADD R9, R9, 0x1, -R19 ;  /* 0x0000000109098824 */ /* 0x000fe200078e0a13 */
[----:B------:R-:W-:Y:S01]  /*10a10*/  ISETP.GE.AND P4, PT, R15, RZ, PT ;  /* 0x000000ff0f00720c */ /* 0x000fe20003f86270 */
[----:B------:R-:W-:Y:S01]  /*10a20*/  @!P6 IMAD.MOV R21, RZ, RZ, -R21 ;  /* 0x000000ffff15e224 */ /* 0x000fe200078e0a15 */
[----:B------:R-:W-:Y:S01]  /*10a30*/  ISETP.GE.AND P0, PT, R14, RZ, PT ;  /* 0x000000ff0e00720c */ /* 0x000fe20003f06270 */
[----:B------:R-:W-:Y:S01]  /*10a40*/  IMAD.HI.U32 R238, R20, R16, RZ ;  /* 0x0000001014ee7227 */ /* 0x000fe200078e00ff */
[----:B------:R-:W-:-:S02]  /*10a50*/  @!P2 IADD3 R4, R4, -R19, RZ ;  /* 0x800000130404a210 */ /* 0x000fc40007ffe0ff */
[----:B------:R-:W-:Y:S01]  /*10a60*/  STL [R1+0x5a4], R21 ;  /* 0x0005a41501007387 */ /* 0x000fe20000100800 */
[----:B-1----:R-:W-:Y:S01]  /*10a70*/  IMAD.MOV.U32 R6, RZ, RZ, R8 ;  /* 0x000000ffff067224 */ /* 0x002fe200078e0008 */
[----:B------:R-:W-:Y:S01]  /*10a80*/  ISETP.GE.AND P2, PT, R17, RZ, PT ;  /* 0x000000ff1100720c */ /* 0x000fe20003f46270 */
[----:B------:R-:W-:Y:S01]  /*10a90*/  @!P5 IMAD.IADD R13, R13, 0x1, -R19 ;  /* 0x000000010d0dd824 */ /* 0x000fe200078e0a13 */
[C---:B------:R-:W-:Y:S01]  /*10aa0*/  ISETP.GT.U32.AND P5, PT, R19.reuse, R9, PT ;  /* 0x000000091300720c */ /* 0x040fe20003fa4070 */
[----:B------:R-:W-:Y:S01]  /*10ab0*/  @!P1 IMAD.MOV R6, RZ, RZ, -R6 ;  /* 0x000000ffff069224 */ /* 0x000fe200078e0a06 */
[C---:B------:R-:W-:Y:S01]  /*10ac0*/  ISETP.GT.U32.AND P1, PT, R19.reuse, R4, PT ;  /* 0x000000041300720c */ /* 0x040fe20003f24070 */
[----:B------:R-:W-:Y:S01]  /*10ad0*/  IMAD.HI.U32 R18, R20, R11, RZ ;  /* 0x0000000b14127227 */ /* 0x000fe200078e00ff */
[----:B------:R-:W-:Y:S02]  /*10ae0*/  ISETP.GT.U32.AND P6, PT, R19, R13, PT ;  /* 0x0000000d1300720c */ /* 0x000fe40003fc4070 */
[----:B------:R1:W-:Y:S01]  /*10af0*/  STL [R1+0x5a0], R6 ;  /* 0x0005a00601007387 */ /* 0x0003e20000100800 */
[----:B------:R-:W-:-:S02]  /*10b00*/  IMAD.MOV R238, RZ, RZ, -R238 ;  /* 0x000000ffffee7224 */ /* 0x000fc400078e0aee */
[----:B------:R-:W-:Y:S02]  /*10b10*/  IMAD.MOV R18, RZ, RZ, -R18 ;  /* 0x000000ffff127224 */ /* 0x000fe400078e0a12 */
[C---:B------:R-:W-:Y:S02]  /*10b20*/  IMAD R16, R19.reuse, R238, R16 ;  /* 0x000000ee13107224 */ /* 0x040fe400078e0210 */
[----:B------:R-:W-:Y:S02]  /*10b30*/  IMAD R11, R19, R18, R11 ;  /* 0x00000012130b7224 */ /* 0x000fe400078e020b */
[----:B------:R-:W-:Y:S01]  /*10b40*/  @!P4 IMAD.MOV R0, RZ, RZ, -R0 ;  /* 0x000000ffff00c224 */ /* 0x000fe200078e0a00 */
[----:B------:R-:W-:Y:S01]  /*10b50*/  ISETP.GE.AND P4, PT, R7, RZ, PT ;  /* 0x000000ff0700720c */ /* 0x000fe20003f86270 */
[----:B-1----:R-:W-:Y:S02]  /*10b60*/  IMAD.MOV.U32 R6, RZ, RZ, R3 ;  /* 0x000000ffff067224 */ /* 0x002fe400078e0003 */
[----:B------:R-:W-:-:S02]  /*10b70*/  VIADD R12, R2, 0x164 ;  /* 0x00000164020c7836 */ /* 0x000fc40000000000 */
[--C-:B------:R-:W-:Y:S01]  /*10b80*/  @!P5 IMAD.IADD R9, R9, 0x1, -R19.reuse ;  /* 0x000000010909d824 */ /* 0x100fe200078e0a13 */
[----:B------:R-:W-:Y:S01]  /*10b90*/  @!P3 IADD3 R6, -R6, RZ, RZ ;  /* 0x000000ff0606b210 */ /* 0x000fe20007ffe1ff */
[----:B------:R-:W-:Y:S01]  /*10ba0*/  @!P1 IMAD.IADD R4, R4, 0x1, -R19 ;  /* 0x0000000104049824 */ /* 0x000fe200078e0a13 */
[C---:B------:R-:W-:Y:S01]  /*10bb0*/  ISETP.GT.U32.AND P3, PT, R19.reuse, R16, PT ;  /* 0x000000101300720c */ /* 0x040fe20003f64070 */
[----:B------:R-:W-:Y:S01]  /*10bc0*/  VIADD R3, R2, 0x165 ;  /* 0x0000016502037836 */ /* 0x000fe20000000000 */
[----:B------:R-:W-:Y:S01]  /*10bd0*/  ISETP.GT.U32.AND P5, PT, R19, R11, PT ;  /* 0x0000000b1300720c */ /* 0x000fe20003fa4070 */
[----:B------:R1:W-:Y:S01]  /*10be0*/  STL [R1+0x59c], R6 ;  /* 0x00059c0601007387 */ /* 0x0003e20000100800 */
[----:B------:R-:W-:Y:S01]  /*10bf0*/  IMAD.MOV.U32 R8, RZ, RZ, R9 ;  /* 0x000000ffff087224 */ /* 0x000fe200078e0009 */
[----:B------:R-:W-:Y:S01]  /*10c00*/  ISETP.GE.AND P1, PT, R5, RZ, PT ;  /* 0x000000ff0500720c */ /* 0x000fe20003f26270 */
[----:B------:R-:W-:Y:S01]  /*10c10*/  @!P6 IMAD.IADD R13, R13, 0x1, -R19 ;  /* 0x000000010d0de824 */ /* 0x000fe200078e0a13 */
[----:B------:R2:W-:Y:S01]  /*10c20*/  STL [R1+0x598], R0 ;  /* 0x0005980001007387 */ /* 0x0005e20000100800 */
[----:B------:R-:W-:Y:S01]  /*10c30*/  IABS R15, R3 ;  /* 0x00000003000f7213 */ /* 0x000fe20000000000 */
[----:B------:R-:W-:Y:S01]  /*10c40*/  @!P0 IMAD.MOV R8, RZ, RZ, -R8 ;  /* 0x000000ffff088224 */ /* 0x000fe200078e0a08 */
[----:B------:R-:W-:Y:S01]  /*10c50*/  ISETP.GE.AND P6, PT, R10, RZ, PT ;  /* 0x000000ff0a00720c */ /* 0x000fe20003fc6270 */
[----:B------:R-:W-:-:S02]  /*10c60*/  VIADD R10, R2, 0x16a ;  /* 0x0000016a020a7836 */ /* 0x000fc40000000000 */
[--C-:B------:R-:W-:Y:S01]  /*10c70*/  @!P3 IMAD.IADD R16, R16, 0x1, -R19.reuse ;  /* 0x000000011010b824 */ /* 0x100fe200078e0a13 */
[----:B-1----:R-:W-:Y:S01]  /*10c80*/  MOV R6, R4 ;  /* 0x0000000400067202 */ /* 0x002fe20000000f00 */
[----:B------:R-:W-:Y:S01]  /*10c90*/  @!P5 IMAD.IADD R11, R11, 0x1, -R19 ;  /* 0x000000010b0bd824 */ /* 0x000fe200078e0a13 */
[----:B------:R-:W-:Y:S01]  /*10ca0*/  ISETP.GE.AND P3, PT, R12, RZ, PT ;  /* 0x000000ff0c00720c */ /* 0x000fe20003f66270 */
[----:B------:R-:W-:Y:S01]  /*10cb0*/  IMAD.MOV.U32 R4, RZ, RZ, R13 ;  /* 0x000000ffff047224 */ /* 0x000fe200078e000d */
[----:B--2---:R-:W-:Y:S01]  /*10cc0*/  IABS R0, R12 ;  /* 0x0000000c00007213 */ /* 0x004fe20000000000 */
[----:B------:R-:W-:Y:S01]  /*10cd0*/  @!P2 IMAD.MOV R6, RZ, RZ, -R6 ;  /* 0x000000ffff06a224 */ /* 0x000fe200078e0a06 */
[C---:B------:R-:W-:Y:S01]  /*10ce0*/  ISETP.GT.U32.AND P0, PT, R19.reuse, R16, PT ;  /* 0x000000101300720c */ /* 0x040fe20003f04070 */
[C---:B------:R-:W-:Y:S01]  /*10cf0*/  IMAD.HI.U32 R5, R20.reuse, R15, RZ ;  /* 0x0000000f14057227 */ /* 0x040fe200078e00ff */
[----:B------:R-:W-:Y:S01]  /*10d00*/  ISETP.GT.U32.AND P2, PT, R19, R11, PT ;  /* 0x0000000b1300720c */ /* 0x000fe20003f44070 */
[----:B------:R-:W-:Y:S01]  /*10d10*/  STL [R1+0x594], R8 ;  /* 0x0005940801007387 */ /* 0x000fe20000100800 */
[----:B------:R-:W-:Y:S01]  /*10d20*/  ISETP.GE.AND P5, PT, R3, RZ, PT ;  /* 0x000000ff0300720c */ /* 0x000fe20003fa6270 */
[----:B------:R-:W-:Y:S01]  /*10d30*/  IMAD.HI.U32 R7, R20, R0, RZ ;  /* 0x0000000014077227 */ /* 0x000fe200078e00ff */
[----:B------:R-:W-:Y:S01]  /*10d40*/  IABS R14, R10 ;  /* 0x0000000a000e7213 */ /* 0x000fe20000000000 */
[----:B------:R-:W-:Y:S02]  /*10d50*/  STL [R1+0x590], R6 ;  /* 0x0005900601007387 */ /* 0x000fe40000100800 */
[----:B------:R-:W-:-:S02]  /*10d60*/  IMAD.MOV R7, RZ, RZ, -R7 ;  /* 0x000000ffff077224 */ /* 0x000fc400078e0a07 */
[----:B------:R-:W-:Y:S02]  /*10d70*/  @!P4 IMAD.MOV R4, RZ, RZ, -R4 ;  /* 0x000000ffff04c224 */ /* 0x000fe400078e0a04 */
[C---:B------:R-:W-:Y:S01]  /*10d80*/  IMAD R12, R19.reuse, R7, R0 ;  /* 0x00000007130c7224 */ /* 0x040fe200078e0200 */
[----:B------:R-:W-:Y:S01]  /*10d90*/  @!P0 IADD3 R16, R16, -R19, RZ ;  /* 0x8000001310108210 */ /* 0x000fe20007ffe0ff */
[----:B------:R-:W-:Y:S01]  /*10da0*/  IMAD.MOV R5, RZ, RZ, -R5 ;  /* 0x000000ffff057224 */ /* 0x000fe200078e0a05 */
[----:B------:R1:W-:Y:S01]  /*10db0*/  STL [R1+0x58c], R4 ;  /* 0x00058c0401007387 */ /* 0x0003e20000100800 */
[C---:B------:R-:W-:Y:S01]  /*10dc0*/  VIADD R13, R2.reuse, 0x166 ;  /* 0x00000166020d7836 */ /* 0x040fe20000000000 */
[C---:B------:R-:W-:Y:S01]  /*10dd0*/  ISETP.GT.U32.AND P4, PT, R19.reuse, R12, PT ;  /* 0x0000000c1300720c */ /* 0x040fe20003f84070 */
[----:B------:R-:W-:Y:S02]  /*10de0*/  IMAD R15, R19, R5, R15 ;  /* 0x00000005130f7224 */ /* 0x000fe400078e020f */
[----:B------:R-:W-:Y:S01]  /*10df0*/  @!P2 IMAD.IADD R11, R11, 0x1, -R19 ;  /* 0x000000010b0ba824 */ /* 0x000fe200078e0a13 */
[----:B------:R-:W-:Y:S01]  /*10e00*/  ISETP.GE.AND P0, PT, R13, RZ, PT ;  /* 0x000000ff0d00720c */ /* 0x000fe20003f06270 */
[C---:B------:R-:W-:Y:S01]  /*10e10*/  VIADD R3, R2.reuse, 0x167 ;  /* 0x0000016702037836 */ /* 0x040fe20000000000 */
[----:B------:R-:W-:Y:S01]  /*10e20*/  ISETP.GT.U32.AND P2, PT, R19, R15, PT ;  /* 0x0000000f1300720c */ /* 0x000fe20003f44070 */
[----:B------:R-:W-:Y:S01]  /*10e30*/  VIADD R0, R2, 0x168 ;  /* 0x0000016802007836 */ /* 0x000fe20000000000 */
[----:B------:R-:W-:Y:S01]  /*10e40*/  IABS R13, R13 ;  /* 0x0000000d000d7213 */ /* 0x000fe20000000000 */
[----:B-1----:R-:W-:Y:S01]  /*10e50*/  IMAD.MOV.U32 R4, RZ, RZ, R16 ;  /* 0x000000ffff047224 */ /* 0x002fe200078e0010 */
[----:B------:R-:W-:Y:S01]  /*10e60*/  IABS R9, R3 ;  /* 0x0000000300097213 */ /* 0x000fe20000000000 */
[----:B------:R-:W-:Y:S01]  /*10e70*/  IMAD.MOV.U32 R6, RZ, RZ, R11 ;  /* 0x000000ffff067224 */ /* 0x000fe200078e000b */
[----:B------:R-:W-:Y:S01]  /*10e80*/  IABS R8, R0 ;  /* 0x0000000000087213 */ /* 0x000fe20000000000 */
[----:B------:R-:W-:Y:S01]  /*10e90*/  @!P4 IMAD.IADD R12, R12, 0x1, -R19 ;  /* 0x000000010c0cc824 */ /* 0x000fe200078e0a13 */
[----:B------:R-:W-:Y:S01]  /*10ea0*/  ISETP.GE.AND P4, PT, R3, RZ, PT ;  /* 0x000000ff0300720c */ /* 0x000fe20003f86270 */
[----:B------:R-:W-:Y:S01]  /*10eb0*/  @!P1 IMAD.MOV R4, RZ, RZ, -R4 ;  /* 0x000000ffff049224 */ /* 0x000fe200078e0a04 */
[----:B------:R-:W-:Y:S01]  /*10ec0*/  @!P6 IADD3 R6, -R6, RZ, RZ ;  /* 0x000000ff0606e210 */ /* 0x000fe20007ffe1ff */
[----:B------:R-:W-:Y:S01]  /*10ed0*/  IMAD.HI.U32 R5, R20, R13, RZ ;  /* 0x0000000d14057227 */ /* 0x000fe200078e00ff */
[----:B------:R-:W-:-:S02]  /*10ee0*/  ISETP.GT.U32.AND P1, PT, R19, R12, PT ;  /* 0x0000000c1300720c */ /* 0x000fc40003f24070 */
[----:B------:R1:W-:Y:S01]  /*10ef0*/  STL [R1+0x464], R4 ;  /* 0x0004640401007387 */ /* 0x0003e20000100800 */
[----:B------:R-:W-:Y:S01]  /*10f00*/  IMAD.MOV R5, RZ, RZ, -R5 ;  /* 0x000000ffff057224 */ /* 0x000fe200078e0a05 */
[----:B------:R-:W-:Y:S01]  /*10f10*/  ISETP.GE.AND P6, PT, R0, RZ, PT ;  /* 0x000000ff0000720c */ /* 0x000fe20003fc6270 */
[----:B------:R-:W-:Y:S01]  /*10f20*/  @!P2 IMAD.IADD R15, R15, 0x1, -R19 ;  /* 0x000000010f0fa824 */ /* 0x000fe200078e0a13 */
[----:B------:R2:W-:Y:S01]  /*10f30*/  STL [R1+0x588], R6 ;  /* 0x0005880601007387 */ /* 0x0005e20000100800 */
[C---:B------:R-:W-:Y:S02]  /*10f40*/  IMAD R13, R19.reuse, R5, R13 ;  /* 0x00000005130d7224 */ /* 0x040fe400078e020d */
[----:B------:R-:W-:Y:S01]  /*10f50*/  IMAD.HI.U32 R3, R20, R8, RZ ;  /* 0x0000000814037227 */ /* 0x000fe200078e00ff */
[----:B------:R-:W-:-:S03]  /*10f60*/  ISETP.GT.U32.AND P2, PT, R19, R15, PT ;  /* 0x0000000f1300720c */ /* 0x000fc60003f44070 */
[----:B-1----:R-:W-:-:S04]  /*10f70*/  IMAD.HI.U32 R4, R20, R9, RZ ;  /* 0x0000000914047227 */ /* 0x002fc800078e00ff */
[----:B------:R-:W-:Y:S01]  /*10f80*/  @!P1 IMAD.IADD R12, R12, 0x1, -R19 ;  /* 0x000000010c0c9824 */ /* 0x000fe200078e0a13 */
[C---:B------:R-:W-:Y:S01]  /*10f90*/  ISETP.GT.U32.AND P1, PT, R19.reuse, R13, PT ;  /* 0x0000000d1300720c */ /* 0x040fe20003f24070 */
[----:B------:R-:W-:Y:S02]  /*10fa0*/  IMAD.MOV R4, RZ, RZ, -R4 ;  /* 0x000000ffff047224 */ /* 0x000fe400078e0a04 */
[----:B------:R-:W-:Y:S02]  /*10fb0*/  IMAD.MOV R3, RZ, RZ, -R3 ;  /* 0x000000ffff037224 */ /* 0x000fe400078e0a03 */
[C---:B------:R-:W-:Y:S02]  /*10fc0*/  IMAD R9, R19.reuse, R4, R9 ;  /* 0x0000000413097224 */ /* 0x040fe400078e0209 */
[----:B------:R-:W-:Y:S02]  /*10fd0*/  VIADD R0, R2, 0x169 ;  /* 0x0000016902007836 */ /* 0x000fe40000000000 */
[----:B------:R-:W-:-:S02]  /*10fe0*/  IMAD R8, R19, R3, R8 ;  /* 0x0000000313087224 */ /* 0x000fc400078e0208 */
[----:B--2---:R-:W-:Y:S01]  /*10ff0*/  IMAD.MOV.U32 R6, RZ, RZ, R12 ;  /* 0x000000ffff067224 */ /* 0x004fe200078e000c */
[----:B------:R-:W-:Y:S01]  /*11000*/  IABS R4, R0 ;  /* 0x0000000000047213 */ /* 0x000fe20000000000 */
[----:B------:R-:W-:Y:S01]  /*11010*/  @!P2 IMAD.IADD R15, R15, 0x1, -R19 ;  /* 0x000000010f0fa824 */ /* 0x000fe200078e0a13 */
[----:B------:R-:W-:Y:S01]  /*11020*/  ISETP.GT.U32.AND P2, PT, R19, R9, PT ;  /* 0x000000091300720c */ /* 0x000fe20003f44070 */
[----:B------:R-:W-:Y:S01]  /*11030*/  @!P3 IMAD.MOV R6, RZ, RZ, -R6 ;  /* 0x000000ffff06b224 */ /* 0x000fe200078e0a06 */
[----:B------:R-:W-:Y:S01]  /*11040*/  @!P1 IADD3 R13, R13, -R19, RZ ;  /* 0x800000130d0d9210 */ /* 0x000fe20007ffe0ff */
[----:B------:R-:W-:Y:S01]  /*11050*/  IMAD.HI.U32 R12, R20, R4, RZ ;  /* 0x00000004140c7227 */ /* 0x000fe200078e00ff */
[C---:B------:R-:W-:Y:S02]  /*11060*/  ISETP.GT.U32.AND P1, PT, R19.reuse, R8, PT ;  /* 0x000000081300720c */ /* 0x040fe40003f24070 */
[----:B------:R-:W-:Y:S01]  /*11070*/  ISETP.GT.U32.AND P3, PT, R19, R13, PT ;  /* 0x0000000d1300720c */ /* 0x000fe20003f64070 */
[----:B------:R1:W-:Y:S01]  /*11080*/  STL [R1+0x4c8], R6 ;  /* 0x0004c80601007387 */ /* 0x0003e20000100800 */
[----:B------:R-:W-:-:S02]  /*11090*/  IMAD.MOV R12, RZ, RZ, -R12 ;  /* 0x000000ffff0c7224 */ /* 0x000fc400078e0a0c */
[C---:B------:R-:W-:Y:S02]  /*110a0*/  VIADD R7, R2.reuse, 0x16b ;  /* 0x0000016b02077836 */ /* 0x040fe40000000000 */
[----:B------:R-:W-:Y:S02]  /*110b0*/  VIADD R3, R2, 0x16c ;  /* 0x0000016c02037836 */ /* 0x000fe40000000000 */
[----:B------:R-:W-:Y:S01]  /*110c0*/  @!P2 IMAD.IADD R9, R9, 0x1, -R19 ;  /* 0x000000010909a824 */ /* 0x000fe200078e0a13 */
[----:B------:R-:W-:Y:S01]  /*110d0*/  IABS R11, R7 ;  /* 0x00000007000b7213 */ /* 0x000fe20000000000 */
[----:B-1----:R-:W-:Y:S01]  /*110e0*/  IMAD.MOV.U32 R6, RZ, RZ, R15 ;  /* 0x000000ffff067224 */ /* 0x002fe200078e000f */
[----:B------:R-:W-:Y:S01]  /*110f0*/  IABS R5, R3 ;  /* 0x0000000300057213 */ /* 0x000fe20000000000 */
[--C-:B------:R-:W-:Y:S01]  /*11100*/  @!P1 IMAD.IADD R8, R8, 0x1, -R19.reuse ;  /* 0x0000000108089824 */ /* 0x100fe200078e0a13 */
[C---:B------:R-:W-:Y:S01]  /*11110*/  ISETP.GT.U32.AND P2, PT, R19.reuse, R9, PT ;  /* 0x000000091300720c */ /* 0x040fe20003f44070 */
[----:B------:R-:W-:Y:S01]  /*11120*/  @!P5 IMAD.MOV R6, RZ, RZ, -R6 ;  /* 0x000000ffff06d224 */ /* 0x000fe200078e0a06 */
[----:B------:R-:W-:Y:S01]  /*11130*/  ISETP.GE.AND P5, PT, R0, RZ, PT ;  /* 0x000000ff0000720c */ /* 0x000fe20003fa6270 */
[C---:B------:R-:W-:Y:S01]  /*11140*/  IMAD R0, R19.reuse, R12, R4 ;  /* 0x0000000c13007224 */ /* 0x040fe200078e0204 */
[----:B------:R-:W-:Y:S01]  /*11150*/  ISETP.GT.U32.AND P1, PT, R19, R8, PT ;  /* 0x000000081300720c */ /* 0x000fe20003f24070 */
[----:B------:R-:W-:Y:S01]  /*11160*/  @!P3 IMAD.IADD R13, R13, 0x1, -R19 ;  /* 0x000000010d0db824 */ /* 0x000fe200078e0a13 */
[----:B------:R1:W-:Y:S01]  /*11170*/  STL [R1+0x584], R6 ;  /* 0x0005840601007387 */ /* 0x0003e20000100800 */
[----:B------:R-:W-:Y:S01]  /*11180*/  IMAD.HI.U32 R15, R20, R14, RZ ;  /* 0x0000000e140f7227 */ /* 0x000fe200078e00ff */
[----:B------:R-:W-:-:S03]  /*11190*/  ISETP.GT.U32.AND P3, PT, R19, R0, PT ;  /* 0x000000001300720c */ /* 0x000fc60003f64070 */
[----:B------:R-:W-:-:S04]  /*111a0*/  IMAD.HI.U32 R4, R20, R11, RZ ;  /* 0x0000000b14047227 */ /* 0x000fc800078e00ff */
[----:B------:R-:W-:Y:S01]  /*111b0*/  IMAD.MOV R15, RZ, RZ, -R15 ;  /* 0x000000ffff0f7224 */ /* 0x000fe200078e0a0f */
[----:B------:R-:W-:Y:S01]  /*111c0*/  IADD3 R4, -R4, RZ, RZ ;  /* 0x000000ff04047210 */ /* 0x000fe20007ffe1ff */
[----:B-1----:R-:W-:Y:S02]  /*111d0*/  IMAD.MOV.U32 R6, RZ, RZ, R13 ;  /* 0x000000ffff067224 */ /* 0x002fe400078e000d */
[----:B------:R-:W-:-:S04]  /*111e0*/  IMAD.HI.U32 R12, R20, R5, RZ ;  /* 0x00000005140c7227 */ /* 0x000fc800078e00ff */
[--C-:B------:R-:W-:Y:S01]  /*111f0*/  @!P2 IMAD.IADD R9, R9, 0x1, -R19.reuse ;  /* 0x000000010909a824 */ /* 0x100fe200078e0a13 */
[----:B------:R-:W-:Y:S01]  /*11200*/  ISETP.GE.AND P2, PT, R10, RZ, PT ;  /* 0x000000ff0a00720c */ /* 0x000fe20003f46270 */
[--C-:B------:R-:W-:Y:S02]  /*11210*/  @!P3 IMAD.IADD R0, R0, 0x1, -R19.reuse ;  /* 0x000000010000b824 */ /* 0x100fe400078e0a13 */
[----:B------:R-:W-:Y:S02]  /*11220*/  @!P0 IMAD.MOV R6, RZ, RZ, -R6 ;  /* 0x000000ffff068224 */ /* 0x000fe400078e0a06 */
[C---:B------:R-:W-:Y:S01]  /*11230*/  IMAD R10, R19.reuse, R15, R14 ;  /* 0x0000000f130a7224 */ /* 0x040fe200078e020e */
[C---:B------:R-:W-:Y:S01]  /*11240*/  ISETP.GT.U32.AND P0, PT, R19.reuse, R0, PT ;  /* 0x000000001300720c */ /* 0x040fe20003f04070 */
[----:B------:R-:W-:Y:S01]  /*11250*/  IMAD.MOV R12, RZ, RZ, -R12 ;  /* 0x000000ffff0c7224 */ /* 0x000fe200078e0a0c */
[----:B------:R1:W-:Y:S01]  /*11260*/  STL [R1+0x54c], R6 ;  /* 0x00054c0601007387 */ /* 0x0003e20000100800 */
[----:B------:R-:W-:Y:S01]  /*11270*/  @!P1 IMAD.IADD R8, R8, 0x1, -R19 ;  /* 0x0000000108089824 */ /* 0x000fe200078e0a13 */
[C---:B------:R-:W-:Y:S01]  /*11280*/  ISETP.GT.U32.AND P3, PT, R19.reuse, R10, PT ;  /* 0x0000000a1300720c */ /* 0x040fe20003f64070 */
[----:B------:R-:W-:-:S02]  /*11290*/  IMAD R11, R19, R4, R11 ;  /* 0x00000004130b7224 */ /* 0x000fc400078e020b */
[C---:B------:R-:W-:Y:S02]  /*112a0*/  IMAD R5, R19.reuse, R12, R5 ;  /* 0x0000000c13057224 */ /* 0x040fe400078e0205 */
[----:B------:R-:W-:Y:S01]  /*112b0*/  VIADD R4, R2, 0x16d ;  /* 0x0000016d02047836 */ /* 0x000fe20000000000 */
[----:B------:R-:W-:Y:S01]  /*112c0*/  ISETP.GT.U32.AND P1, PT, R19, R11, PT ;  /* 0x0000000b1300720c */ /* 0x000fe20003f24070 */
[----:B------:R-:W-:Y:S02]  /*112d0*/  IMAD.MOV.U32 R13, RZ, RZ, R9 ;  /* 0x000000ffff0d7224 */ /* 0x000fe400078e0009 */
[----:B-1----:R-:W-:Y:S01]  /*112e0*/  IMAD.MOV.U32 R6, RZ, RZ, R8 ;  /* 0x000000ffff067224 */ /* 0x002fe200078e0008 */
[----:B------:R-:W-:Y:S01]  /*112f0*/  IABS R12, R4 ;  /* 0x00000004000c7213 */ /* 0x000fe20000000000 */
[----:B------:R-:W-:Y:S01]  /*11300*/  @!P4 IMAD.MOV R13, RZ, RZ, -R13 ;  /* 0x000000ffff0dc224 */ /* 0x000fe200078e0a0d */
[----:B------:R-:W-:Y:S01]  /*11310*/  ISETP.GE.AND P4, PT, R7, RZ, PT ;  /* 0x000000ff0700720c */ /* 0x000fe20003f86270 */
[----:B------:R-:W-:Y:S01]  /*11320*/  @!P6 IMAD.MOV R6, RZ, RZ, -R6 ;  /* 0x000000ffff06e224 */ /* 0x000fe200078e0a06 */
[----:B------:R-:W-:Y:S01]  /*11330*/  ISETP.GT.U32.AND P6, PT, R19, R5, PT ;  /* 0x000000051300720c */ /* 0x000fe20003fc4070 */
[--C-:B------:R-:W-:Y:S01]  /*11340*/  @!P0 IMAD.IADD R0, R0, 0x1, -R19.reuse ;  /* 0x0000000100008824 */ /* 0x100fe200078e0a13 */
[----:B------:R-:W-:Y:S01]  /*11350*/  MOV R9, R12 ;  /* 0x0000000c00097202 */ /* 0x000fe20000000f00 */
[----:B------:R-:W-:Y:S01]  /*11360*/  VIADD R7, R2, 0x16e ;  /* 0x0000016e02077836 */ /* 0x000fe20000000000 */
[----:B------:R-:W-:Y:S01]  /*11370*/  STL [R1+0x564], R13 ;  /* 0x0005640d01007387 */ /* 0x000fe20000100800 */
[--C-:B------:R-:W-:Y:S01]  /*11380*/  @!P3 IMAD.IADD R10, R10, 0x1, -R19.reuse ;  /* 0x000000010a0ab824 */ /* 0x100fe200078e0a13 */
[----:B------:R-:W-:Y:S01]  /*11390*/  ISETP.GE.AND P0, PT, R3, RZ, PT ;  /* 0x000000ff0300720c */ /* 0x000fe20003f06270 */
[----:B------:R-:W-:Y:S01]  /*113a0*/  @!P1 IMAD.IADD R11, R11, 0x1, -R19 ;  /* 0x000000010b0b9824 */ /* 0x000fe200078e0a13 */
[----:B------:R1:W-:Y:S01]  /*113b0*/  STL [R1+0x570], R6 ;  /* 0x0005700601007387 */ /* 0x0003e20000100800 */
[----:B------:R-:W-:Y:S01]  /*113c0*/  IABS R12, R7 ;  /* 0x00000007000c7213 */ /* 0x000fe20000000000 */
[----:B------:R-:W-:Y:S01]  /*113d0*/  IMAD.HI.U32 R8, R20, R9, RZ ;  /* 0x0000000914087227 */ /* 0x000fe200078e00ff */
[----:B------:R-:W-:-:S02]  /*113e0*/  ISETP.GT.U32.AND P1, PT, R19, R10, PT ;  /* 0x0000000a1300720c */ /* 0x000fc40003f24070 */
[----:B------:R-:W-:Y:S01]  /*113f0*/  ISETP.GE.AND P3, PT, R4, RZ, PT ;  /* 0x000000ff0400720c */ /* 0x000fe20003f66270 */
[----:B------:R-:W-:Y:S01]  /*11400*/  @!P6 IMAD.IADD R5, R5, 0x1, -R19 ;  /* 0x000000010505e824 */ /* 0x000fe200078e0a13 */
[----:B------:R-:W-:Y:S01]  /*11410*/  ISETP.GT.U32.AND P6, PT, R19, R11, PT ;  /* 0x0000000b1300720c */ /* 0x000fe20003fc4070 */
[----:B------:R-:W-:Y:S01]  /*11420*/  IMAD.MOV R8, RZ, RZ, -R8 ;  /* 0x000000ffff087224 */ /* 0x000fe200078e0a08 */
[----:B-1----:R-:W-:Y:S01]  /*11430*/  MOV R6, R0 ;  /* 0x0000000000067202 */ /* 0x002fe20000000f00 */
[----:B------:R-:W-:-:S04]  /*11440*/  IMAD.HI.U32 R3, R20, R12, RZ ;  /* 0x0000000c14037227 */ /* 0x000fc800078e00ff */
[----:B------:R-:W-:Y:S01]  /*11450*/  @!P5 IMAD.MOV R6, RZ, RZ, -R6 ;  /* 0x000000ffff06d224 */ /* 0x000fe200078e0a06 */
[C---:B------:R-:W-:Y:S01]  /*11460*/  ISETP.GT.U32.AND P5, PT, R19.reuse, R5, PT ;  /* 0x000000051300720c */ /* 0x040fe20003fa4070 */
[C---:B------:R-:W-:Y:S02]  /*11470*/  IMAD R9, R19.reuse, R8, R9 ;  /* 0x0000000813097224 */ /* 0x040fe400078e0209 */
[----:B------:R-:W-:Y:S01]  /*11480*/  IMAD.MOV R3, RZ, RZ, -R3 ;  /* 0x000000ffff037224 */ /* 0x000fe200078e0a03 */
[----:B------:R1:W-:Y:S01]  /*11490*/  STL [R1+0x574], R6 ;  /* 0x0005740601007387 */ /* 0x0003e20000100800 */
[C---:B------:R-:W-:Y:S02]  /*114a0*/  VIADD R8, R2.reuse, 0x171 ;  /* 0x0000017102087836 */ /* 0x040fe40000000000 */
[----:B------:R-:W-:Y:S02]  /*114b0*/  VIADD R4, R2, 0x16f ;  /* 0x0000016f02047836 */ /* 0x000fe40000000000 */
[--C-:B------:R-:W-:Y:S01]  /*114c0*/  @!P1 IMAD.IADD R10, R10, 0x1, -R19.reuse ;  /* 0x000000010a0a9824 */ /* 0x100fe200078e0a13 */
[C---:B------:R-:W-:Y:S01]  /*114d0*/  ISETP.GT.U32.AND P1, PT, R19.reuse, R9, PT ;  /* 0x000000091300720c */ /* 0x040fe20003f24070 */
[----:B------:R-:W-:Y:S01]  /*114e0*/  IMAD R12, R19, R3, R12 ;  /* 0x00000003130c7224 */ /* 0x000fe200078e020c */
[----:B------:R-:W-:Y:S01]  /*114f0*/  IABS R14, R8 ;  /* 0x00000008000e7213 */ /* 0x000fe20000000000 */
[----:B------:R-:W-:Y:S01]  /*11500*/  VIADD R0, R2, 0x170 ;  /* 0x0000017002007836 */ /* 0x000fe20000000000 */
[----:B------:R-:W-:Y:S01]  /*11510*/  IABS R13, R4 ;  /* 0x00000004000d7213 */ /* 0x000fe20000000000 */
[----:B------:R-:W-:Y:S01]  /*11520*/  @!P6 IMAD.IADD R11, R11, 0x1, -R19 ;  /* 0x000000010b0be824 */ /* 0x000fe200078e0a13 */
[----:B------:R-:W-:Y:S01]  /*11530*/  ISETP.GT.U32.AND P6, PT, R19, R12, PT ;  /* 0x0000000c1300720c */ /* 0x000fe20003fc4070 */
[----:B-1----:R-:W-:Y:S01]  /*11540*/  IMAD.MOV.U32 R6, RZ, RZ, R10 ;  /* 0x000000ffff067224 */ /* 0x002fe200078e000a */
[----:B------:R-:W-:-:S02]  /*11550*/  @!P5 IADD3 R5, R5, -R19, RZ ;  /* 0x800000130505d210 */ /* 0x000fc40007ffe0ff */
[----:B------:R-:W-:Y:S01]  /*11560*/  ISETP.GE.AND P5, PT, R7, RZ, PT ;  /* 0x000000ff0700720c */ /* 0x000fe20003fa6270 */
[----:B------:R-:W-:Y:S01]  /*11570*/  IMAD.MOV.U32 R7, RZ, RZ, R14 ;  /* 0x000000ffff077224 */ /* 0x000fe200078e000e */
[----:B------:R-:W-:Y:S01]  /*11580*/  IABS R3, R0 ;  /* 0x0000000000037213 */ /* 0x000fe20000000000 */
[----:B------:R-:W-:-:S04]  /*11590*/  IMAD.HI.U32 R14, R20, R13, RZ ;  /* 0x0000000d140e7227 */ /* 0x000fc800078e00ff */
[----:B------:R-:W-:Y:S02]  /*115a0*/  @!P2 IMAD.MOV R6, RZ, RZ, -R6 ;  /* 0x000000ffff06a224 */ /* 0x000fe400078e0a06 */
[----:B------:R-:W-:-:S03]  /*115b0*/  IMAD.HI.U32 R15, R20, R3, RZ ;  /* 0x00000003140f7227 */ /* 0x000fc600078e00ff */
[----:B------:R1:W-:Y:S01]  /*115c0*/  STL [R1+0x554], R6 ;  /* 0x0005540601007387 */ /* 0x0003e20000100800 */
[----:B------:R-:W-:Y:S02]  /*115d0*/  IMAD.MOV R14, RZ, RZ, -R14 ;  /* 0x000000ffff0e7224 */ /* 0x000fe400078e0a0e */
[----:B------:R-:W-:Y:S01]  /*115e0*/  @!P1 IMAD.IADD R9, R9, 0x1, -R19 ;  /* 0x0000000109099824 */ /* 0x000fe200078e0a13 */
[----:B------:R-:W-:Y:S01]  /*115f0*/  ISETP.GE.AND P1, PT, R4, RZ, PT ;  /* 0x000000ff0400720c */ /* 0x000fe20003f26270 */
[----:B------:R-:W-:Y:S02]  /*11600*/  IMAD.MOV R10, RZ, RZ, -R15 ;  /* 0x000000ffff0a7224 */ /* 0x000fe400078e0a0f */
[C---:B------:R-:W-:Y:S02]  /*11610*/  IMAD R13, R19.reuse, R14, R13 ;  /* 0x0000000e130d7224 */ /* 0x040fe400078e020d */
[----:B------:R-:W-:Y:S01]  /*11620*/  @!P6 IMAD.IADD R12, R12, 0x1, -R19 ;  /* 0x000000010c0ce824 */ /* 0x000fe200078e0a13 */
[----:B-1----:R-:W-:Y:S01]  /*11630*/  MOV R6, R11 ;  /* 0x0000000b00067202 */ /* 0x002fe20000000f00 */
[C---:B------:R-:W-:Y:S01]  /*11640*/  IMAD R3, R19.reuse, R10, R3 ;  /* 0x0000000a13037224 */ /* 0x040fe200078e0203 */
[C---:B------:R-:W-:Y:S01]  /*11650*/  ISETP.GT.U32.AND P6, PT, R19.reuse, R9, PT ;  /* 0x000000091300720c */ /* 0x040fe20003fc4070 */
[----:B------:R-:W-:Y:S01]  /*11660*/  @!P0 IMAD.MOV R5, RZ, RZ, -R5 ;  /* 0x000000ffff058224 */ /* 0x000fe200078e0a05 */
[C---:B------:R-:W-:Y:S01]  /*11670*/  ISETP.GT.U32.AND P2, PT, R19.reuse, R12, PT ;  /* 0x0000000c1300720c */ /* 0x040fe20003f44070 */
[----:B------:R-:W-:Y:S01]  /*11680*/  @!P4 IMAD.MOV R6, RZ, RZ, -R6 ;  /* 0x000000ffff06c224 */ /* 0x000fe200078e0a06 */
[C---:B------:R-:W-:Y:S01]  /*11690*/  ISETP.GT.U32.AND P4, PT, R19.reuse, R13, PT ;  /* 0x0000000d1300720c */ /* 0x040fe20003f84070 */
[----:B------:R-:W-:Y:S01]  /*116a0*/  IMAD.HI.U32 R4, R20, R7, RZ ;  /* 0x0000000714047227 */ /* 0x000fe200078e00ff */
[----:B------:R-:W-:-:S02]  /*116b0*/  ISETP.GT.U32.AND P0, PT, R19, R3, PT ;  /* 0x000000031300720c */ /* 0x000fc40003f04070 */
[----:B------:R1:W-:Y:S01]  /*116c0*/  STL [R1+0x500], R6 ;  /* 0x0005000601007387 */ /* 0x0003e20000100800 */
[----:B------:R-:W-:Y:S02]  /*116d0*/  IMAD.MOV R4, RZ, RZ, -R4 ;  /* 0x000000ffff047224 */ /* 0x000fe400078e0a04 */
[----:B------:R-:W-:Y:S01]  /*116e0*/  VIADD R14, R2, 0x172 ;  /* 0x00000172020e7836 */ /* 0x000fe20000000000 */
[----:B------:R2:W-:Y:S01]  /*116f0*/  STL [R1+0x510], R5 ;  /* 0x0005100501007387 */ /* 0x0005e20000100800 */
[----:B------:R-:W-:Y:S01]  /*11700*/  @!P6 IMAD.IADD R9, R9, 0x1, -R19 ;  /* 0x000000010909e824 */ /* 0x000fe200078e0a13 */
[----:B------:R-:W-:Y:S01]  /*11710*/  ISETP.GE.AND P6, PT, R0, RZ, PT ;  /* 0x000000ff0000720c */ /* 0x000fe20003fc6270 */
[----:B------:R-:W-:Y:S01]  /*11720*/  IMAD R7, R19, R4, R7 ;  /* 0x0000000413077224 */ /* 0x000fe200078e0207 */
[----:B------:R-:W-:Y:S01]  /*11730*/  IABS R4, R14 ;  /* 0x0000000e00047213 */ /* 0x000fe20000000000 */
[----:B------:R-:W-:Y:S02]  /*11740*/  VIADD R0, R2, 0x173 ;  /* 0x0000017302007836 */ /* 0x000fe40000000000 */
[----:B------:R-:W-:Y:S01]  /*11750*/  @!P4 IMAD.IADD R13, R13, 0x1, -R19 ;  /* 0x000000010d0dc824 */ /* 0x000fe200078e0a13 */
[----:B------:R-:W-:Y:S01]  /*11760*/  @!P0 IADD3 R3, R3, -R19, RZ ;  /* 0x8000001303038210 */ /* 0x000fe20007ffe0ff */
[----:B-1----:R-:W-:Y:S01]  /*11770*/  IMAD.MOV.U32 R6, RZ, RZ, R9 ;  /* 0x000000ffff067224 */ /* 0x002fe200078e0009 */
[----:B--2---:R-:W-:Y:S01]  /*11780*/  IABS R5, R0 ;  /* 0x0000000000057213 */ /* 0x004fe20000000000 */
[----:B------:R-:W-:Y:S01]  /*11790*/  IMAD.HI.U32 R10, R20, R4, RZ ;  /* 0x00000004140a7227 */ /* 0x000fe200078e00ff */
[----:B------:R-:W-:-:S02]  /*117a0*/  ISETP.GT.U32.AND P0, PT, R19, R13, PT ;  /* 0x0000000d1300720c */ /* 0x000fc40003f04070 */
[----:B------:R-:W-:Y:S01]  /*117b0*/  ISETP.GE.AND P4, PT, R8, RZ, PT ;  /* 0x000000ff0800720c */ /* 0x000fe20003f86270 */
[----:B------:R-:W-:Y:S01]  /*117c0*/  @!P3 IMAD.MOV R6, RZ, RZ, -R6 ;  /* 0x000000ffff06b224 */ /* 0x000fe200078e0a06 */
[C---:B------:R-:W-:Y:S01]  /*117d0*/  ISETP.GT.U32.AND P3, PT, R19.reuse, R3, PT ;  /* 0x000000031300720c */ /* 0x040fe20003f64070 */
[----:B------:R-:W-:Y:S02]  /*117e0*/  IMAD.MOV R10, RZ, RZ, -R10 ;  /* 0x000000ffff0a7224 */ /* 0x000fe400078e0a0a */
[----:B------:R-:W-:Y:S01]  /*117f0*/  IMAD.HI.U32 R9, R20, R5, RZ ;  /* 0x0000000514097227 */ /* 0x000fe200078e00ff */
[----:B------:R1:W-:Y:S03]  /*11800*/  STL [R1+0x520], R6 ;  /* 0x0005200601007387 */ /* 0x0003e60000100800 */
[----:B------:R-:W-:Y:S02]  /*11810*/  IMAD R4, R19, R10, R4 ;  /* 0x0000000a13047224 */ /* 0x000fe400078e0204 */
[----:B------:R-:W-:-:S02]  /*11820*/  IMAD.MOV R9, RZ, RZ, -R9 ;  /* 0x000000ffff097224 */ /* 0x000fc400078e0a09 */
[--C-:B------:R-:W-:Y:S01]  /*11830*/  @!P2 IMAD.IADD R12, R12, 0x1, -R19.reuse ;  /* 0x000000010c0ca824 */ /* 0x100fe200078e0a13 */
[----:B------:R-:W-:Y:S01]  /*11840*/  ISETP.GT.U32.AND P2, PT, R19, R7, PT ;  /* 0x000000071300720c */ /* 0x000fe20003f44070 */
[----:B------:R-:W-:Y:S01]  /*11850*/  @!P0 IMAD.IADD R13, R13, 0x1, -R19 ;  /* 0x000000010d0d8824 */ /* 0x000fe200078e0a13 */
[C---:B------:R-:W-:Y:S01]  /*11860*/  ISETP.GT.U32.AND P0, PT, R19.reuse, R4, PT ;  /* 0x000000041300720c */ /* 0x040fe20003f04070 */
[----:B------:R-:W-:Y:S01]  /*11870*/  IMAD R5, R19, R9, R5 ;  /* 0x0000000913057224 */ /* 0x000fe200078e0205 */
[----:B------:R-:W-:Y:S01]  /*11880*/  @!P3 IADD3 R3, R3, -R19, RZ ;  /* 0x800000130303b210 */ /* 0x000fe20007ffe0ff */
[C---:B------:R-:W-:Y:S02]  /*11890*/  VIADD R8, R2.reuse, 0x174 ;  /* 0x0000017402087836 */ /* 0x040fe40000000000 */
[C---:B------:R-:W-:Y:S01]  /*118a0*/  VIADD R10, R2.reuse, 0x175 ;  /* 0x00000175020a7836 */ /* 0x040fe20000000000 */
[----:B------:R-:W-:Y:S01]  /*118b0*/  ISETP.GT.U32.AND P3, PT, R19, R5, PT ;  /* 0x000000051300720c */ /* 0x000fe20003f64070 */
[----:B-1----:R-:W-:Y:S01]  /*118c0*/  IMAD.MOV.U32 R6, RZ, RZ, R13 ;  /* 0x000000ffff067224 */ /* 0x002fe200078e000d */
[----:B------:R-:W-:Y:S01]  /*118d0*/  IABS R16, R8 ;  /* 0x0000000800107213 */ /* 0x000fe20000000000 */
[----:B------:R-:W-:Y:S01]  /*118e0*/  VIADD R11, R2, 0x176 ;  /* 0x00000176020b7836 */ /* 0x000fe20000000000 */
[----:B------:R-:W-:Y:S01]  /*118f0*/  IABS R9, R10 ;  /* 0x0000000a00097213 */ /* 0x000fe20000000000 */
[----:B------:R-:W-:-:S02]  /*11900*/  @!P2 IMAD.IADD R7, R7, 0x1, -R19 ;  /* 0x000000010707a824 */ /* 0x000fc400078e0a13 */
        /* <DEDUP_REMOVED lines=8> */
[C---:B------:R-:W-:Y:S02]  /*11990*/  IMAD R0, R19.reuse, R17, R16 ;  /* 0x0000001113007224 */ /* 0x040fe400078e0210 */
[----:B------:R-:W-:Y:S02]  /*119a0*/  IMAD.MOV R15, RZ, RZ, -R15 ;  /* 0x000000ffff0f7224 */ /* 0x000fe400078e0a0f */
[----:B------:R-:W-:Y:S01]  /*119b0*/  @!P5 IMAD.MOV R12, RZ, RZ, -R12 ;  /* 0x000000ffff0cd224 */ /* 0x000fe200078e0a0c */
[C---:B------:R-:W-:Y:S01]  /*119c0*/  ISETP.GT.U32.AND P5, PT, R19.reuse, R0, PT ;  /* 0x000000001300720c */ /* 0x040fe20003fa4070 */
[----:B------:R-:W-:Y:S02]  /*119d0*/  IMAD R9, R19, R15, R9 ;  /* 0x0000000f13097224 */ /* 0x000fe400078e0209 */
[----:B------:R-:W-:Y:S01]  /*119e0*/  @!P2 IMAD.IADD R7, R7, 0x1, -R19 ;  /* 0x000000010707a824 */ /* 0x000fe200078e0a13 */
[----:B------:R-:W-:Y:S01]  /*119f0*/  ISETP.GE.AND P2, PT, R14, RZ, PT ;  /* 0x000000ff0e00720c */ /* 0x000fe20003f46270 */
[----:B------:R-:W-:Y:S01]  /*11a00*/  @!P1 IMAD.MOV R6, RZ, RZ, -R6 ;  /* 0x000000ffff069224 */ /* 0x000fe200078e0a06 */
[----:B------:R-:W-:Y:S01]  /*11a10*/  IABS R14, R11 ;  /* 0x0000000b000e7213 */ /* 0x000fe20000000000 */
[----:B------:R-:W-:Y:S01]  /*11a20*/  @!P6 IMAD.MOV R3, RZ, RZ, -R3 ;  /* 0x000000ffff03e224 */ /* 0x000fe200078e0a03 */
[C---:B------:R-:W-:Y:S01]  /*11a30*/  ISETP.GT.U32.AND P1, PT, R19.reuse, R5, PT ;  /* 0x000000051300720c */ /* 0x040fe20003f24070 */
[--C-:B------:R-:W-:Y:S01]  /*11a40*/  @!P3 IMAD.IADD R4, R4, 0x1, -R19.reuse ;  /* 0x000000010404b824 */ /* 0x100fe200078e0a13 */
[----:B------:R-:W-:Y:S01]  /*11a50*/  ISETP.GT.U32.AND P3, PT, R19, R9, PT ;  /* 0x000000091300720c */ /* 0x000fe20003f64070 */
[----:B------:R1:W-:Y:S01]  /*11a60*/  STL [R1+0x4e0], R12 ;  /* 0x0004e00c01007387 */ /* 0x0003e20000100800 */
[----:B------:R-:W-:Y:S01]  /*11a70*/  ISETP.GE.AND P6, PT, R8, RZ, PT ;  /* 0x000000ff0800720c */ /* 0x000fe20003fc6270 */
[----:B------:R-:W-:-:S02]  /*11a80*/  @!P5 IMAD.IADD R0, R0, 0x1, -R19 ;  /* 0x000000010000d824 */ /* 0x000fc400078e0a13 */
[----:B------:R2:W-:Y:S01]  /*11a90*/  STL [R1+0x4d8], R6 ;  /* 0x0004d80601007387 */ /* 0x0005e20000100800 */
[----:B------:R-:W-:-:S03]  /*11aa0*/  VIADD R8, R2, 0x178 ;  /* 0x0000017802087836 */ /* 0x000fc60000000000 */
[----:B------:R3:W-:Y:S02]  /*11ab0*/  STL [R1+0x4d4], R3 ;  /* 0x0004d40301007387 */ /* 0x0007e40000100800 */
[--C-:B------:R-:W-:Y:S01]  /*11ac0*/  @!P1 IMAD.IADD R5, R5, 0x1, -R19.reuse ;  /* 0x0000000105059824 */ /* 0x100fe200078e0a13 */
[----:B-1----:R-:W-:Y:S01]  /*11ad0*/  IABS R12, R8 ;  /* 0x00000008000c7213 */ /* 0x002fe20000000000 */
[----:B------:R-:W-:Y:S01]  /*11ae0*/  @!P3 IMAD.IADD R9, R9, 0x1, -R19 ;  /* 0x000000010909b824 */ /* 0x000fe200078e0a13 */
[----:B------:R-:W-:Y:S01]  /*11af0*/  ISETP.GT.U32.AND P3, PT, R19, R0, PT ;  /* 0x000000001300720c */ /* 0x000fe20003f64070 */
[----:B------:R-:W-:Y:S01]  /*11b00*/  @!P0 IMAD.MOV R5, RZ, RZ, -R5 ;  /* 0x000000ffff058224 */ /* 0x000fe200078e0a05 */
[----:B--2---:R-:W-:Y:S01]  /*11b10*/  MOV R6, R7 ;  /* 0x0000000700067202 */ /* 0x004fe20000000f00 */
[----:B------:R-:W-:Y:S01]  /*11b20*/  VIADD R7, R2, 0x177 ;  /* 0x0000017702077836 */ /* 0x000fe20000000000 */
[----:B------:R-:W-:Y:S01]  /*11b30*/  ISETP.GE.AND P1, PT, R11, RZ, PT ;  /* 0x000000ff0b00720c */ /* 0x000fe20003f26270 */
[----:B---3--:R-:W-:-:S03]  /*11b40*/  IMAD.HI.U32 R3, R20, R14, RZ ;  /* 0x0000000e14037227 */ /* 0x008fc600078e00ff */
[----:B------:R-:W-:Y:S01]  /*11b50*/  IABS R16, R7 ;  /* 0x0000000700107213 */ /* 0x000fe20000000000 */
[----:B------:R-:W-:Y:S01]  /*11b60*/  IMAD.MOV R3, RZ, RZ, -R3 ;  /* 0x000000ffff037224 */ /* 0x000fe200078e0a03 */
[----:B------:R-:W-:Y:S01]  /*11b70*/  ISETP.GE.AND P5, PT, R7, RZ, PT ;  /* 0x000000ff0700720c */ /* 0x000fe20003fa6270 */
[----:B------:R-:W-:Y:S01]  /*11b80*/  @!P4 IMAD.MOV R6, RZ, RZ, -R6 ;  /* 0x000000ffff06c224 */ /* 0x000fe200078e0a06 */
[----:B------:R-:W-:Y:S01]  /*11b90*/  IADD3 R7, R2, 0x179, RZ ;  /* 0x0000017902077810 */ /* 0x000fe20007ffe0ff */
[C---:B------:R-:W-:Y:S01]  /*11ba0*/  IMAD R17, R19.reuse, R3, R14 ;  /* 0x0000000313117224 */ /* 0x040fe200078e020e */
[----:B------:R-:W-:Y:S01]  /*11bb0*/  ISETP.GE.AND P4, PT, R10, RZ, PT ;  /* 0x000000ff0a00720c */ /* 0x000fe20003f86270 */
[----:B------:R-:W-:Y:S01]  /*11bc0*/  @!P3 IMAD.IADD R0, R0, 0x1, -R19 ;  /* 0x000000010000b824 */ /* 0x000fe200078e0a13 */
[----:B------:R1:W-:Y:S01]  /*11bd0*/  STL [R1+0x4d0], R6 ;  /* 0x0004d00601007387 */ /* 0x0003e20000100800 */
[----:B------:R-:W-:Y:S01]  /*11be0*/  IABS R15, R7 ;  /* 0x00000007000f7213 */ /* 0x000fe20000000000 */
[C---:B------:R-:W-:Y:S01]  /*11bf0*/  VIADD R3, R2.reuse, 0x17a ;  /* 0x0000017a02037836 */ /* 0x040fe20000000000 */
[----:B------:R-:W-:Y:S01]  /*11c00*/  ISETP.GT.U32.AND P0, PT, R19, R17, PT ;  /* 0x000000111300720c */ /* 0x000fe20003f04070 */
[----:B------:R-:W-:-:S03]  /*11c10*/  VIADD R11, R2, 0x17e ;  /* 0x0000017e020b7836 */ /* 0x000fc60000000000 */
[----:B------:R-:W-:Y:S01]  /*11c20*/  IABS R14, R3 ;  /* 0x00000003000e7213 */ /* 0x000fe20000000000 */
[----:B-1----:R-:W-:Y:S02]  /*11c30*/  IMAD.MOV.U32 R6, RZ, RZ, R4 ;  /* 0x000000ffff067224 */ /* 0x002fe400078e0004 */
[----:B------:R-:W-:-:S04]  /*11c40*/  IMAD.HI.U32 R4, R20, R16, RZ ;  /* 0x0000001014047227 */ /* 0x000fc800078e00ff */
[----:B------:R-:W-:Y:S01]  /*11c50*/  @!P2 IMAD.MOV R6, RZ, RZ, -R6 ;  /* 0x000000ffff06a224 */ /* 0x000fe200078e0a06 */
[----:B------:R-:W-:Y:S01]  /*11c60*/  ISETP.GT.U32.AND P2, PT, R19, R9, PT ;  /* 0x000000091300720c */ /* 0x000fe20003f44070 */
[----:B------:R-:W-:Y:S02]  /*11c70*/  IMAD.MOV R4, RZ, RZ, -R4 ;  /* 0x000000ffff047224 */ /* 0x000fe400078e0a04 */
[----:B------:R-:W-:Y:S01]  /*11c80*/  @!P0 IMAD.IADD R17, R17, 0x1, -R19 ;  /* 0x0000000111118824 */ /* 0x000fe200078e0a13 */
[----:B------:R1:W-:Y:S01]  /*11c90*/  STL [R1+0x4a0], R6 ;  /* 0x0004a00601007387 */ /* 0x0003e20000100800 */
[----:B------:R-:W-:Y:S01]  /*11ca0*/  IMAD R16, R19, R4, R16 ;  /* 0x0000000413107224 */ /* 0x000fe200078e0210 */
[----:B------:R-:W-:Y:S01]  /*11cb0*/  ISETP.GE.AND P0, PT, R7, RZ, PT ;  /* 0x000000ff0700720c */ /* 0x000fe20003f06270 */
[----:B------:R-:W-:Y:S01]  /*11cc0*/  IMAD.HI.U32 R4, R20, R12, RZ ;  /* 0x0000000c14047227 */ /* 0x000fe200078e00ff */
[----:B------:R2:W-:Y:S02]  /*11cd0*/  STL [R1+0x47c], R5 ;  /* 0x00047c0501007387 */ /* 0x0005e40000100800 */
[----:B------:R-:W-:-:S03]  /*11ce0*/  ISETP.GT.U32.AND P3, PT, R19, R16, PT ;  /* 0x000000101300720c */ /* 0x000fc60003f64070 */
[----:B------:R-:W-:Y:S01]  /*11cf0*/  @!P2 IMAD.IADD R9, R9, 0x1, -R19 ;  /* 0x000000010909a824 */ /* 0x000fe200078e0a13 */
[----:B------:R-:W-:Y:S01]  /*11d00*/  ISETP.GE.AND P2, PT, R8, RZ, PT ;  /* 0x000000ff0800720c */ /* 0x000fe20003f46270 */
[----:B-1----:R-:W-:Y:S01]  /*11d10*/  IMAD.MOV.U32 R6, RZ, RZ, R0 ;  /* 0x000000ffff067224 */ /* 0x002fe200078e0000 */
[----:B------:R-:W-:Y:S01]  /*11d20*/  IADD3 R8, -R4, RZ, RZ ;  /* 0x000000ff04087210 */ /* 0x000fe20007ffe1ff */
[----:B------:R-:W-:Y:S01]  /*11d30*/  IMAD.HI.U32 R4, R20, R14, RZ ;  /* 0x0000000e14047227 */ /* 0x000fe200078e00ff */
[----:B------:R-:W-:-:S03]  /*11d40*/  IADD3 R0, R2, 0x17c, RZ ;  /* 0x0000017c02007810 */ /* 0x000fc60007ffe0ff */
[----:B--2---:R-:W-:Y:S01]  /*11d50*/  IMAD.HI.U32 R5, R20, R15, RZ ;  /* 0x0000000f14057227 */ /* 0x004fe200078e00ff */
[----:B------:R-:W-:-:S03]  /*11d60*/  IABS R7, R0 ;  /* 0x0000000000077213 */ /* 0x000fc60000000000 */
[----:B------:R-:W-:Y:S01]  /*11d70*/  @!P6 IMAD.MOV R6, RZ, RZ, -R6 ;  /* 0x000000ffff06e224 */ /* 0x000fe200078e0a06 */
[C---:B------:R-:W-:Y:S01]  /*11d80*/  ISETP.GT.U32.AND P6, PT, R19.reuse, R17, PT ;  /* 0x000000111300720c */ /* 0x040fe20003fc4070 */
[----:B------:R-:W-:Y:S02]  /*11d90*/  IMAD.MOV R5, RZ, RZ, -R5 ;  /* 0x000000ffff057224 */ /* 0x000fe400078e0a05 */
[C---:B------:R-:W-:Y:S01]  /*11da0*/  IMAD R12, R19.reuse, R8, R12 ;  /* 0x00000008130c7224 */ /* 0x040fe200078e020c */
[----:B------:R1:W-:Y:S01]  /*11db0*/  STL [R1+0x474], R6 ;  /* 0x0004740601007387 */ /* 0x0003e20000100800 */
[----:B------:R-:W-:Y:S02]  /*11dc0*/  IMAD R15, R19, R5, R15 ;  /* 0x00000005130f7224 */ /* 0x000fe400078e020f */
[----:B------:R-:W-:Y:S02]  /*11dd0*/  IMAD.MOV.U32 R5, RZ, RZ, R9 ;  /* 0x000000ffff057224 */ /* 0x000fe400078e0009 */
[----:B------:R-:W-:-:S02]  /*11de0*/  @!P3 IMAD.IADD R16, R16, 0x1, -R19 ;  /* 0x000000011010b824 */ /* 0x000fc400078e0a13 */
[----:B------:R-:W-:Y:S01]  /*11df0*/  @!P4 IMAD.MOV R5, RZ, RZ, -R5 ;  /* 0x000000ffff05c224 */ /* 0x000fe200078e0a05 */
[----:B------:R-:W-:Y:S01]  /*11e00*/  ISETP.GT.U32.AND P4, PT, R19, R12, PT ;  /* 0x0000000c1300720c */ /* 0x000fe20003f84070 */
[----:B------:R-:W-:Y:S01]  /*11e10*/  @!P6 IMAD.IADD R17, R17, 0x1, -R19 ;  /* 0x000000011111e824 */ /* 0x000fe200078e0a13 */
[C---:B------:R-:W-:Y:S01]  /*11e20*/  ISETP.GT.U32.AND P3, PT, R19.reuse, R16, PT ;  /* 0x000000101300720c */ /* 0x040fe20003f64070 */
[----:B------:R-:W-:Y:S01]  /*11e30*/  IMAD.MOV R4, RZ, RZ, -R4 ;  /* 0x000000ffff047224 */ /* 0x000fe200078e0a04 */
[C---:B------:R-:W-:Y:S01]  /*11e40*/  ISETP.GT.U32.AND P6, PT, R19.reuse, R15, PT ;  /* 0x0000000f1300720c */ /* 0x040fe20003fc4070 */
[----:B------:R-:W-:Y:S01]  /*11e50*/  VIADD R8, R2, 0x17b ;  /* 0x0000017b02087836 */ /* 0x000fe20000000000 */
[----:B------:R-:W-:Y:S01]  /*11e60*/  MOV R18, R17 ;  /* 0x0000001100127202 */ /* 0x000fe20000000f00 */
[----:B------:R-:W-:Y:S01]  /*11e70*/  IMAD R14, R19, R4, R14 ;  /* 0x00000004130e7224 */ /* 0x000fe200078e020e */
[----:B------:R-:W-:Y:S01]  /*11e80*/  IABS R4, R11 ;  /* 0x0000000b00047213 */ /* 0x000fe20000000000 */
[----:B------:R2:W-:Y:S01]  /*11e90*/  STL [R1+0x478], R5 ;  /* 0x0004780501007387 */ /* 0x0005e20000100800 */
[----:B------:R-:W-:Y:S01]  /*11ea0*/  IABS R10, R8 ;  /* 0x00000008000a7213 */ /* 0x000fe20000000000 */
[----:B------:R-:W-:-:S02]  /*11eb0*/  @!P1 IMAD.MOV R18, RZ, RZ, -R18 ;  /* 0x000000ffff129224 */ /* 0x000fc400078e0a12 */
[--C-:B------:R-:W-:Y:S01]  /*11ec0*/  @!P4 IMAD.IADD R12, R12, 0x1, -R19.reuse ;  /* 0x000000010c0cc824 */ /* 0x100fe200078e0a13 */
[----:B------:R-:W-:Y:S01]  /*11ed0*/  ISETP.GE.AND P4, PT, R3, RZ, PT ;  /* 0x000000ff0300720c */ /* 0x000fe20003f86270 */
[--C-:B------:R-:W-:Y:S01]  /*11ee0*/  @!P3 IMAD.IADD R16, R16, 0x1, -R19.reuse ;  /* 0x000000011010b824 */ /* 0x100fe200078e0a13 */
[----:B------:R-:W-:Y:S01]  /*11ef0*/  ISETP.GT.U32.AND P3, PT, R19, R14, PT ;  /* 0x0000000e1300720c */ /* 0x000fe20003f64070 */
[----:B------:R-:W-:Y:S01]  /*11f00*/  @!P6 IMAD.IADD R15, R15, 0x1, -R19 ;  /* 0x000000010f0fe824 */ /* 0x000fe200078e0a13 */
[----:B------:R-:W-:Y:S01]  /*11f10*/  ISETP.GT.U32.AND P6, PT, R19, R12, PT ;  /* 0x0000000c1300720c */ /* 0x000fe20003fc4070 */
[----:B------:R-:W-:Y:S01]  /*11f20*/  IMAD.HI.U32 R13, R20, R10, RZ ;  /* 0x0000000a140d7227 */ /* 0x000fe200078e00ff */
[----:B------:R-:W-:Y:S03]  /*11f30*/  STL [R1+0x3c8], R18 ;  /* 0x0003c81201007387 */ /* 0x000fe60000100800 */
[----:B------:R-:W-:-:S02]  /*11f40*/  IMAD.MOV R13, RZ, RZ, -R13 ;  /* 0x000000ffff0d7224 */ /* 0x000fc400078e0a0d */
[----:B------:R-:W-:-:S04]  /*11f50*/  IMAD.HI.U32 R3, R20, R7, RZ ;  /* 0x0000000714037227 */ /* 0x000fc800078e00ff */
[C---:B------:R-:W-:Y:S02]  /*11f60*/  IMAD R10, R19.reuse, R13, R10 ;  /* 0x0000000d130a7224 */ /* 0x040fe400078e020a */
[--C-:B------:R-:W-:Y:S01]  /*11f70*/  @!P3 IMAD.IADD R14, R14, 0x1, -R19.reuse ;  /* 0x000000010e0eb824 */ /* 0x100fe200078e0a13 */
[C---:B------:R-:W-:Y:S01]  /*11f80*/  ISETP.GT.U32.AND P3, PT, R19.reuse, R15, PT ;  /* 0x0000000f1300720c */ /* 0x040fe20003f64070 */
[----:B------:R-:W-:Y:S01]  /*11f90*/  @!P6 IMAD.IADD R12, R12, 0x1, -R19 ;  /* 0x000000010c0ce824 */ /* 0x000fe200078e0a13 */
[C---:B------:R-:W-:Y:S01]  /*11fa0*/  ISETP.GT.U32.AND P6, PT, R19.reuse, R10, PT ;  /* 0x0000000a1300720c */ /* 0x040fe20003fc4070 */
[----:B-1----:R-:W-:Y:S01]  /*11fb0*/  IMAD.MOV.U32 R6, RZ, RZ, R16 ;  /* 0x000000ffff067224 */ /* 0x002fe200078e0010 */
[C---:B------:R-:W-:Y:S01]  /*11fc0*/  ISETP.GT.U32.AND P1, PT, R19.reuse, R14, PT ;  /* 0x0000000e1300720c */ /* 0x040fe20003f24070 */
[----:B------:R-:W-:Y:S02]  /*11fd0*/  IMAD.MOV R3, RZ, RZ, -R3 ;  /* 0x000000ffff037224 */ /* 0x000fe400078e0a03 */
[----:B------:R-:W-:Y:S01]  /*11fe0*/  @!P5 IMAD.MOV R6, RZ, RZ, -R6 ;  /* 0x000000ffff06d224 */ /* 0x000fe200078e0a06 */
[----:B------:R-:W-:Y:S01]  /*11ff0*/  ISETP.GE.AND P5, PT, R8, RZ, PT ;  /* 0x000000ff0800720c */ /* 0x000fe20003fa6270 */
[----:B------:R-:W-:-:S02]  /*12000*/  IMAD R7, R19, R3, R7 ;  /* 0x0000000313077224 */ /* 0x000fc400078e0207 */
[----:B------:R-:W-:Y:S01]  /*12010*/  IMAD.HI.U32 R8, R20, R4, RZ ;  /* 0x0000000414087227 */ /* 0x000fe200078e00ff */
[----:B------:R1:W-:Y:S03]  /*12020*/  STL [R1+0x3dc], R6 ;  /* 0x0003dc0601007387 */ /* 0x0003e60000100800 */
[----:B------:R-:W-:Y:S01]  /*12030*/  VIADD R9, R2, 0x17d ;  /* 0x0000017d02097836 */ /* 0x000fe20000000000 */
[----:B------:R-:W-:Y:S01]  /*12040*/  IADD3 R8, -R8, RZ, RZ ;  /* 0x000000ff08087210 */ /* 0x000fe20007ffe1ff */
[--C-:B------:R-:W-:Y:S01]  /*12050*/  @!P3 IMAD.IADD R15, R15, 0x1, -R19.reuse ;  /* 0x000000010f0fb824 */ /* 0x100fe200078e0a13 */
[C---:B------:R-:W-:Y:S01]  /*12060*/  ISETP.GT.U32.AND P3, PT, R19.reuse, R7, PT ;  /* 0x000000071300720c */ /* 0x040fe20003f64070 */
[----:B------:R-:W-:Y:S01]  /*12070*/  @!P6 IMAD.IADD R10, R10, 0x1, -R19 ;  /* 0x000000010a0ae824 */ /* 0x000fe200078e0a13 */
[----:B--2---:R-:W-:Y:S01]  /*12080*/  IABS R5, R9 ;  /* 0x0000000900057213 */ /* 0x004fe20000000000 */
[----:B------:R-:W-:-:S02]  /*12090*/  IMAD R4, R19, R8, R4 ;  /* 0x0000000813047224 */ /* 0x000fc400078e0204 */
[----:B-1----:R-:W-:Y:S02]  /*120a0*/  IMAD.MOV.U32 R6, RZ, RZ, R12 ;  /* 0x000000ffff067224 */ /* 0x002fe400078e000c */
[----:B------:R-:W-:Y:S01]  /*120b0*/  @!P1 IMAD.IADD R14, R14, 0x1, -R19 ;  /* 0x000000010e0e9824 */ /* 0x000fe200078e0a13 */
[----:B------:R-:W-:Y:S01]  /*120c0*/  ISETP.GE.AND P1, PT, R0, RZ, PT ;  /* 0x000000ff0000720c */ /* 0x000fe20003f26270 */
[----:B------:R-:W-:Y:S01]  /*120d0*/  @!P2 IMAD.MOV R6, RZ, RZ, -R6 ;  /* 0x000000ffff06a224 */ /* 0x000fe200078e0a06 */
[----:B------:R-:W-:Y:S01]  /*120e0*/  ISETP.GT.U32.AND P2, PT, R19, R10, PT ;  /* 0x0000000a1300720c */ /* 0x000fe20003f44070 */
[----:B------:R-:W-:-:S03]  /*120f0*/  IMAD.HI.U32 R13, R20, R5, RZ ;  /* 0x00000005140d7227 */ /* 0x000fc600078e00ff */
[----:B------:R1:W-:Y:S01]  /*12100*/  STL [R1+0x424], R6 ;  /* 0x0004240601007387 */ /* 0x0003e20000100800 */
[C---:B------:R-:W-:Y:S02]  /*12110*/  VIADD R3, R2.reuse, 0x17f ;  /* 0x0000017f02037836 */ /* 0x040fe40000000000 */
[----:B------:R-:W-:Y:S01]  /*12120*/  @!P0 IMAD.MOV R15, RZ, RZ, -R15 ;  /* 0x000000ffff0f8224 */ /* 0x000fe200078e0a0f */
[----:B------:R-:W-:Y:S01]  /*12130*/  ISETP.GT.U32.AND P0, PT, R19, R4, PT ;  /* 0x000000041300720c */ /* 0x000fe20003f04070 */
[----:B------:R-:W-:Y:S01]  /*12140*/  IMAD.MOV R13, RZ, RZ, -R13 ;  /* 0x000000ffff0d7224 */ /* 0x000fe200078e0a0d */
[----:B------:R-:W-:Y:S01]  /*12150*/  IABS R0, R3 ;  /* 0x0000000300007213 */ /* 0x000fe20000000000 */
[----:B------:R-:W-:Y:S01]  /*12160*/  VIADD R8, R2, 0x180 ;  /* 0x0000018002087836 */ /* 0x000fe20000000000 */
[----:B------:R-:W-:Y:S01]  /*12170*/  STL [R1+0x3e4], R15 ;  /* 0x0003e40f01007387 */ /* 0x000fe20000100800 */
[----:B------:R-:W-:Y:S01]  /*12180*/  @!P3 IMAD.IADD R7, R7, 0x1, -R19 ;  /* 0x000000010707b824 */ /* 0x000fe200078e0a13 */
[----:B-1----:R-:W-:Y:S01]  /*12190*/  MOV R6, R14 ;  /* 0x0000000e00067202 */ /* 0x002fe20000000f00 */
[C---:B------:R-:W-:Y:S01]  /*121a0*/  IMAD R5, R19.reuse, R13, R5 ;  /* 0x0000000d13057224 */ /* 0x040fe200078e0205 */
[----:B------:R-:W-:Y:S01]  /*121b0*/  IABS R13, R8 ;  /* 0x00000008000d7213 */ /* 0x000fe20000000000 */
[----:B------:R-:W-:Y:S01]  /*121c0*/  IMAD.HI.U32 R12, R20, R0, RZ ;  /* 0x00000000140c7227 */ /* 0x000fe200078e00ff */
[----:B------:R-:W-:-:S02]  /*121d0*/  ISETP.GT.U32.AND P3, PT, R19, R7, PT ;  /* 0x000000071300720c */ /* 0x000fc40003f64070 */
[----:B------:R-:W-:Y:S01]  /*121e0*/  ISETP.GT.U32.AND P6, PT, R19, R5, PT ;  /* 0x000000051300720c */ /* 0x000fe20003fc4070 */
[----:B------:R-:W-:Y:S01]  /*121f0*/  @!P4 IMAD.MOV R6, RZ, RZ, -R6 ;  /* 0x000000ffff06c224 */ /* 0x000fe200078e0a06 */
[----:B------:R-:W-:Y:S01]  /*12200*/  ISETP.GE.AND P4, PT, R9, RZ, PT ;  /* 0x000000ff0900720c */ /* 0x000fe20003f86270 */
[----:B------:R-:W-:Y:S01]  /*12210*/  @!P2 IMAD.IADD R10, R10, 0x1, -R19 ;  /* 0x000000010a0aa824 */ /* 0x000fe200078e0a13 */
[----:B------:R-:W-:Y:S01]  /*12220*/  ISETP.GE.AND P2, PT, R11, RZ, PT ;  /* 0x000000ff0b00720c */ /* 0x000fe20003f46270 */
[----:B------:R-:W-:Y:S01]  /*12230*/  IMAD.MOV R12, RZ, RZ, -R12 ;  /* 0x000000ffff0c7224 */ /* 0x000fe200078e0a0c */
[----:B------:R1:W-:Y:S01]  /*12240*/  STL [R1+0x3e8], R6 ;  /* 0x0003e80601007387 */ /* 0x0003e20000100800 */
[----:B------:R-:W-:Y:S02]  /*12250*/  IMAD.MOV.U32 R9, RZ, RZ, R13 ;  /* 0x000000ffff097224 */ /* 0x000fe400078e000d */
[----:B------:R-:W-:Y:S01]  /*12260*/  @!P0 IMAD.IADD R4, R4, 0x1, -R19 ;  /* 0x0000000104048824 */ /* 0x000fe200078e0a13 */
[----:B------:R-:W-:Y:S01]  /*12270*/  ISETP.GE.AND P0, PT, R3, RZ, PT ;  /* 0x000000ff0300720c */ /* 0x000fe20003f06270 */
[----:B------:R-:W-:-:S02]  /*12280*/  IMAD R0, R19, R12, R0 ;  /* 0x0000000c13007224 */ /* 0x000fc400078e0200 */
[----:B------:R-:W-:-:S04]  /*12290*/  IMAD.HI.U32 R11, R20, R9, RZ ;  /* 0x00000009140b7227 */ /* 0x000fc800078e00ff */
[----:B-1----:R-:W-:Y:S01]  /*122a0*/  IMAD.MOV.U32 R6, RZ, RZ, R10 ;  /* 0x000000ffff067224 */ /* 0x002fe200078e000a */
[----:B------:R-:W-:Y:S01]  /*122b0*/  IADD3 R11, -R11, RZ, RZ ;  /* 0x000000ff0b0b7210 */ /* 0x000fe20007ffe1ff */
[----:B------:R-:W-:Y:S01]  /*122c0*/  @!P3 IMAD.IADD R7, R7, 0x1, -R19 ;  /* 0x000000010707b824 */ /* 0x000fe200078e0a13 */
[C---:B------:R-:W-:Y:S01]  /*122d0*/  ISETP.GT.U32.AND P3, PT, R19.reuse, R0, PT ;  /* 0x000000001300720c */ /* 0x040fe20003f64070 */
[----:B------:R-:W-:Y:S01]  /*122e0*/  @!P5 IMAD.MOV R6, RZ, RZ, -R6 ;  /* 0x000000ffff06d224 */ /* 0x000fe200078e0a06 */
[C---:B------:R-:W-:Y:S01]  /*122f0*/  ISETP.GT.U32.AND P5, PT, R19.reuse, R4, PT ;  /* 0x000000041300720c */ /* 0x040fe20003fa4070 */
[----:B------:R-:W-:Y:S02]  /*12300*/  IMAD R3, R19, R11, R9 ;  /* 0x0000000b13037224 */ /* 0x000fe400078e0209 */
[----:B------:R-:W-:Y:S01]  /*12310*/  @!P6 IMAD.IADD R5, R5, 0x1, -R19 ;  /* 0x000000010505e824 */ /* 0x000fe200078e0a13 */
[----:B------:R1:W-:Y:S01]  /*12320*/  STL [R1+0x3ec], R6 ;  /* 0x0003ec0601007387 */ /* 0x0003e20000100800 */
[----:B------:R-:W-:-:S02]  /*12330*/  VIADD R16, R2, 0x181 ;  /* 0x0000018102107836 */ /* 0x000fc40000000000 */
[C---:B------:R-:W-:Y:S01]  /*12340*/  VIADD R9, R2.reuse, 0x182 ;  /* 0x0000018202097836 */ /* 0x040fe20000000000 */
[C---:B------:R-:W-:Y:S01]  /*12350*/  ISETP.GT.U32.AND P6, PT, R19.reuse, R5, PT ;  /* 0x000000051300720c */ /* 0x040fe20003fc4070 */
[----:B------:R-:W-:Y:S02]  /*12360*/  VIADD R17, R2, 0x185 ;  /* 0x0000018502117836 */ /* 0x000fe40000000000 */
[--C-:B------:R-:W-:Y:S01]  /*12370*/  @!P3 IMAD.IADD R0, R0, 0x1, -R19.reuse ;  /* 0x000000010000b824 */ /* 0x100fe200078e0a13 */
[----:B------:R-:W-:Y:S01]  /*12380*/  ISETP.GE.AND P3, PT, R16, RZ, PT ;  /* 0x000000ff1000720c */ /* 0x000fe20003f66270 */
[----:B------:R-:W-:Y:S01]  /*12390*/  @!P5 IMAD.IADD R4, R4, 0x1, -R19 ;  /* 0x000000010404d824 */ /* 0x000fe200078e0a13 */
[----:B------:R-:W-:Y:S01]  /*123a0*/  ISETP.GT.U32.AND P5, PT, R19, R3, PT ;  /* 0x000000031300720c */ /* 0x000fe20003fa4070 */
[----:B-1----:R-:W-:Y:S01]  /*123b0*/  IMAD.MOV.U32 R6, RZ, RZ, R7 ;  /* 0x000000ffff067224 */ /* 0x002fe200078e0007 */
[----:B------:R-:W-:Y:S01]  /*123c0*/  IABS R16, R16 ;  /* 0x0000001000107213 */ /* 0x000fe20000000000 */
[----:B------:R-:W-:-:S02]  /*123d0*/  VIADD R7, R2, 0x184 ;  /* 0x0000018402077836 */ /* 0x000fc40000000000 */
[----:B------:R-:W-:Y:S01]  /*123e0*/  VIADD R13, R2, 0x186 ;  /* 0x00000186020d7836 */ /* 0x000fe20000000000 */
[----:B------:R-:W-:Y:S01]  /*123f0*/  @!P1 IADD3 R6, -R6, RZ, RZ ;  /* 0x000000ff06069210 */ /* 0x000fe20007ffe1ff */
[--C-:B------:R-:W-:Y:S01]  /*12400*/  @!P6 IMAD.IADD R5, R5, 0x1, -R19.reuse ;  /* 0x000000010505e824 */ /* 0x100fe200078e0a13 */
[----:B------:R-:W-:Y:S01]  /*12410*/  ISETP.GT.U32.AND P1, PT, R19, R0, PT ;  /* 0x000000001300720c */ /* 0x000fe20003f24070 */
[----:B------:R-:W-:Y:S01]  /*12420*/  IMAD.HI.U32 R10, R20, R16, RZ ;  /* 0x00000010140a7227 */ /* 0x000fe200078e00ff */
[----:B------:R-:W-:Y:S01]  /*12430*/  ISETP.GE.AND P6, PT, R8, RZ, PT ;  /* 0x000000ff0800720c */ /* 0x000fe20003fc6270 */
[----:B------:R1:W-:Y:S01]  /*12440*/  STL [R1+0x3f0], R6 ;  /* 0x0003f00601007387 */ /* 0x0003e20000100800 */
[----:B------:R-:W-:Y:S01]  /*12450*/  IABS R15, R13 ;  /* 0x0000000d000f7213 */ /* 0x000fe20000000000 */
[----:B------:R-:W-:Y:S02]  /*12460*/  @!P5 IMAD.IADD R3, R3, 0x1, -R19 ;  /* 0x000000010303d824 */ /* 0x000fe400078e0a13 */
[----:B------:R-:W-:-:S02]  /*12470*/  VIADD R8, R2, 0x183 ;  /* 0x0000018302087836 */ /* 0x000fc40000000000 */
[----:B------:R-:W-:Y:S01]  /*12480*/  @!P4 IMAD.MOV R5, RZ, RZ, -R5 ;  /* 0x000000ffff05c224 */ /* 0x000fe200078e0a05 */
[----:B------:R-:W-:Y:S01]  /*12490*/  ISETP.GT.U32.AND P5, PT, R19, R3, PT ;  /* 0x000000031300720c */ /* 0x000fe20003fa4070 */
[----:B------:R-:W-:Y:S01]  /*124a0*/  IMAD.MOV R10, RZ, RZ, -R10 ;  /* 0x000000ffff0a7224 */ /* 0x000fe200078e0a0a */
[----:B------:R-:W-:Y:S01]  /*124b0*/  ISETP.GE.AND P4, PT, R9, RZ, PT ;  /* 0x000000ff0900720c */ /* 0x000fe20003f86270 */
[----:B-1----:R-:W-:Y:S01]  /*124c0*/  IMAD.MOV.U32 R6, RZ, RZ, R4 ;  /* 0x000000ffff067224 */ /* 0x002fe200078e0004 */
[----:B------:R-:W-:Y:S01]  /*124d0*/  IABS R9, R9 ;  /* 0x0000000900097213 */ /* 0x000fe20000000000 */
[----:B------:R-:W-:Y:S01]  /*124e0*/  @!P1 IMAD.IADD R0, R0, 0x1, -R19 ;  /* 0x0000000100009824 */ /* 0x000fe200078e0a13 */
[----:B------:R1:W-:Y:S01]  /*124f0*/  STL [R1+0x404], R5 ;  /* 0x0004040501007387 */ /* 0x0003e20000100800 */
[----:B------:R-:W-:Y:S01]  /*12500*/  @!P2 IMAD.MOV R6, RZ, RZ, -R6 ;  /* 0x000000ffff06a224 */ /* 0x000fe200078e0a06 */
[----:B------:R-:W-:Y:S01]  /*12510*/  ISETP.GE.AND P2, PT, R8, RZ, PT ;  /* 0x000000ff0800720c */ /* 0x000fe20003f46270 */
[----:B------:R-:W-:Y:S01]  /*12520*/  IMAD R16, R19, R10, R16 ;  /* 0x0000000a13107224 */ /* 0x000fe200078e0210 */
[----:B------:R-:W-:-:S02]  /*12530*/  IABS R8, R8 ;  /* 0x0000000800087213 */ /* 0x000fc40000000000 */
[----:B------:R2:W-:Y:S01]  /*12540*/  STL [R1+0x408], R6 ;  /* 0x0004080601007387 */ /* 0x0005e20000100800 */
[----:B------:R-:W-:Y:S01]  /*12550*/  @!P5 IMAD.IADD R3, R3, 0x1, -R19 ;  /* 0x000000010303d824 */ /* 0x000fe200078e0a13 */
[----:B------:R-:W-:Y:S01]  /*12560*/  ISETP.GE.AND P1, PT, R7, RZ, PT ;  /* 0x000000ff0700720c */ /* 0x000fe20003f26270 */
[----:B------:R-:W-:Y:S01]  /*12570*/  IMAD.HI.U32 R4, R20, R8, RZ ;  /* 0x0000000814047227 */ /* 0x000fe200078e00ff */
[----:B------:R-:W-:-:S03]  /*12580*/  IABS R7, R7 ;  /* 0x0000000700077213 */ /* 0x000fc60000000000 */
[----:B-1----:R-:W-:-:S04]  /*12590*/  IMAD.HI.U32 R5, R20, R9, RZ ;  /* 0x0000000914057227 */ /* 0x002fc800078e00ff */
[----:B--2---:R-:W-:Y:S01]  /*125a0*/  IMAD.MOV.U32 R6, RZ, RZ, R0 ;  /* 0x000000ffff067224 */ /* 0x004fe200078e0000 */
[----:B------:R-:W-:Y:S01]  /*125b0*/  IADD3 R5, -R5, RZ, RZ ;  /* 0x000000ff05057210 */ /* 0x000fe20007ffe1ff */
[----:B------:R-:W-:Y:S02]  /*125c0*/  IMAD.MOV R4, RZ, RZ, -R4 ;  /* 0x000000ffff047224 */ /* 0x000fe400078e0a04 */
[----:B------:R-:W-:Y:S01]  /*125d0*/  @!P0 IMAD.MOV R6, RZ, RZ, -R6 ;  /* 0x000000ffff068224 */ /* 0x000fe200078e0a06 */
[C---:B------:R-:W-:Y:S01]  /*125e0*/  ISETP.GT.U32.AND P0, PT, R19.reuse, R16, PT ;  /* 0x000000101300720c */ /* 0x040fe20003f04070 */
[C---:B------:R-:W-:Y:S02]  /*125f0*/  IMAD R9, R19.reuse, R5, R9 ;  /* 0x0000000513097224 */ /* 0x040fe400078e0209 */
[C---:B------:R-:W-:Y:S01]  /*12600*/  IMAD R8, R19.reuse, R4, R8 ;  /* 0x0000000413087224 */ /* 0x040fe200078e0208 */
[----:B------:R1:W-:Y:S01]  /*12610*/  STL [R1+0x3f4], R6 ;  /* 0x0003f40601007387 */ /* 0x0003e20000100800 */
[----:B------:R-:W-:Y:S01]  /*12620*/  IMAD.HI.U32 R0, R20, R7, RZ ;  /* 0x0000000714007227 */ /* 0x000fe200078e00ff */
[----:B------:R-:W-:-:S03]  /*12630*/  ISETP.GT.U32.AND P5, PT, R19, R9, PT ;  /* 0x000000091300720c */ /* 0x000fc60003fa4070 */
[----:B------:R-:W-:Y:S02]  /*12640*/  IMAD.MOV R0, RZ, RZ, -R0 ;  /* 0x000000ffff007224 */ /* 0x000fe400078e0a00 */
[----:B------:R-:W-:Y:S02]  /*12650*/  VIADD R5, R2, 0x187 ;  /* 0x0000018702057836 */ /* 0x000fe40000000000 */
[----:B------:R-:W-:Y:S01]  /*12660*/  @!P0 IADD3 R16, R16, -R19, RZ ;  /* 0x8000001310108210 */ /* 0x000fe20007ffe0ff */
[----:B-1----:R-:W-:Y:S01]  /*12670*/  IMAD.MOV.U32 R6, RZ, RZ, R3 ;  /* 0x000000ffff067224 */ /* 0x002fe200078e0003 */
[----:B------:R-:W-:Y:S01]  /*12680*/  IABS R3, R17 ;  /* 0x0000001100037213 */ /* 0x000fe20000000000 */
[C---:B------:R-:W-:Y:S01]  /*12690*/  IMAD R7, R19.reuse, R0, R7 ;  /* 0x0000000013077224 */ /* 0x040fe200078e0207 */
[C---:B------:R-:W-:Y:S01]  /*126a0*/  ISETP.GT.U32.AND P0, PT, R19.reuse, R16, PT ;  /* 0x000000101300720c */ /* 0x040fe20003f04070 */
[----:B------:R-:W-:Y:S01]  /*126b0*/  @!P6 IMAD.MOV R6, RZ, RZ, -R6 ;  /* 0x000000ffff06e224 */ /* 0x000fe200078e0a06 */
[----:B------:R-:W-:Y:S01]  /*126c0*/  ISETP.GT.U32.AND P6, PT, R19, R8, PT ;  /* 0x000000081300720c */ /* 0x000fe20003fc4070 */
[----:B------:R-:W-:Y:S01]  /*126d0*/  @!P5 IMAD.IADD R9, R9, 0x1, -R19 ;  /* 0x000000010909d824 */ /* 0x000fe200078e0a13 */
[----:B------:R-:W-:Y:S01]  /*126e0*/  IABS R11, R5 ;  /* 0x00000005000b7213 */ /* 0x000fe20000000000 */
[C---:B------:R-:W-:Y:S01]  /*126f0*/  IMAD.HI.U32 R10, R20.reuse, R3, RZ ;  /* 0x00000003140a7227 */ /* 0x040fe200078e00ff */
[----:B------:R1:W-:Y:S02]  /*12700*/  STL [R1+0x3f8], R6 ;  /* 0x0003f80601007387 */ /* 0x0003e40000100800 */
[----:B------:R-:W-:Y:S01]  /*12710*/  ISETP.GT.U32.AND P5, PT, R19, R9, PT ;  /* 0x000000091300720c */ /* 0x000fe20003fa4070 */
[----:B------:R-:W-:-:S04]  /*12720*/  IMAD.HI.U32 R0, R20, R15, RZ ;  /* 0x0000000f14007227 */ /* 0x000fc800078e00ff */
[--C-:B------:R-:W-:Y:S01]  /*12730*/  @!P0 IMAD.IADD R16, R16, 0x1, -R19.reuse ;  /* 0x0000000110108824 */ /* 0x100fe200078e0a13 */
[C---:B------:R-:W-:Y:S01]  /*12740*/  ISETP.GT.U32.AND P0, PT, R19.reuse, R7, PT ;  /* 0x000000071300720c */ /* 0x040fe20003f04070 */
[----:B------:R-:W-:Y:S02]  /*12750*/  @!P6 IMAD.IADD R8, R8, 0x1, -R19 ;  /* 0x000000010808e824 */ /* 0x000fe400078e0a13 */
[----:B------:R-:W-:Y:S02]  /*12760*/  IMAD.MOV R10, RZ, RZ, -R10 ;  /* 0x000000ffff0a7224 */ /* 0x000fe400078e0a0a */
[----:B------:R-:W-:Y:S01]  /*12770*/  IMAD.MOV R0, RZ, RZ, -R0 ;  /* 0x000000ffff007224 */ /* 0x000fe200078e0a00 */
[C---:B------:R-:W-:Y:S01]  /*12780*/  ISETP.GT.U32.AND P6, PT, R19.reuse, R8, PT ;  /* 0x000000081300720c */ /* 0x040fe20003fc4070 */
[----:B------:R-:W-:Y:S01]  /*12790*/  IMAD R3, R19, R10, R3 ;  /* 0x0000000a13037224 */ /* 0x000fe200078e0203 */
[----:B------:R-:W-:Y:S01]  /*127a0*/  @!P5 IADD3 R9, R9, -R19, RZ ;  /* 0x800000130909d210 */ /* 0x000fe20007ffe0ff */
[----:B------:R-:W-:-:S02]  /*127b0*/  IMAD R15, R19, R0, R15 ;  /* 0x00000000130f7224 */ /* 0x000fc400078e020f */
[----:B-1----:R-:W-:Y:S01]  /*127c0*/  IMAD.MOV.U32 R6, RZ, RZ, R16 ;  /* 0x000000ffff067224 */ /* 0x002fe200078e0010 */
[----:B------:R-:W-:Y:S01]  /*127d0*/  ISETP.GT.U32.AND P5, PT, R19, R3, PT ;  /* 0x000000031300720c */ /* 0x000fe20003fa4070 */
[--C-:B------:R-:W-:Y:S02]  /*127e0*/  @!P0 IMAD.IADD R7, R7, 0x1, -R19.reuse ;  /* 0x0000000107078824 */ /* 0x100fe400078e0a13 */
[----:B------:R-:W-:Y:S02]  /*127f0*/  VIADD R0, R2, 0x189 ;  /* 0x0000018902007836 */ /* 0x000fe40000000000 */
[----:B------:R-:W-:Y:S01]  /*12800*/  @!P3 IMAD.MOV R6, RZ, RZ, -R6 ;  /* 0x000000ffff06b224 */ /* 0x000fe200078e0a06 */
[C---:B------:R-:W-:Y:S01]  /*12810*/  ISETP.GT.U32.AND P0, PT, R19.reuse, R7, PT ;  /* 0x000000071300720c */ /* 0x040fe20003f04070 */
[----:B------:R-:W-:Y:S01]  /*12820*/  @!P6 IMAD.IADD R8, R8, 0x1, -R19 ;  /* 0x000000010808e824 */ /* 0x000fe200078e0a13 */
[----:B------:R-:W-:Y:S01]  /*12830*/  ISETP.GT.U32.AND P6, PT, R19, R15, PT ;  /* 0x0000000f1300720c */ /* 0x000fe20003fc4070 */
[----:B------:R-:W-:Y:S01]  /*12840*/  VIADD R4, R2, 0x188 ;  /* 0x0000018802047836 */ /* 0x000fe20000000000 */
[----:B------:R-:W-:Y:S01]  /*12850*/  IABS R16, R0 ;  /* 0x0000000000107213 */ /* 0x000fe20000000000 */
[----:B------:R1:W-:Y:S01]  /*12860*/  STL [R1+0x3e0], R6 ;  /* 0x0003e00601007387 */ /* 0x0003e20000100800 */
[----:B------:R-:W-:Y:S01]  /*12870*/  IMAD.HI.U32 R12, R20, R11, RZ ;  /* 0x0000000b140c7227 */ /* 0x000fe200078e00ff */
[----:B------:R-:W-:-:S02]  /*12880*/  ISETP.GE.AND P3, PT, R17, RZ, PT ;  /* 0x000000ff1100720c */ /* 0x000fc40003f66270 */
[----:B------:R-:W-:Y:S01]  /*12890*/  IABS R14, R4 ;  /* 0x00000004000e7213 */ /* 0x000fe20000000000 */
[----:B------:R-:W-:Y:S01]  /*128a0*/  @!P5 IMAD.IADD R3, R3, 0x1, -R19 ;  /* 0x000000010303d824 */ /* 0x000fe200078e0a13 */
[----:B------:R-:W-:Y:S01]  /*128b0*/  ISETP.GE.AND P5, PT, R13, RZ, PT ;  /* 0x000000ff0d00720c */ /* 0x000fe20003fa6270 */
[----:B------:R-:W-:Y:S02]  /*128c0*/  IMAD.MOV.U32 R13, RZ, RZ, R16 ;  /* 0x000000ffff0d7224 */ /* 0x000fe400078e0010 */
[----:B------:R-:W-:Y:S01]  /*128d0*/  IMAD.HI.U32 R10, R20, R14, RZ ;  /* 0x0000000e140a7227 */ /* 0x000fe200078e00ff */
[----:B-1----:R-:W-:-:S03]  /*128e0*/  MOV R6, R9 ;  /* 0x0000000900067202 */ /* 0x002fc60000000f00 */
[----:B------:R-:W-:Y:S01]  /*128f0*/  @!P6 IMAD.IADD R15, R15, 0x1, -R19 ;  /* 0x000000010f0fe824 */ /* 0x000fe200078e0a13 */
[C---:B------:R-:W-:Y:S01]  /*12900*/  ISETP.GT.U32.AND P6, PT, R19.reuse, R3, PT ;  /* 0x000000031300720c */ /* 0x040fe20003fc4070 */
[----:B------:R-:W-:Y:S02]  /*12910*/  @!P4 IMAD.MOV R6, RZ, RZ, -R6 ;  /* 0x000000ffff06c224 */ /* 0x000fe400078e0a06 */
[----:B------:R-:W-:Y:S01]  /*12920*/  IMAD.MOV R12, RZ, RZ, -R12 ;  /* 0x000000ffff0c7224 */ /* 0x000fe200078e0a0c */
[----:B------:R-:W-:Y:S01]  /*12930*/  ISETP.GT.U32.AND P4, PT, R19, R15, PT ;  /* 0x0000000f1300720c */ /* 0x000fe20003f84070 */
[----:B------:R-:W-:Y:S01]  /*12940*/  IMAD.HI.U32 R9, R20, R13, RZ ;  /* 0x0000000d14097227 */ /* 0x000fe200078e00ff */
[----:B------:R1:W-:Y:S03]  /*12950*/  STL [R1+0x3d4], R6 ;  /* 0x0003d40601007387 */ /* 0x0003e60000100800 */
[----:B------:R-:W-:-:S02]  /*12960*/  IMAD.MOV R10, RZ, RZ, -R10 ;  /* 0x000000ffff0a7224 */ /* 0x000fc400078e0a0a */
[----:B------:R-:W-:Y:S02]  /*12970*/  IMAD R11, R19, R12, R11 ;  /* 0x0000000c130b7224 */ /* 0x000fe400078e020b */
[----:B------:R-:W-:Y:S01]  /*12980*/  @!P0 IMAD.IADD R7, R7, 0x1, -R19 ;  /* 0x0000000107078824 */ /* 0x000fe200078e0a13 */
[----:B------:R-:W-:Y:S01]  /*12990*/  @!P6 IADD3 R3, R3, -R19, RZ ;  /* 0x800000130303e210 */ /* 0x000fe20007ffe0ff */
[----:B------:R-:W-:Y:S01]  /*129a0*/  IMAD.MOV R9, RZ, RZ, -R9 ;  /* 0x000000ffff097224 */ /* 0x000fe200078e0a09 */
[C---:B------:R-:W-:Y:S01]  /*129b0*/  ISETP.GT.U32.AND P0, PT, R19.reuse, R11, PT ;  /* 0x0000000b1300720c */ /* 0x040fe20003f04070 */
[C---:B------:R-:W-:Y:S01]  /*129c0*/  IMAD R14, R19.reuse, R10, R14 ;  /* 0x0000000a130e7224 */ /* 0x040fe200078e020e */
[----:B------:R-:W-:Y:S01]  /*129d0*/  ISETP.GE.AND P6, PT, R4, RZ, PT ;  /* 0x000000ff0400720c */ /* 0x000fe20003fc6270 */
[----:B-1----:R-:W-:Y:S02]  /*129e0*/  IMAD.MOV.U32 R6, RZ, RZ, R7 ;  /* 0x000000ffff067224 */ /* 0x002fe400078e0007 */
[----:B------:R-:W-:-:S02]  /*129f0*/  IMAD R13, R19, R9, R13 ;  /* 0x00000009130d7224 */ /* 0x000fc400078e020d */
[----:B------:R-:W-:Y:S01]  /*12a00*/  @!P1 IMAD.MOV R6, RZ, RZ, -R6 ;  /* 0x000000ffff069224 */ /* 0x000fe200078e0a06 */
[----:B------:R-:W-:Y:S01]  /*12a10*/  ISETP.GT.U32.AND P1, PT, R19, R14, PT ;  /* 0x0000000e1300720c */ /* 0x000fe20003f24070 */
[--C-:B------:R-:W-:Y:S01]  /*12a20*/  @!P4 IMAD.IADD R15, R15, 0x1, -R19.reuse ;  /* 0x000000010f0fc824 */ /* 0x100fe200078e0a13 */
[----:B------:R-:W-:Y:S01]  /*12a30*/  ISETP.GT.U32.AND P4, PT, R19, R13, PT ;  /* 0x0000000d1300720c */ /* 0x000fe20003f84070 */
[----:B------:R-:W-:Y:S01]  /*12a40*/  @!P2 IMAD.MOV R8, RZ, RZ, -R8 ;  /* 0x000000ffff08a224 */ /* 0x000fe200078e0a08 */
[----:B------:R-:W-:Y:S01]  /*12a50*/  ISETP.GE.AND P2, PT, R5, RZ, PT ;  /* 0x000000ff0500720c */ /* 0x000fe20003f46270 */
[C---:B------:R-:W-:Y:S02]  /*12a60*/  VIADD R5, R2.reuse, 0x18a ;  /* 0x0000018a02057836 */ /* 0x040fe40000000000 */
[----:B------:R-:W-:Y:S01]  /*12a70*/  VIADD R7, R2, 0x18b ;  /* 0x0000018b02077836 */ /* 0x000fe20000000000 */
[----:B------:R-:W-:Y:S01]  /*12a80*/  STL [R1+0x3d0], R8 ;  /* 0x0003d00801007387 */ /* 0x000fe20000100800 */
[----:B------:R-:W-:Y:S01]  /*12a90*/  @!P0 IMAD.IADD R11, R11, 0x1, -R19 ;  /* 0x000000010b0b8824 */ /* 0x000fe200078e0a13 */
[----:B------:R-:W-:Y:S01]  /*12aa0*/  IABS R9, R5 ;  /* 0x0000000500097213 */ /* 0x000fe20000000000 */
[----:B------:R-:W-:Y:S01]  /*12ab0*/  @!P5 IMAD.MOV R15, RZ, RZ, -R15 ;  /* 0x000000ffff0fd224 */ /* 0x000fe200078e0a0f */
[----:B------:R-:W-:Y:S01]  /*12ac0*/  IABS R4, R7 ;  /* 0x0000000700047213 */ /* 0x000fe20000000000 */
[----:B------:R1:W-:Y:S01]  /*12ad0*/  STL [R1+0x3b8], R6 ;  /* 0x0003b80601007387 */ /* 0x0003e20000100800 */
[----:B------:R-:W-:Y:S01]  /*12ae0*/  @!P1 IMAD.IADD R14, R14, 0x1, -R19 ;  /* 0x000000010e0e9824 */ /* 0x000fe200078e0a13 */
[----:B------:R-:W-:Y:S01]  /*12af0*/  ISETP.GT.U32.AND P1, PT, R19, R11, PT ;  /* 0x0000000b1300720c */ /* 0x000fe20003f24070 */
[----:B------:R-:W-:Y:S01]  /*12b00*/  IMAD.HI.U32 R10, R20, R9, RZ ;  /* 0x00000009140a7227 */ /* 0x000fe200078e00ff */
[----:B------:R-:W-:-:S02]  /*12b10*/  @!P4 IADD3 R13, R13, -R19, RZ ;  /* 0x800000130d0dc210 */ /* 0x000fc40007ffe0ff */
[----:B------:R-:W-:Y:S01]  /*12b20*/  ISETP.GE.AND P0, PT, R0, RZ, PT ;  /* 0x000000ff0000720c */ /* 0x000fe20003f06270 */
[----:B------:R-:W-:Y:S01]  /*12b30*/  IMAD.MOV R10, RZ, RZ, -R10 ;  /* 0x000000ffff0a7224 */ /* 0x000fe200078e0a0a */
[C---:B------:R-:W-:Y:S01]  /*12b40*/  ISETP.GT.U32.AND P4, PT, R19.reuse, R14, PT ;  /* 0x0000000e1300720c */ /* 0x040fe20003f84070 */
[----:B------:R-:W-:Y:S02]  /*12b50*/  VIADD R0, R2, 0x18c ;  /* 0x0000018c02007836 */ /* 0x000fe40000000000 */
[----:B-1----:R-:W-:Y:S02]  /*12b60*/  IMAD.MOV.U32 R6, RZ, RZ, R3 ;  /* 0x000000ffff067224 */ /* 0x002fe400078e0003 */
[----:B------:R-:W-:Y:S01]  /*12b70*/  IMAD.MOV.U32 R3, RZ, RZ, R4 ;  /* 0x000000ffff037224 */ /* 0x000fe200078e0004 */
[----:B------:R-:W-:Y:S01]  /*12b80*/  IABS R12, R0 ;  /* 0x00000000000c7213 */ /* 0x000fe20000000000 */
[----:B------:R-:W-:Y:S01]  /*12b90*/  @!P3 IMAD.MOV R6, RZ, RZ, -R6 ;  /* 0x000000ffff06b224 */ /* 0x000fe200078e0a06 */
[----:B------:R-:W-:Y:S01]  /*12ba0*/  ISETP.GT.U32.AND P3, PT, R19, R13, PT ;  /* 0x0000000d1300720c */ /* 0x000fe20003f64070 */
[----:B------:R-:W-:-:S03]  /*12bb0*/  IMAD.HI.U32 R8, R20, R3, RZ ;  /* 0x0000000314087227 */ /* 0x000fc600078e00ff */
[----:B------:R1:W-:Y:S01]  /*12bc0*/  STL [R1+0x3ac], R6 ;  /* 0x0003ac0601007387 */ /* 0x0003e20000100800 */
[----:B------:R-:W-:Y:S02]  /*12bd0*/  IMAD R9, R19, R10, R9 ;  /* 0x0000000a13097224 */ /* 0x000fe400078e0209 */
[----:B------:R-:W-:Y:S01]  /*12be0*/  IMAD.MOV R8, RZ, RZ, -R8 ;  /* 0x000000ffff087224 */ /* 0x000fe200078e0a08 */
[----:B------:R-:W-:Y:S01]  /*12bf0*/  STL [R1+0x3a4], R15 ;  /* 0x0003a40f01007387 */ /* 0x000fe20000100800 */
[----:B------:R-:W-:Y:S01]  /*12c00*/  @!P1 IMAD.IADD R11, R11, 0x1, -R19 ;  /* 0x000000010b0b9824 */ /* 0x000fe200078e0a13 */
[C---:B------:R-:W-:Y:S01]  /*12c10*/  ISETP.GT.U32.AND P1, PT, R19.reuse, R9, PT ;  /* 0x000000091300720c */ /* 0x040fe20003f24070 */
[----:B------:R-:W-:Y:S02]  /*12c20*/  IMAD R3, R19, R8, R3 ;  /* 0x0000000813037224 */ /* 0x000fe400078e0203 */
[----:B------:R-:W-:Y:S02]  /*12c30*/  @!P3 IMAD.IADD R13, R13, 0x1, -R19 ;  /* 0x000000010d0db824 */ /* 0x000fe400078e0a13 */
[----:B------:R-:W-:Y:S01]  /*12c40*/  IMAD.HI.U32 R10, R20, R12, RZ ;  /* 0x0000000c140a7227 */ /* 0x000fe200078e00ff */
[----:B------:R-:W-:-:S03]  /*12c50*/  ISETP.GT.U32.AND P3, PT, R19, R3, PT ;  /* 0x000000031300720c */ /* 0x000fc60003f64070 */
[C---:B------:R-:W-:Y:S02]  /*12c60*/  VIADD R8, R2.reuse, 0x18e ;  /* 0x0000018e02087836 */ /* 0x040fe40000000000 */
[----:B------:R-:W-:Y:S02]  /*12c70*/  IMAD.MOV R10, RZ, RZ, -R10 ;  /* 0x000000ffff0a7224 */ /* 0x000fe400078e0a0a */
[--C-:B------:R-:W-:Y:S01]  /*12c80*/  @!P1 IMAD.IADD R9, R9, 0x1, -R19.reuse ;  /* 0x0000000109099824 */ /* 0x100fe200078e0a13 */
[----:B------:R-:W-:Y:S01]  /*12c90*/  ISETP.GE.AND P1, PT, R7, RZ, PT ;  /* 0x000000ff0700720c */ /* 0x000fe20003f26270 */
[----:B------:R-:W-:Y:S02]  /*12ca0*/  VIADD R4, R2, 0x18d ;  /* 0x0000018d02047836 */ /* 0x000fe40000000000 */
[----:B------:R-:W-:Y:S01]  /*12cb0*/  IMAD R12, R19, R10, R12 ;  /* 0x0000000a130c7224 */ /* 0x000fe200078e020c */
[----:B------:R-:W-:Y:S01]  /*12cc0*/  IABS R10, R8 ;  /* 0x00000008000a7213 */ /* 0x000fe20000000000 */
[----:B------:R-:W-:Y:S01]  /*12cd0*/  @!P3 IMAD.IADD R3, R3, 0x1, -R19 ;  /* 0x000000010303b824 */ /* 0x000fe200078e0a13 */
[----:B------:R-:W-:Y:S01]  /*12ce0*/  ISETP.GT.U32.AND P3, PT, R19, R9, PT ;  /* 0x000000091300720c */ /* 0x000fe20003f64070 */
[----:B-1----:R-:W-:Y:S01]  /*12cf0*/  IMAD.MOV.U32 R6, RZ, RZ, R11 ;  /* 0x000000ffff067224 */ /* 0x002fe200078e000b */
[----:B------:R-:W-:Y:S01]  /*12d00*/  IABS R17, R4 ;  /* 0x0000000400117213 */ /* 0x000fe20000000000 */
[----:B------:R-:W-:Y:S01]  /*12d10*/  @!P4 IMAD.IADD R14, R14, 0x1, -R19 ;  /* 0x000000010e0ec824 */ /* 0x000fe200078e0a13 */
[----:B------:R-:W-:Y:S01]  /*12d20*/  ISETP.GE.AND P4, PT, R5, RZ, PT ;  /* 0x000000ff0500720c */ /* 0x000fe20003f86270 */
[----:B------:R-:W-:Y:S01]  /*12d30*/  IMAD.HI.U32 R11, R20, R10, RZ ;  /* 0x0000000a140b7227 */ /* 0x000fe200078e00ff */
[----:B------:R-:W-:-:S03]  /*12d40*/  ISETP.GT.U32.AND P5, PT, R19, R3, PT ;  /* 0x000000031300720c */ /* 0x000fc60003fa4070 */
[----:B------:R-:W-:Y:S01]  /*12d50*/  @!P2 IMAD.MOV R6, RZ, RZ, -R6 ;  /* 0x000000ffff06a224 */ /* 0x000fe200078e0a06 */
[----:B------:R-:W-:Y:S01]  /*12d60*/  ISETP.GT.U32.AND P2, PT, R19, R12, PT ;  /* 0x0000000c1300720c */ /* 0x000fe20003f44070 */
[----:B------:R-:W-:-:S03]  /*12d70*/  IMAD.HI.U32 R5, R20, R17, RZ ;  /* 0x0000001114057227 */ /* 0x000fc600078e00ff */
[----:B------:R1:W-:Y:S01]  /*12d80*/  STL [R1+0x398], R6 ;  /* 0x0003980601007387 */ /* 0x0003e20000100800 */
[----:B------:R-:W-:Y:S01]  /*12d90*/  @!P6 IMAD.MOV R14, RZ, RZ, -R14 ;  /* 0x000000ffff0ee224 */ /* 0x000fe200078e0a0e */
[----:B------:R-:W-:Y:S01]  /*12da0*/  IADD3 R5, -R5, RZ, RZ ;  /* 0x000000ff05057210 */ /* 0x000fe20007ffe1ff */
[----:B------:R-:W-:Y:S01]  /*12db0*/  @!P3 IMAD.IADD R9, R9, 0x1, -R19 ;  /* 0x000000010909b824 */ /* 0x000fe200078e0a13 */
[----:B------:R-:W-:Y:S01]  /*12dc0*/  ISETP.GE.AND P3, PT, R4, RZ, PT ;  /* 0x000000ff0400720c */ /* 0x000fe20003f66270 */
[----:B------:R-:W-:Y:S01]  /*12dd0*/  IMAD.MOV R11, RZ, RZ, -R11 ;  /* 0x000000ffff0b7224 */ /* 0x000fe200078e0a0b */
[----:B------:R2:W-:Y:S01]  /*12de0*/  STL [R1+0x38c], R14 ;  /* 0x00038c0e01007387 */ /* 0x0005e20000100800 */
[----:B------:R-:W-:Y:S02]  /*12df0*/  VIADD R7, R2, 0x18f ;  /* 0x0000018f02077836 */ /* 0x000fe40000000000 */
[C---:B------:R-:W-:Y:S02]  /*12e00*/  IMAD R4, R19.reuse, R11, R10 ;  /* 0x0000000b13047224 */ /* 0x040fe400078e020a */
[----:B------:R-:W-:Y:S01]  /*12e10*/  IMAD R17, R19, R5, R17 ;  /* 0x0000000513117224 */ /* 0x000fe200078e0211 */
[----:B------:R-:W-:Y:S01]  /*12e20*/  IABS R5, R7 ;  /* 0x0000000700057213 */ /* 0x000fe20000000000 */
[----:B-1----:R-:W-:-:S02]  /*12e30*/  IMAD.MOV.U32 R6, RZ, RZ, R13 ;  /* 0x000000ffff067224 */ /* 0x002fc400078e000d */
[----:B------:R-:W-:Y:S01]  /*12e40*/  @!P5 IMAD.IADD R3, R3, 0x1, -R19 ;  /* 0x000000010303d824 */ /* 0x000fe200078e0a13 */
[----:B--2---:R-:W-:Y:S01]  /*12e50*/  MOV R14, R9 ;  /* 0x00000009000e7202 */ /* 0x004fe20000000f00 */
[----:B------:R-:W-:Y:S01]  /*12e60*/  IMAD.HI.U32 R13, R20, R5, RZ ;  /* 0x00000005140d7227 */ /* 0x000fe200078e00ff */
[C---:B------:R-:W-:Y:S02]  /*12e70*/  ISETP.GT.U32.AND P6, PT, R19.reuse, R17, PT ;  /* 0x000000111300720c */ /* 0x040fe40003fc4070 */
[----:B------:R-:W-:Y:S01]  /*12e80*/  @!P0 IADD3 R6, -R6, RZ, RZ ;  /* 0x000000ff06068210 */ /* 0x000fe20007ffe1ff */
[----:B------:R-:W-:Y:S01]  /*12e90*/  @!P4 IMAD.MOV R14, RZ, RZ, -R14 ;  /* 0x000000ffff0ec224 */ /* 0x000fe200078e0a0e */
[C---:B------:R-:W-:Y:S01]  /*12ea0*/  ISETP.GT.U32.AND P4, PT, R19.reuse, R4, PT ;  /* 0x000000041300720c */ /* 0x040fe20003f84070 */
[----:B------:R-:W-:Y:S01]  /*12eb0*/  IMAD.MOV R13, RZ, RZ, -R13 ;  /* 0x000000ffff0d7224 */ /* 0x000fe200078e0a0d */
[----:B------:R-:W-:Y:S01]  /*12ec0*/  ISETP.GE.AND P0, PT, R0, RZ, PT ;  /* 0x000000ff0000720c */ /* 0x000fe20003f06270 */
[----:B------:R-:W-:Y:S01]  /*12ed0*/  VIADD R0, R2, 0x190 ;  /* 0x0000019002007836 */ /* 0x000fe20000000000 */
[----:B------:R1:W-:Y:S01]  /*12ee0*/  STL [R1+0x388], R6 ;  /* 0x0003880601007387 */ /* 0x0003e20000100800 */
[----:B------:R-:W-:Y:S01]  /*12ef0*/  @!P2 IMAD.IADD R12, R12, 0x1, -R19 ;  /* 0x000000010c0ca824 */ /* 0x000fe200078e0a13 */
[----:B------:R-:W-:Y:S01]  /*12f00*/  ISETP.GE.AND P5, PT, R8, RZ, PT ;  /* 0x000000ff0800720c */ /* 0x000fe20003fa6270 */
[----:B------:R-:W-:Y:S01]  /*12f10*/  IMAD R5, R19, R13, R5 ;  /* 0x0000000d13057224 */ /* 0x000fe200078e0205 */
[----:B------:R-:W-:Y:S01]  /*12f20*/  IABS R9, R0 ;  /* 0x0000000000097213 */ /* 0x000fe20000000000 */
[--C-:B------:R-:W-:Y:S01]  /*12f30*/  @!P6 IMAD.IADD R17, R17, 0x1, -R19.reuse ;  /* 0x000000011111e824 */ /* 0x100fe200078e0a13 */
[C---:B------:R-:W-:Y:S01]  /*12f40*/  ISETP.GT.U32.AND P2, PT, R19.reuse, R12, PT ;  /* 0x0000000c1300720c */ /* 0x040fe20003f44070 */
[----:B------:R-:W-:Y:S01]  /*12f50*/  VIADD R8, R2, 0x191 ;  /* 0x0000019102087836 */ /* 0x000fe20000000000 */
[----:B------:R-:W-:Y:S01]  /*12f60*/  STL [R1+0x384], R14 ;  /* 0x0003840e01007387 */ /* 0x000fe20000100800 */
[----:B------:R-:W-:Y:S01]  /*12f70*/  @!P4 IMAD.IADD R4, R4, 0x1, -R19 ;  /* 0x000000010404c824 */ /* 0x000fe200078e0a13 */
[C---:B------:R-:W-:Y:S01]  /*12f80*/  ISETP.GT.U32.AND P6, PT, R19.reuse, R17, PT ;  /* 0x000000111300720c */ /* 0x040fe20003fc4070 */
[----:B-1----:R-:W-:Y:S01]  /*12f90*/  IMAD.MOV.U32 R6, RZ, RZ, R3 ;  /* 0x000000ffff067224 */ /* 0x002fe200078e0003 */
[----:B------:R-:W-:Y:S01]  /*12fa0*/  IABS R3, R8 ;  /* 0x0000000800037213 */ /* 0x000fe20000000000 */
[----:B------:R-:W-:Y:S01]  /*12fb0*/  IMAD.HI.U32 R10, R20, R9, RZ ;  /* 0x00000009140a7227 */ /* 0x000fe200078e00ff */
[----:B------:R-:W-:-:S03]  /*12fc0*/  ISETP.GT.U32.AND P4, PT, R19, R4, PT ;  /* 0x000000041300720c */ /* 0x000fc60003f84070 */
[----:B------:R-:W-:Y:S01]  /*12fd0*/  @!P1 IMAD.MOV R6, RZ, RZ, -R6 ;  /* 0x000000ffff069224 */ /* 0x000fe200078e0a06 */
[C---:B------:R-:W-:Y:S01]  /*12fe0*/  ISETP.GT.U32.AND P1, PT, R19.reuse, R5, PT ;  /* 0x000000051300720c */ /* 0x040fe20003f24070 */
[----:B------:R-:W-:Y:S02]  /*12ff0*/  IMAD.MOV R10, RZ, RZ, -R10 ;  /* 0x000000ffff0a7224 */ /* 0x000fe400078e0a0a */
[----:B------:R-:W-:Y:S01]  /*13000*/  @!P2 IMAD.IADD R12, R12, 0x1, -R19 ;  /* 0x000000010c0ca824 */ /* 0x000fe200078e0a13 */
[----:B------:R1:W-:Y:S01]  /*13010*/  STL [R1+0x380], R6 ;  /* 0x0003800601007387 */ /* 0x0003e20000100800 */
[----:B------:R-:W-:Y:S01]  /*13020*/  IMAD R9, R19, R10, R9 ;  /* 0x0000000a13097224 */ /* 0x000fe200078e0209 */
[----:B------:R-:W-:Y:S01]  /*13030*/  ISETP.GE.AND P2, PT, R7, RZ, PT ;  /* 0x000000ff0700720c */ /* 0x000fe20003f46270 */
[--C-:B------:R-:W-:Y:S01]  /*13040*/  @!P6 IMAD.IADD R17, R17, 0x1, -R19.reuse ;  /* 0x000000011111e824 */ /* 0x100fe200078e0a13 */
[----:B------:R-:W-:Y:S01]  /*13050*/  ISETP.GE.AND P6, PT, R0, RZ, PT ;  /* 0x000000ff0000720c */ /* 0x000fe20003fc6270 */
[----:B------:R-:W-:Y:S01]  /*13060*/  @!P4 IMAD.IADD R4, R4, 0x1, -R19 ;  /* 0x000000010404c824 */ /* 0x000fe200078e0a13 */
[----:B------:R-:W-:Y:S01]  /*13070*/  ISETP.GT.U32.AND P4, PT, R19, R9, PT ;  /* 0x000000091300720c */ /* 0x000fe20003f84070 */
[----:B------:R-:W-:Y:S01]  /*13080*/  IMAD.HI.U32 R0, R20, R3, RZ ;  /* 0x0000000314007227 */ /* 0x000fe200078e00ff */
[----:B-1----:R-:W-:-:S03]  /*13090*/  MOV R6, R12 ;  /* 0x0000000c00067202 */ /* 0x002fc60000000f00 */
[--C-:B------:R-:W-:Y:S02]  /*130a0*/  @!P1 IMAD.IADD R5, R5, 0x1, -R19.reuse ;  /* 0x0000000105059824 */ /* 0x100fe400078e0a13 */
[----:B------:R-:W-:Y:S02]  /*130b0*/  VIADD R7, R2, 0x192 ;  /* 0x0000019202077836 */ /* 0x000fe40000000000 */
[----:B------:R-:W-:Y:S01]  /*130c0*/  @!P0 IMAD.MOV R6, RZ, RZ, -R6 ;  /* 0x000000ffff068224 */ /* 0x000fe200078e0a06 */
[----:B------:R-:W-:Y:S01]  /*130d0*/  ISETP.GT.U32.AND P1, PT, R19, R5, PT ;  /* 0x000000051300720c */ /* 0x000fe20003f24070 */
[----:B------:R-:W-:Y:S01]  /*130e0*/  IMAD.MOV R0, RZ, RZ, -R0 ;  /* 0x000000ffff007224 */ /* 0x000fe200078e0a00 */
[----:B------:R-:W-:Y:S01]  /*130f0*/  IABS R11, R7 ;  /* 0x00000007000b7213 */ /* 0x000fe20000000000 */
[----:B------:R-:W-:Y:S01]  /*13100*/  @!P4 IMAD.IADD R9, R9, 0x1, -R19 ;  /* 0x000000010909c824 */ /* 0x000fe200078e0a13 */
[----:B------:R1:W-:Y:S01]  /*13110*/  STL [R1+0x37c], R6 ;  /* 0x00037c0601007387 */ /* 0x0003e20000100800 */
[----:B------:R-:W-:Y:S01]  /*13120*/  IMAD R3, R19, R0, R3 ;  /* 0x0000000013037224 */ /* 0x000fe200078e0203 */
[----:B------:R-:W-:Y:S01]  /*13130*/  ISETP.GE.AND P0, PT, R8, RZ, PT ;  /* 0x000000ff0800720c */ /* 0x000fe20003f06270 */
[----:B------:R-:W-:-:S02]  /*13140*/  VIADD R12, R2, 0x193 ;  /* 0x00000193020c7836 */ /* 0x000fc40000000000 */
[----:B------:R-:W-:Y:S02]  /*13150*/  VIADD R13, R2, 0x194 ;  /* 0x00000194020d7836 */ /* 0x000fe40000000000 */
[C---:B------:R-:W-:Y:S01]  /*13160*/  IMAD.HI.U32 R8, R20.reuse, R11, RZ ;  /* 0x0000000b14087227 */ /* 0x040fe200078e00ff */
[----:B------:R-:W-:Y:S02]  /*13170*/  IABS R15, R12 ;  /* 0x0000000c000f7213 */ /* 0x000fe40000000000 */
[----:B------:R-:W-:Y:S01]  /*13180*/  @!P1 IADD3 R5, R5, -R19, RZ ;  /* 0x8000001305059210 */ /* 0x000fe20007ffe0ff */
[----:B-1----:R-:W-:Y:S01]  /*13190*/  IMAD.MOV.U32 R6, RZ, RZ, R17 ;  /* 0x000000ffff067224 */ /* 0x002fe200078e0011 */
[C---:B------:R-:W-:Y:S01]  /*131a0*/  ISETP.GT.U32.AND P1, PT, R19.reuse, R3, PT ;  /* 0x000000031300720c */ /* 0x040fe20003f24070 */
[----:B------:R-:W-:Y:S01]  /*131b0*/  IMAD.MOV R8, RZ, RZ, -R8 ;  /* 0x000000ffff087224 */ /* 0x000fe200078e0a08 */
[----:B------:R-:W-:Y:S01]  /*131c0*/  IABS R14, R13 ;  /* 0x0000000d000e7213 */ /* 0x000fe20000000000 */
[----:B------:R-:W-:Y:S01]  /*131d0*/  @!P3 IMAD.MOV R6, RZ, RZ, -R6 ;  /* 0x000000ffff06b224 */ /* 0x000fe200078e0a06 */
[----:B------:R-:W-:Y:S01]  /*131e0*/  ISETP.GT.U32.AND P3, PT, R19, R9, PT ;  /* 0x000000091300720c */ /* 0x000fe20003f64070 */
[----:B------:R-:W-:-:S03]  /*131f0*/  IMAD.HI.U32 R18, R20, R15, RZ ;  /* 0x0000000f14127227 */ /* 0x000fc600078e00ff */
[----:B------:R1:W-:Y:S01]  /*13200*/  STL [R1+0x378], R6 ;  /* 0x0003780601007387 */ /* 0x0003e20000100800 */
[----:B------:R-:W-:Y:S02]  /*13210*/  VIADD R0, R2, 0x195 ;  /* 0x0000019502007836 */ /* 0x000fe40000000000 */
[C---:B------:R-:W-:Y:S02]  /*13220*/  IMAD R11, R19.reuse, R8, R11 ;  /* 0x00000008130b7224 */ /* 0x040fe400078e020b */
[----:B------:R-:W-:Y:S01]  /*13230*/  IMAD.HI.U32 R16, R20, R14, RZ ;  /* 0x0000000e14107227 */ /* 0x000fe200078e00ff */
[----:B------:R-:W-:Y:S02]  /*13240*/  IABS R8, R0 ;  /* 0x0000000000087213 */ /* 0x000fe40000000000 */
[----:B------:R-:W-:Y:S01]  /*13250*/  ISETP.GT.U32.AND P4, PT, R19, R11, PT ;  /* 0x0000000b1300720c */ /* 0x000fe20003f84070 */
[----:B------:R-:W-:Y:S01]  /*13260*/  IMAD.MOV R18, RZ, RZ, -R18 ;  /* 0x000000ffff127224 */ /* 0x000fe200078e0a12 */
[----:B-1----:R-:W-:Y:S01]  /*13270*/  MOV R6, R4 ;  /* 0x0000000400067202 */ /* 0x002fe20000000f00 */
[--C-:B------:R-:W-:Y:S01]  /*13280*/  @!P1 IMAD.IADD R3, R3, 0x1, -R19.reuse ;  /* 0x0000000103039824 */ /* 0x100fe200078e0a13 */
[----:B------:R-:W-:Y:S01]  /*13290*/  ISETP.GE.AND P1, PT, R7, RZ, PT ;  /* 0x000000ff0700720c */ /* 0x000fe20003f26270 */
[----:B------:R-:W-:-:S02]  /*132a0*/  @!P3 IMAD.IADD R9, R9, 0x1, -R19 ;  /* 0x000000010909b824 */ /* 0x000fc400078e0a13 */
[----:B------:R-:W-:Y:S01]  /*132b0*/  @!P5 IMAD.MOV R6, RZ, RZ, -R6 ;  /* 0x000000ffff06d224 */ /* 0x000fe200078e0a06 */
[C---:B------:R-:W-:Y:S01]  /*132c0*/  ISETP.GT.U32.AND P5, PT, R19.reuse, R3, PT ;  /* 0x000000031300720c */ /* 0x040fe20003fa4070 */
[----:B------:R-:W-:Y:S02]  /*132d0*/  IMAD.MOV R16, RZ, RZ, -R16 ;  /* 0x000000ffff107224 */ /* 0x000fe400078e0a10 */
[C---:B------:R-:W-:Y:S01]  /*132e0*/  IMAD R7, R19.reuse, R18, R15 ;  /* 0x0000001213077224 */ /* 0x040fe200078e020f */
[----:B------:R1:W-:Y:S01]  /*132f0*/  STL [R1+0x36c], R6 ;  /* 0x00036c0601007387 */ /* 0x0003e20000100800 */
[----:B------:R-:W-:Y:S02]  /*13300*/  VIADD R10, R2, 0x196 ;  /* 0x00000196020a7836 */ /* 0x000fe40000000000 */
[----:B------:R-:W-:Y:S01]  /*13310*/  IMAD.MOV.U32 R17, RZ, RZ, R8 ;  /* 0x000000ffff117224 */ /* 0x000fe200078e0008 */
[C---:B------:R-:W-:Y:S01]  /*13320*/  ISETP.GT.U32.AND P3, PT, R19.reuse, R7, PT ;  /* 0x000000071300720c */ /* 0x040fe20003f64070 */
[----:B------:R-:W-:Y:S01]  /*13330*/  IMAD R8, R19, R16, R14 ;  /* 0x0000001013087224 */ /* 0x000fe200078e020e */
[----:B------:R-:W-:Y:S01]  /*13340*/  IABS R15, R10 ;  /* 0x0000000a000f7213 */ /* 0x000fe20000000000 */
[----:B------:R-:W-:-:S04]  /*13350*/  IMAD.HI.U32 R4, R20, R17, RZ ;  /* 0x0000001114047227 */ /* 0x000fc800078e00ff */
[----:B-1----:R-:W-:Y:S02]  /*13360*/  IMAD.MOV.U32 R6, RZ, RZ, R9 ;  /* 0x000000ffff067224 */ /* 0x002fe400078e0009 */
[----:B------:R-:W-:Y:S02]  /*13370*/  IMAD.MOV.U32 R14, RZ, RZ, R5 ;  /* 0x000000ffff0e7224 */ /* 0x000fe400078e0005 */
[----:B------:R-:W-:Y:S01]  /*13380*/  IMAD.HI.U32 R5, R20, R15, RZ ;  /* 0x0000000f14057227 */ /* 0x000fe200078e00ff */
[----:B------:R-:W-:Y:S02]  /*13390*/  @!P6 IADD3 R6, -R6, RZ, RZ ;  /* 0x000000ff0606e210 */ /* 0x000fe40007ffe1ff */
[----:B------:R-:W-:Y:S01]  /*133a0*/  ISETP.GT.U32.AND P6, PT, R19, R8, PT ;  /* 0x000000081300720c */ /* 0x000fe20003fc4070 */
[----:B------:R-:W-:Y:S02]  /*133b0*/  @!P4 IMAD.IADD R11, R11, 0x1, -R19 ;  /* 0x000000010b0bc824 */ /* 0x000fe400078e0a13 */
[----:B------:R-:W-:-:S02]  /*133c0*/  IMAD.MOV R4, RZ, RZ, -R4 ;  /* 0x000000ffff047224 */ /* 0x000fc400078e0a04 */
[----:B------:R-:W-:Y:S01]  /*133d0*/  IMAD.MOV R9, RZ, RZ, -R5 ;  /* 0x000000ffff097224 */ /* 0x000fe200078e0a05 */
[C---:B------:R-:W-:Y:S01]  /*133e0*/  ISETP.GT.U32.AND P4, PT, R19.reuse, R11, PT ;  /* 0x0000000b1300720c */ /* 0x040fe20003f84070 */
[----:B------:R-:W-:Y:S02]  /*133f0*/  IMAD R5, R19, R4, R17 ;  /* 0x0000000413057224 */ /* 0x000fe400078e0211 */
[--C-:B------:R-:W-:Y:S02]  /*13400*/  @!P3 IMAD.IADD R7, R7, 0x1, -R19.reuse ;  /* 0x000000010707b824 */ /* 0x100fe400078e0a13 */
[----:B------:R-:W-:Y:S01]  /*13410*/  @!P2 IMAD.MOV R14, RZ, RZ, -R14 ;  /* 0x000000ffff0ea224 */ /* 0x000fe200078e0a0e */
[C---:B------:R-:W-:Y:S01]  /*13420*/  ISETP.GT.U32.AND P3, PT, R19.reuse, R5, PT ;  /* 0x000000051300720c */ /* 0x040fe20003f64070 */
[--C-:B------:R-:W-:Y:S01]  /*13430*/  @!P6 IMAD.IADD R8, R8, 0x1, -R19.reuse ;  /* 0x000000010808e824 */ /* 0x100fe200078e0a13 */
[----:B------:R-:W-:Y:S01]  /*13440*/  ISETP.GT.U32.AND P6, PT, R19, R7, PT ;  /* 0x000000071300720c */ /* 0x000fe20003fc4070 */
[--C-:B------:R-:W-:Y:S01]  /*13450*/  @!P5 IMAD.IADD R3, R3, 0x1, -R19.reuse ;  /* 0x000000010303d824 */ /* 0x100fe200078e0a13 */
[----:B------:R1:W-:Y:S01]  /*13460*/  STL [R1+0x364], R14 ;  /* 0x0003640e01007387 */ /* 0x0003e20000100800 */
[----:B------:R-:W-:Y:S01]  /*13470*/  ISETP.GE.AND P2, PT, R12, RZ, PT ;  /* 0x000000ff0c00720c */ /* 0x000fe20003f46270 */
[----:B------:R-:W-:Y:S01]  /*13480*/  VIADD R4, R2, 0x19a ;  /* 0x0000019a02047836 */ /* 0x000fe20000000000 */
[----:B------:R-:W-:Y:S01]  /*13490*/  ISETP.GE.AND P5, PT, R13, RZ, PT ;  /* 0x000000ff0d00720c */ /* 0x000fe20003fa6270 */
[----:B------:R2:W-:Y:S01]  /*134a0*/  STL [R1+0x360], R6 ;  /* 0x0003600601007387 */ /* 0x0005e20000100800 */
[----:B------:R-:W-:Y:S01]  /*134b0*/  @!P4 IMAD.IADD R11, R11, 0x1, -R19 ;  /* 0x000000010b0bc824 */ /* 0x000fe200078e0a13 */
[----:B------:R-:W-:Y:S01]  /*134c0*/  ISETP.GE.AND P4, PT, R0, RZ, PT ;  /* 0x000000ff0000720c */ /* 0x000fe20003f86270 */
[----:B------:R-:W-:Y:S01]  /*134d0*/  IMAD R0, R19, R9, R15 ;  /* 0x0000000913007224 */ /* 0x000fe200078e020f */
[----:B------:R-:W-:Y:S01]  /*134e0*/  IABS R12, R4 ;  /* 0x00000004000c7213 */ /* 0x000fe20000000000 */
[----:B------:R-:W-:-:S02]  /*134f0*/  @!P3 IMAD.IADD R5, R5, 0x1, -R19 ;  /* 0x000000010505b824 */ /* 0x000fc400078e0a13 */
[C---:B-1----:R-:W-:Y:S02]  /*13500*/  VIADD R14, R2.reuse, 0x197 ;  /* 0x00000197020e7836 */ /* 0x042fe40000000000 */
[----:B------:R-:W-:Y:S01]  /*13510*/  @!P6 IMAD.IADD R7, R7, 0x1, -R19 ;  /* 0x000000010707e824 */ /* 0x000fe200078e0a13 */
[C---:B------:R-:W-:Y:S01]  /*13520*/  ISETP.GT.U32.AND P6, PT, R19.reuse, R0, PT ;  /* 0x000000001300720c */ /* 0x040fe20003fc4070 */
[----:B--2---:R-:W-:Y:S01]  /*13530*/  IMAD.MOV.U32 R6, RZ, RZ, R3 ;  /* 0x000000ffff067224 */ /* 0x004fe200078e0003 */
[----:B------:R-:W-:Y:S01]  /*13540*/  IABS R15, R14 ;  /* 0x0000000e000f7213 */ /* 0x000fe20000000000 */
[C---:B------:R-:W-:Y:S01]  /*13550*/  VIADD R3, R2.reuse, 0x199 ;  /* 0x0000019902037836 */ /* 0x040fe20000000000 */
[C---:B------:R-:W-:Y:S01]  /*13560*/  ISETP.GT.U32.AND P3, PT, R19.reuse, R5, PT ;  /* 0x000000051300720c */ /* 0x040fe20003f64070 */
[----:B------:R-:W-:Y:S01]  /*13570*/  VIADD R9, R2, 0x198 ;  /* 0x0000019802097836 */ /* 0x000fe20000000000 */
[----:B------:R-:W-:Y:S01]  /*13580*/  @!P0 IADD3 R6, -R6, RZ, RZ ;  /* 0x000000ff06068210 */ /* 0x000fe20007ffe1ff */
[----:B------:R-:W-:Y:S01]  /*13590*/  IMAD.HI.U32 R17, R20, R15, RZ ;  /* 0x0000000f14117227 */ /* 0x000fe200078e00ff */
[----:B------:R-:W-:-:S02]  /*135a0*/  ISETP.GT.U32.AND P0, PT, R19, R8, PT ;  /* 0x000000081300720c */ /* 0x000fc40003f04070 */
[----:B------:R-:W-:Y:S01]  /*135b0*/  IABS R13, R3 ;  /* 0x00000003000d7213 */ /* 0x000fe20000000000 */
[----:B------:R-:W-:Y:S01]  /*135c0*/  IMAD.MOV R17, RZ, RZ, -R17 ;  /* 0x000000ffff117224 */ /* 0x000fe200078e0a11 */
[----:B------:R1:W-:Y:S01]  /*135d0*/  STL [R1+0x35c], R6 ;  /* 0x00035c0601007387 */ /* 0x0003e20000100800 */
[----:B------:R-:W-:Y:S01]  /*135e0*/  @!P6 IMAD.IADD R0, R0, 0x1, -R19 ;  /* 0x000000010000e824 */ /* 0x000fe200078e0a13 */
[----:B------:R-:W-:Y:S01]  /*135f0*/  IABS R16, R9 ;  /* 0x0000000900107213 */ /* 0x000fe20000000000 */
[----:B------:R-:W-:Y:S01]  /*13600*/  IMAD.HI.U32 R18, R20, R13, RZ ;  /* 0x0000000d14127227 */ /* 0x000fe200078e00ff */
[----:B------:R-:W-:-:S03]  /*13610*/  ISETP.GE.AND P6, PT, R14, RZ, PT ;  /* 0x000000ff0e00720c */ /* 0x000fc60003fc6270 */
[--C-:B------:R-:W-:Y:S02]  /*13620*/  @!P3 IMAD.IADD R5, R5, 0x1, -R19.reuse ;  /* 0x000000010505b824 */ /* 0x100fe400078e0a13 */
[----:B------:R-:W-:Y:S01]  /*13630*/  @!P0 IMAD.IADD R8, R8, 0x1, -R19 ;  /* 0x0000000108088824 */ /* 0x000fe200078e0a13 */
[----:B------:R-:W-:Y:S01]  /*13640*/  ISETP.GE.AND P0, PT, R10, RZ, PT ;  /* 0x000000ff0a00720c */ /* 0x000fe20003f06270 */
[C---:B------:R-:W-:Y:S02]  /*13650*/  IMAD R10, R19.reuse, R17, R15 ;  /* 0x00000011130a7224 */ /* 0x040fe400078e020f */
[----:B-1----:R-:W-:Y:S02]  /*13660*/  IMAD.MOV.U32 R6, RZ, RZ, R7 ;  /* 0x000000ffff067224 */ /* 0x002fe400078e0007 */
[----:B------:R-:W-:Y:S01]  /*13670*/  @!P1 IMAD.MOV R11, RZ, RZ, -R11 ;  /* 0x000000ffff0b9224 */ /* 0x000fe200078e0a0b */
[C---:B------:R-:W-:Y:S01]  /*13680*/  ISETP.GT.U32.AND P3, PT, R19.reuse, R10, PT ;  /* 0x0000000a1300720c */ /* 0x040fe20003f64070 */
[----:B------:R-:W-:Y:S01]  /*13690*/  @!P2 IMAD.MOV R6, RZ, RZ, -R6 ;  /* 0x000000ffff06a224 */ /* 0x000fe200078e0a06 */
[----:B------:R-:W-:Y:S01]  /*136a0*/  ISETP.GT.U32.AND P1, PT, R19, R0, PT ;  /* 0x000000001300720c */ /* 0x000fe20003f24070 */
[C---:B------:R-:W-:Y:S01]  /*136b0*/  IMAD.HI.U32 R17, R20.reuse, R12, RZ ;  /* 0x0000000c14117227 */ /* 0x040fe200078e00ff */
[----:B------:R-:W-:Y:S03]  /*136c0*/  STL [R1+0x348], R11 ;  /* 0x0003480b01007387 */ /* 0x000fe60000100800 */
[----:B------:R-:W-:Y:S01]  /*136d0*/  IMAD.HI.U32 R15, R20, R16, RZ ;  /* 0x00000010140f7227 */ /* 0x000fe200078e00ff */
[----:B------:R1:W-:Y:S01]  /*136e0*/  STL [R1+0x344], R6 ;  /* 0x0003440601007387 */ /* 0x0003e20000100800 */
[----:B------:R-:W-:-:S02]  /*136f0*/  IADD3 R17, -R17, RZ, RZ ;  /* 0x000000ff11117210 */ /* 0x000fc40007ffe1ff */
[----:B------:R-:W-:Y:S02]  /*13700*/  IMAD.MOV R18, RZ, RZ, -R18 ;  /* 0x000000ffff127224 */ /* 0x000fe400078e0a12 */
[----:B------:R-:W-:Y:S02]  /*13710*/  IMAD.MOV R15, RZ, RZ, -R15 ;  /* 0x000000ffff0f7224 */ /* 0x000fe400078e0a0f */
[C---:B------:R-:W-:Y:S02]  /*13720*/  IMAD R13, R19.reuse, R18, R13 ;  /* 0x00000012130d7224 */ /* 0x040fe400078e020d */
[C---:B------:R-:W-:Y:S01]  /*13730*/  IMAD R15, R19.reuse, R15, R16 ;  /* 0x0000000f130f7224 */ /* 0x040fe200078e0210 */
[----:B-1----:R-:W-:Y:S01]  /*13740*/  MOV R6, R8 ;  /* 0x0000000800067202 */ /* 0x002fe20000000f00 */
[C---:B------:R-:W-:Y:S02]  /*13750*/  IMAD R12, R19.reuse, R17, R12 ;  /* 0x00000011130c7224 */ /* 0x040fe400078e020c */
[----:B------:R-:W-:Y:S01]  /*13760*/  VIADD R14, R2, 0x19b ;  /* 0x0000019b020e7836 */ /* 0x000fe20000000000 */
[C---:B------:R-:W-:Y:S01]  /*13770*/  ISETP.GT.U32.AND P2, PT, R19.reuse, R15, PT ;  /* 0x0000000f1300720c */ /* 0x040fe20003f44070 */
[----:B------:R-:W-:Y:S01]  /*13780*/  @!P5 IMAD.MOV R6, RZ, RZ, -R6 ;  /* 0x000000ffff06d224 */ /* 0x000fe200078e0a06 */
[C---:B------:R-:W-:Y:S01]  /*13790*/  ISETP.GT.U32.AND P5, PT, R19.reuse, R13, PT ;  /* 0x0000000d1300720c */ /* 0x040fe20003fa4070 */
[--C-:B------:R-:W-:Y:S01]  /*137a0*/  @!P3 IMAD.IADD R10, R10, 0x1, -R19.reuse ;  /* 0x000000010a0ab824 */ /* 0x100fe200078e0a13 */
[----:B------:R-:W-:Y:S01]  /*137b0*/  IABS R17, R14 ;  /* 0x0000000e00117213 */ /* 0x000fe20000000000 */
[----:B------:R-:W-:Y:S01]  /*137c0*/  @!P1 IMAD.IADD R0, R0, 0x1, -R19 ;  /* 0x0000000100009824 */ /* 0x000fe200078e0a13 */
[C---:B------:R-:W-:Y:S01]  /*137d0*/  ISETP.GT.U32.AND P1, PT, R19.reuse, R12, PT ;  /* 0x0000000c1300720c */ /* 0x040fe20003f24070 */
[----:B------:R-:W-:Y:S01]  /*137e0*/  VIADD R16, R2, 0x19c ;  /* 0x0000019c02107836 */ /* 0x000fe20000000000 */
[----:B------:R-:W-:Y:S01]  /*137f0*/  ISETP.GT.U32.AND P3, PT, R19, R10, PT ;  /* 0x0000000a1300720c */ /* 0x000fe20003f64070 */
[----:B------:R-:W-:Y:S01]  /*13800*/  @!P4 IMAD.MOV R5, RZ, RZ, -R5 ;  /* 0x000000ffff05c224 */ /* 0x000fe200078e0a05 */
[----:B------:R1:W-:Y:S01]  /*13810*/  STL [R1+0x338], R6 ;  /* 0x0003380601007387 */ /* 0x0003e20000100800 */
[----:B------:R-:W-:Y:S01]  /*13820*/  IMAD.MOV.U32 R7, RZ, RZ, R17 ;  /* 0x000000ffff077224 */ /* 0x000fe200078e0011 */
[----:B------:R-:W-:Y:S01]  /*13830*/  IABS R11, R16 ;  /* 0x00000010000b7213 */ /* 0x000fe20000000000 */
[--C-:B------:R-:W-:Y:S01]  /*13840*/  @!P2 IMAD.IADD R15, R15, 0x1, -R19.reuse ;  /* 0x000000010f0fa824 */ /* 0x100fe200078e0a13 */
[----:B------:R2:W-:Y:S01]  /*13850*/  STL [R1+0x330], R5 ;  /* 0x0003300501007387 */ /* 0x0005e20000100800 */
[----:B------:R-:W-:Y:S01]  /*13860*/  @!P5 IMAD.IADD R13, R13, 0x1, -R19 ;  /* 0x000000010d0dd824 */ /* 0x000fe200078e0a13 */
[----:B------:R-:W-:Y:S01]  /*13870*/  ISETP.GE.AND P2, PT, R4, RZ, PT ;  /* 0x000000ff0400720c */ /* 0x000fe20003f46270 */
[----:B------:R-:W-:Y:S01]  /*13880*/  IMAD.HI.U32 R8, R20, R7, RZ ;  /* 0x0000000714087227 */ /* 0x000fe200078e00ff */
[----:B------:R-:W-:-:S02]  /*13890*/  ISETP.GT.U32.AND P5, PT, R19, R15, PT ;  /* 0x0000000f1300720c */ /* 0x000fc40003fa4070 */
[----:B-1----:R-:W-:Y:S01]  /*138a0*/  MOV R6, R0 ;  /* 0x0000000000067202 */ /* 0x002fe20000000f00 */
[----:B------:R-:W-:Y:S01]  /*138b0*/  @!P1 IMAD.IADD R12, R12, 0x1, -R19 ;  /* 0x000000010c0c9824 */ /* 0x000fe200078e0a13 */
[----:B------:R-:W-:Y:S01]  /*138c0*/  ISETP.GT.U32.AND P1, PT, R19, R13, PT ;  /* 0x0000000d1300720c */ /* 0x000fe20003f24070 */
[----:B------:R-:W-:Y:S01]  /*138d0*/  IMAD.MOV R8, RZ, RZ, -R8 ;  /* 0x000000ffff087224 */ /* 0x000fe200078e0a08 */
[----:B------:R-:W-:Y:S01]  /*138e0*/  ISETP.GE.AND P4, PT, R9, RZ, PT ;  /* 0x000000ff0900720c */ /* 0x000fe20003f86270 */
[----:B--2---:R-:W-:Y:S02]  /*138f0*/  IMAD.MOV.U32 R5, RZ, RZ, R11 ;  /* 0x000000ffff057224 */ /* 0x004fe400078e000b */
[----:B------:R-:W-:Y:S01]  /*13900*/  @!P0 IMAD.MOV R6, RZ, RZ, -R6 ;  /* 0x000000ffff068224 */ /* 0x000fe200078e0a06 */
[----:B------:R-:W-:Y:S01]  /*13910*/  ISETP.GT.U32.AND P0, PT, R19, R12, PT ;  /* 0x0000000c1300720c */ /* 0x000fe20003f04070 */
[----:B------:R-:W-:Y:S01]  /*13920*/  @!P3 IMAD.IADD R10, R10, 0x1, -R19 ;  /* 0x000000010a0ab824 */ /* 0x000fe200078e0a13 */
[----:B------:R-:W-:Y:S01]  /*13930*/  ISETP.GE.AND P3, PT, R3, RZ, PT ;  /* 0x000000ff0300720c */ /* 0x000fe20003f66270 */
[----:B------:R-:W-:Y:S01]  /*13940*/  IMAD.HI.U32 R4, R20, R5, RZ ;  /* 0x0000000514047227 */ /* 0x000fe200078e00ff */
[----:B------:R1:W-:Y:S03]  /*13950*/  STL [R1+0x32c], R6 ;  /* 0x00032c0601007387 */ /* 0x0003e60000100800 */
[----:B------:R-:W-:Y:S01]  /*13960*/  IMAD R3, R19, R8, R7 ;  /* 0x0000000813037224 */ /* 0x000fe200078e0207 */
[----:B------:R-:W-:Y:S01]  /*13970*/  @!P1 IADD3 R13, R13, -R19, RZ ;  /* 0x800000130d0d9210 */ /* 0x000fe20007ffe0ff */
[----:B------:R-:W-:-:S02]  /*13980*/  IMAD.MOV R4, RZ, RZ, -R4 ;  /* 0x000000ffff047224 */ /* 0x000fc400078e0a04 */
[C---:B------:R-:W-:Y:S02]  /*13990*/  VIADD R9, R2.reuse, 0x19d ;  /* 0x0000019d02097836 */ /* 0x040fe40000000000 */
[C---:B------:R-:W-:Y:S02]  /*139a0*/  IMAD R0, R19.reuse, R4, R5 ;  /* 0x0000000413007224 */ /* 0x040fe400078e0205 */
[----:B-1----:R-:W-:Y:S01]  /*139b0*/  IMAD.MOV.U32 R6, RZ, RZ, R10 ;  /* 0x000000ffff067224 */ /* 0x002fe200078e000a */
[----:B------:R-:W-:Y:S01]  /*139c0*/  IABS R5, R9 ;  /* 0x0000000900057213 */ /* 0x000fe20000000000 */
[----:B------:R-:W-:Y:S01]  /*139d0*/  VIADD R4, R2, 0x19e ;  /* 0x0000019e02047836 */ /* 0x000fe20000000000 */
[C---:B------:R-:W-:Y:S01]  /*139e0*/  ISETP.GT.U32.AND P1, PT, R19.reuse, R0, PT ;  /* 0x000000001300720c */ /* 0x040fe20003f24070 */
[----:B------:R-:W-:Y:S01]  /*139f0*/  @!P6 IMAD.MOV R6, RZ, RZ, -R6 ;  /* 0x000000ffff06e224 */ /* 0x000fe200078e0a06 */
[----:B------:R-:W-:Y:S01]  /*13a00*/  ISETP.GT.U32.AND P6, PT, R19, R3, PT ;  /* 0x000000031300720c */ /* 0x000fe20003fc4070 */
[----:B------:R-:W-:Y:S01]  /*13a10*/  @!P5 IMAD.IADD R15, R15, 0x1, -R19 ;  /* 0x000000010f0fd824 */ /* 0x000fe200078e0a13 */
[----:B------:R-:W-:Y:S01]  /*13a20*/  IABS R7, R4 ;  /* 0x0000000400077213 */ /* 0x000fe20000000000 */
[----:B------:R-:W-:Y:S01]  /*13a30*/  IMAD.HI.U32 R11, R20, R5, RZ ;  /* 0x00000005140b7227 */ /* 0x000fe200078e00ff */
[----:B------:R1:W-:Y:S01]  /*13a40*/  STL [R1+0x318], R6 ;  /* 0x0003180601007387 */ /* 0x0003e20000100800 */
[----:B------:R-:W-:-:S02]  /*13a50*/  ISETP.GE.AND P5, PT, R14, RZ, PT ;  /* 0x000000ff0e00720c */ /* 0x000fc40003fa6270 */
[----:B------:R-:W-:-:S04]  /*13a60*/  IMAD.HI.U32 R10, R20, R7, RZ ;  /* 0x00000007140a7227 */ /* 0x000fc800078e00ff */
[----:B------:R-:W-:Y:S02]  /*13a70*/  VIADD R8, R2, 0x19f ;  /* 0x0000019f02087836 */ /* 0x000fe40000000000 */
[----:B------:R-:W-:Y:S01]  /*13a80*/  @!P6 IMAD.IADD R3, R3, 0x1, -R19 ;  /* 0x000000010303e824 */ /* 0x000fe200078e0a13 */
[----:B------:R-:W-:Y:S01]  /*13a90*/  ISETP.GE.AND P6, PT, R9, RZ, PT ;  /* 0x000000ff0900720c */ /* 0x000fe20003fc6270 */
[----:B-1----:R-:W-:Y:S01]  /*13aa0*/  IMAD.MOV.U32 R6, RZ, RZ, R15 ;  /* 0x000000ffff067224 */ /* 0x002fe200078e000f */
[----:B------:R-:W-:Y:S01]  /*13ab0*/  IABS R17, R8 ;  /* 0x0000000800117213 */ /* 0x000fe20000000000 */
[----:B------:R-:W-:Y:S02]  /*13ac0*/  IMAD.MOV R11, RZ, RZ, -R11 ;  /* 0x000000ffff0b7224 */ /* 0x000fe400078e0a0b */
[--C-:B------:R-:W-:Y:S01]  /*13ad0*/  @!P1 IMAD.IADD R0, R0, 0x1, -R19.reuse ;  /* 0x0000000100009824 */ /* 0x100fe200078e0a13 */
[C---:B------:R-:W-:Y:S01]  /*13ae0*/  ISETP.GT.U32.AND P1, PT, R19.reuse, R3, PT ;  /* 0x000000031300720c */ /* 0x040fe20003f24070 */
[----:B------:R-:W-:Y:S01]  /*13af0*/  IMAD.MOV R9, RZ, RZ, -R10 ;  /* 0x000000ffff097224 */ /* 0x000fe200078e0a0a */
[----:B------:R-:W-:Y:S01]  /*13b00*/  MOV R10, R13 ;  /* 0x0000000d000a7202 */ /* 0x000fe20000000f00 */
[----:B------:R-:W-:Y:S01]  /*13b10*/  @!P4 IMAD.MOV R6, RZ, RZ, -R6 ;  /* 0x000000ffff06c224 */ /* 0x000fe200078e0a06 */
[C---:B------:R-:W-:Y:S01]  /*13b20*/  ISETP.GT.U32.AND P4, PT, R19.reuse, R0, PT ;  /* 0x000000001300720c */ /* 0x040fe20003f84070 */
[----:B------:R-:W-:Y:S01]  /*13b30*/  @!P0 IMAD.IADD R12, R12, 0x1, -R19 ;  /* 0x000000010c0c8824 */ /* 0x000fe200078e0a13 */
[----:B------:R-:W-:Y:S01]  /*13b40*/  ISETP.GE.AND P0, PT, R16, RZ, PT ;  /* 0x000000ff1000720c */ /* 0x000fe20003f06270 */
[----:B------:R-:W-:Y:S01]  /*13b50*/  IMAD R5, R19, R11, R5 ;  /* 0x0000000b13057224 */ /* 0x000fe200078e0205 */
[----:B------:R1:W-:Y:S01]  /*13b60*/  STL [R1+0x314], R6 ;  /* 0x0003140601007387 */ /* 0x0003e20000100800 */
[----:B------:R-:W-:-:S02]  /*13b70*/  @!P3 IMAD.MOV R10, RZ, RZ, -R10 ;  /* 0x000000ffff0ab224 */ /* 0x000fc400078e0a0a */
[C---:B------:R-:W-:Y:S01]  /*13b80*/  IMAD R7, R19.reuse, R9, R7 ;  /* 0x0000000913077224 */ /* 0x040fe200078e0207 */
[----:B------:R-:W-:Y:S01]  /*13b90*/  ISETP.GT.U32.AND P3, PT, R19, R5, PT ;  /* 0x000000051300720c */ /* 0x000fe20003f64070 */
[----:B------:R-:W-:Y:S01]  /*13ba0*/  IMAD.HI.U32 R9, R20, R17, RZ ;  /* 0x0000001114097227 */ /* 0x000fe200078e00ff */
[----:B------:R-:W-:Y:S03]  /*13bb0*/  STL [R1+0x2fc], R10 ;  /* 0x0002fc0a01007387 */ /* 0x000fe60000100800 */
[----:B------:R-:W-:Y:S01]  /*13bc0*/  @!P1 IMAD.IADD R3, R3, 0x1, -R19 ;  /* 0x0000000103039824 */ /* 0x000fe200078e0a13 */
[----:B------:R-:W-:Y:S01]  /*13bd0*/  ISETP.GT.U32.AND P1, PT, R19, R7, PT ;  /* 0x000000071300720c */ /* 0x000fe20003f24070 */
[----:B-1----:R-:W-:Y:S02]  /*13be0*/  IMAD.MOV.U32 R6, RZ, RZ, R12 ;  /* 0x000000ffff067224 */ /* 0x002fe400078e000c */
[----:B------:R-:W-:-:S02]  /*13bf0*/  IMAD.MOV.U32 R13, RZ, RZ, R3 ;  /* 0x000000ffff0d7224 */ /* 0x000fc400078e0003 */
[----:B------:R-:W-:Y:S01]  /*13c00*/  @!P2 IMAD.MOV R6, RZ, RZ, -R6 ;  /* 0x000000ffff06a224 */ /* 0x000fe200078e0a06 */
[----:B------:R-:W-:Y:S01]  /*13c10*/  ISETP.GE.AND P2, PT, R4, RZ, PT ;  /* 0x000000ff0400720c */ /* 0x000fe20003f46270 */
[----:B------:R-:W-:Y:S01]  /*13c20*/  IMAD.MOV R4, RZ, RZ, -R9 ;  /* 0x000000ffff047224 */ /* 0x000fe200078e0a09 */
[----:B------:R-:W-:Y:S01]  /*13c30*/  IADD3 R9, R2, 0x1a2, RZ ;  /* 0x000001a202097810 */ /* 0x000fe20007ffe0ff */
[----:B------:R-:W-:Y:S01]  /*13c40*/  @!P3 IMAD.IADD R5, R5, 0x1, -R19 ;  /* 0x000000010505b824 */ /* 0x000fe200078e0a13 */
[----:B------:R1:W-:Y:S01]  /*13c50*/  STL [R1+0x2f8], R6 ;  /* 0x0002f80601007387 */ /* 0x0003e20000100800 */
[C---:B------:R-:W-:Y:S02]  /*13c60*/  IMAD R17, R19.reuse, R4, R17 ;  /* 0x0000000413117224 */ /* 0x040fe400078e0211 */
[----:B------:R-:W-:Y:S01]  /*13c70*/  @!P5 IMAD.MOV R13, RZ, RZ, -R13 ;  /* 0x000000ffff0dd224 */ /* 0x000fe200078e0a0d */
[C---:B------:R-:W-:Y:S01]  /*13c80*/  ISETP.GT.U32.AND P3, PT, R19.reuse, R5, PT ;  /* 0x000000051300720c */ /* 0x040fe20003f64070 */
[--C-:B------:R-:W-:Y:S01]  /*13c90*/  @!P4 IMAD.IADD R0, R0, 0x1, -R19.reuse ;  /* 0x000000010000c824 */ /* 0x100fe200078e0a13 */
[----:B------:R-:W-:Y:S01]  /*13ca0*/  ISETP.GT.U32.AND P5, PT, R19, R17, PT ;  /* 0x000000111300720c */ /* 0x000fe20003fa4070 */
[----:B------:R-:W-:Y:S01]  /*13cb0*/  VIADD R12, R2, 0x1a0 ;  /* 0x000001a0020c7836 */ /* 0x000fe20000000000 */
[----:B------:R-:W-:Y:S01]  /*13cc0*/  ISETP.GE.AND P4, PT, R8, RZ, PT ;  /* 0x000000ff0800720c */ /* 0x000fe20003f86270 */
[----:B------:R-:W-:Y:S01]  /*13cd0*/  VIADD R11, R2, 0x1a1 ;  /* 0x000001a1020b7836 */ /* 0x000fe20000000000 */
[----:B------:R-:W-:Y:S01]  /*13ce0*/  IABS R8, R9 ;  /* 0x0000000900087213 */ /* 0x000fe20000000000 */
[----:B-1----:R-:W-:Y:S01]  /*13cf0*/  IMAD.MOV.U32 R6, RZ, RZ, R0 ;  /* 0x000000ffff067224 */ /* 0x002fe200078e0000 */
[----:B------:R-:W-:Y:S01]  /*13d00*/  IABS R10, R12 ;  /* 0x0000000c000a7213 */ /* 0x000fe20000000000 */
[--C-:B------:R-:W-:Y:S01]  /*13d10*/  @!P1 IMAD.IADD R7, R7, 0x1, -R19.reuse ;  /* 0x0000000107079824 */ /* 0x100fe200078e0a13 */
[----:B------:R-:W-:Y:S01]  /*13d20*/  IABS R4, R11 ;  /* 0x0000000b00047213 */ /* 0x000fe20000000000 */
[----:B------:R-:W-:Y:S01]  /*13d30*/  @!P0 IMAD.MOV R6, RZ, RZ, -R6 ;  /* 0x000000ffff068224 */ /* 0x000fe200078e0a06 */
[----:B------:R-:W-:Y:S01]  /*13d40*/  ISETP.GE.AND P0, PT, R12, RZ, PT ;  /* 0x000000ff0c00720c */ /* 0x000fe20003f06270 */
[----:B------:R-:W-:Y:S01]  /*13d50*/  IMAD.HI.U32 R12, R20, R10, RZ ;  /* 0x0000000a140c7227 */ /* 0x000fe200078e00ff */
[----:B------:R-:W-:Y:S01]  /*13d60*/  ISETP.GT.U32.AND P1, PT, R19, R7, PT ;  /* 0x000000071300720c */ /* 0x000fe20003f24070 */
[----:B------:R1:W-:Y:S02]  /*13d70*/  STL [R1+0x2f4], R13 ;  /* 0x0002f40d01007387 */ /* 0x0003e40000100800 */
[----:B------:R-:W-:-:S02]  /*13d80*/  @!P5 IMAD.IADD R17, R17, 0x1, -R19 ;  /* 0x000000011111d824 */ /* 0x000fc400078e0a13 */
[C---:B------:R-:W-:Y:S01]  /*13d90*/  IMAD.HI.U32 R0, R20.reuse, R8, RZ ;  /* 0x0000000814007227 */ /* 0x040fe200078e00ff */
[----:B------:R2:W-:Y:S02]  /*13da0*/  STL [R1+0x2f0], R6 ;  /* 0x0002f00601007387 */ /* 0x0005e40000100800 */
[----:B------:R-:W-:Y:S01]  /*13db0*/  ISETP.GT.U32.AND P5, PT, R19, R17, PT ;  /* 0x000000111300720c */ /* 0x000fe20003fa4070 */
[----:B------:R-:W-:-:S04]  /*13dc0*/  IMAD.HI.U32 R3, R20, R4, RZ ;  /* 0x0000000414037227 */ /* 0x000fc800078e00ff */
[----:B------:R-:W-:Y:S01]  /*13dd0*/  @!P3 IMAD.IADD R5, R5, 0x1, -R19 ;  /* 0x000000010505b824 */ /* 0x000fe200078e0a13 */
[----:B------:R-:W-:Y:S01]  /*13de0*/  ISETP.GE.AND P3, PT, R11, RZ, PT ;  /* 0x000000ff0b00720c */ /* 0x000fe20003f66270 */
[----:B------:R-:W-:Y:S01]  /*13df0*/  IMAD.MOV R12, RZ, RZ, -R12 ;  /* 0x000000ffff0c7224 */ /* 0x000fe200078e0a0c */
[----:B------:R-:W-:Y:S01]  /*13e00*/  IADD3 R3, -R3, RZ, RZ ;  /* 0x000000ff03037210 */ /* 0x000fe20007ffe1ff */
[----:B------:R-:W-:Y:S02]  /*13e10*/  IMAD.MOV R11, RZ, RZ, -R0 ;  /* 0x000000ffff0b7224 */ /* 0x000fe400078e0a00 */
[C---:B------:R-:W-:Y:S01]  /*13e20*/  IMAD R0, R19.reuse, R12, R10 ;  /* 0x0000000c13007224 */ /* 0x040fe200078e020a */
[----:B------:R-:W-:Y:S01]  /*13e30*/  IADD3 R10, R2, 0x1a5, RZ ;  /* 0x000001a5020a7810 */ /* 0x000fe20007ffe0ff */
[----:B-1----:R-:W-:Y:S02]  /*13e40*/  IMAD.MOV.U32 R13, RZ, RZ, R5 ;  /* 0x000000ffff0d7224 */ /* 0x002fe400078e0005 */
[----:B------:R-:W-:-:S02]  /*13e50*/  IMAD R3, R19, R3, R4 ;  /* 0x0000000313037224 */ /* 0x000fc400078e0204 */
[----:B------:R-:W-:Y:S01]  /*13e60*/  @!P6 IMAD.MOV R13, RZ, RZ, -R13 ;  /* 0x000000ffff0de224 */ /* 0x000fe200078e0a0d */
[----:B------:R-:W-:Y:S01]  /*13e70*/  ISETP.GT.U32.AND P6, PT, R19, R0, PT ;  /* 0x000000001300720c */ /* 0x000fe20003fc4070 */
[--C-:B------:R-:W-:Y:S01]  /*13e80*/  @!P1 IMAD.IADD R7, R7, 0x1, -R19.reuse ;  /* 0x0000000107079824 */ /* 0x100fe200078e0a13 */
[----:B------:R-:W-:Y:S01]  /*13e90*/  ISETP.GE.AND P1, PT, R9, RZ, PT ;  /* 0x000000ff0900720c */ /* 0x000fe20003f26270 */
[----:B------:R-:W-:Y:S01]  /*13ea0*/  @!P5 IMAD.IADD R17, R17, 0x1, -R19 ;  /* 0x000000011111d824 */ /* 0x000fe200078e0a13 */
[----:B------:R-:W-:Y:S01]  /*13eb0*/  ISETP.GT.U32.AND P5, PT, R19, R3, PT ;  /* 0x000000031300720c */ /* 0x000fe20003fa4070 */
[----:B--2---:R-:W-:Y:S01]  /*13ec0*/  IMAD.MOV.U32 R6, RZ, RZ, R7 ;  /* 0x000000ffff067224 */ /* 0x004fe200078e0007 */
[----:B------:R-:W-:Y:S01]  /*13ed0*/  STL [R1+0x2ec], R13 ;  /* 0x0002ec0d01007387 */ /* 0x000fe20000100800 */
[----:B------:R-:W-:Y:S02]  /*13ee0*/  VIADD R15, R2, 0x1a3 ;  /* 0x000001a3020f7836 */ /* 0x000fe40000000000 */
[----:B------:R-:W-:-:S02]  /*13ef0*/  @!P2 IMAD.MOV R6, RZ, RZ, -R6 ;  /* 0x000000ffff06a224 */ /* 0x000fc400078e0a06 */
[----:B------:R-:W-:Y:S01]  /*13f00*/  VIADD R5, R2, 0x1a4 ;  /* 0x000001a402057836 */ /* 0x000fe20000000000 */
[----:B------:R-:W-:Y:S01]  /*13f10*/  ISETP.GE.AND P2, PT, R15, RZ, PT ;  /* 0x000000ff0f00720c */ /* 0x000fe20003f46270 */
[--C-:B------:R-:W-:Y:S01]  /*13f20*/  @!P6 IMAD.IADD R0, R0, 0x1, -R19.reuse ;  /* 0x000000010000e824 */ /* 0x100fe200078e0a13 */
[----:B------:R1:W-:Y:S01]  /*13f30*/  STL [R1+0x2e8], R6 ;  /* 0x0002e80601007387 */ /* 0x0003e20000100800 */
[----:B------:R-:W-:Y:S01]  /*13f40*/  IMAD R4, R19, R11, R8 ;  /* 0x0000000b13047224 */ /* 0x000fe200078e0208 */
[----:B------:R-:W-:Y:S01]  /*13f50*/  IABS R15, R15 ;  /* 0x0000000f000f7213 */ /* 0x000fe20000000000 */
[----:B------:R-:W-:Y:S01]  /*13f60*/  @!P5 IMAD.IADD R3, R3, 0x1, -R19 ;  /* 0x000000010303d824 */ /* 0x000fe200078e0a13 */
[C---:B------:R-:W-:Y:S01]  /*13f70*/  ISETP.GT.U32.AND P6, PT, R19.reuse, R0, PT ;  /* 0x000000001300720c */ /* 0x040fe20003fc4070 */
[----:B------:R-:W-:Y:S01]  /*13f80*/  VIADD R11, R2, 0x1a6 ;  /* 0x000001a6020b7836 */ /* 0x000fe20000000000 */
[----:B------:R-:W-:Y:S01]  /*13f90*/  IABS R7, R5 ;  /* 0x0000000500077213 */ /* 0x000fe20000000000 */
[----:B------:R-:W-:Y:S01]  /*13fa0*/  IMAD.HI.U32 R16, R20, R15, RZ ;  /* 0x0000000f14107227 */ /* 0x000fe200078e00ff */
[----:B------:R-:W-:-:S02]  /*13fb0*/  ISETP.GT.U32.AND P5, PT, R19, R3, PT ;  /* 0x000000031300720c */ /* 0x000fc40003fa4070 */
[----:B------:R-:W-:Y:S01]  /*13fc0*/  IABS R8, R10 ;  /* 0x0000000a00087213 */ /* 0x000fe20000000000 */
[----:B-1----:R-:W-:Y:S01]  /*13fd0*/  IMAD.MOV.U32 R6, RZ, RZ, R17 ;  /* 0x000000ffff067224 */ /* 0x002fe200078e0011 */
[----:B------:R-:W-:Y:S01]  /*13fe0*/  IABS R9, R11 ;  /* 0x0000000b00097213 */ /* 0x000fe20000000000 */
[----:B------:R-:W-:-:S04]  /*13ff0*/  IMAD.HI.U32 R14, R20, R7, RZ ;  /* 0x00000007140e7227 */ /* 0x000fc800078e00ff */
[----:B------:R-:W-:Y:S01]  /*14000*/  @!P4 IMAD.MOV R6, RZ, RZ, -R6 ;  /* 0x000000ffff06c224 */ /* 0x000fe200078e0a06 */
[----:B------:R-:W-:Y:S01]  /*14010*/  ISETP.GT.U32.AND P4, PT, R19, R4, PT ;  /* 0x000000041300720c */ /* 0x000fe20003f84070 */
[----:B------:R-:W-:Y:S02]  /*14020*/  IMAD.MOV R16, RZ, RZ, -R16 ;  /* 0x000000ffff107224 */ /* 0x000fe400078e0a10 */
[----:B------:R-:W-:Y:S01]  /*14030*/  IMAD.MOV R14, RZ, RZ, -R14 ;  /* 0x000000ffff0e7224 */ /* 0x000fe200078e0a0e */
[----:B------:R1:W-:Y:S01]  /*14040*/  STL [R1+0x2e0], R6 ;  /* 0x0002e00601007387 */ /* 0x0003e20000100800 */
[----:B------:R-:W-:Y:S01]  /*14050*/  @!P6 IMAD.IADD R0, R0, 0x1, -R19 ;  /* 0x000000010000e824 */ /* 0x000fe200078e0a13 */
[----:B------:R-:W-:Y:S01]  /*14060*/  ISETP.GE.AND P6, PT, R5, RZ, PT ;  /* 0x000000ff0500720c */ /* 0x000fe20003fc6270 */
[C---:B------:R-:W-:Y:S02]  /*14070*/  IMAD R5, R19.reuse, R16, R15 ;  /* 0x0000001013057224 */ /* 0x040fe400078e020f */
[----:B------:R-:W-:-:S02]  /*14080*/  IMAD R7, R19, R14, R7 ;  /* 0x0000000e13077224 */ /* 0x000fc400078e0207 */
[----:B------:R-:W-:Y:S02]  /*14090*/  IMAD.HI.U32 R13, R20, R8, RZ ;  /* 0x00000008140d7227 */ /* 0x000fe400078e00ff */
[----:B------:R-:W-:Y:S02]  /*140a0*/  @!P4 IADD3 R4, R4, -R19, RZ ;  /* 0x800000130404c210 */ /* 0x000fe40007ffe0ff */
[----:B------:R-:W-:Y:S01]  /*140b0*/  @!P5 IMAD.IADD R3, R3, 0x1, -R19 ;  /* 0x000000010303d824 */ /* 0x000fe200078e0a13 */
[C---:B------:R-:W-:Y:S01]  /*140c0*/  ISETP.GT.U32.AND P5, PT, R19.reuse, R5, PT ;  /* 0x000000051300720c */ /* 0x040fe20003fa4070 */
[----:B------:R-:W-:Y:S01]  /*140d0*/  IMAD.HI.U32 R12, R20, R9, RZ ;  /* 0x00000009140c7227 */ /* 0x000fe200078e00ff */
[----:B------:R-:W-:Y:S02]  /*140e0*/  ISETP.GT.U32.AND P4, PT, R19, R7, PT ;  /* 0x000000071300720c */ /* 0x000fe40003f84070 */
[----:B------:R-:W-:Y:S01]  /*140f0*/  IADD3 R13, -R13, RZ, RZ ;  /* 0x000000ff0d0d7210 */ /* 0x000fe20007ffe1ff */
[----:B------:R-:W-:-:S02]  /*14100*/  IMAD.MOV R12, RZ, RZ, -R12 ;  /* 0x000000ffff0c7224 */ /* 0x000fc400078e0a0c */
[----:B-1----:R-:W-:Y:S02]  /*14110*/  IMAD.MOV.U32 R6, RZ, RZ, R0 ;  /* 0x000000ffff067224 */ /* 0x002fe400078e0000 */
[C---:B------:R-:W-:Y:S02]  /*14120*/  IMAD R8, R19.reuse, R13, R8 ;  /* 0x0000000d13087224 */ /* 0x040fe400078e0208 */
[----:B------:R-:W-:Y:S02]  /*14130*/  IMAD R9, R19, R12, R9 ;  /* 0x0000000c13097224 */ /* 0x000fe400078e0209 */
[C---:B------:R-:W-:Y:S02]  /*14140*/  VIADD R12, R2.reuse, 0x1a7 ;  /* 0x000001a7020c7836 */ /* 0x040fe40000000000 */
[----:B------:R-:W-:Y:S02]  /*14150*/  VIADD R13, R2, 0x1a8 ;  /* 0x000001a8020d7836 */ /* 0x000fe40000000000 */
[--C-:B------:R-:W-:Y:S01]  /*14160*/  @!P5 IMAD.IADD R5, R5, 0x1, -R19.reuse ;  /* 0x000000010505d824 */ /* 0x100fe200078e0a13 */
[----:B------:R-:W-:Y:S01]  /*14170*/  IABS R16, R12 ;  /* 0x0000000c00107213 */ /* 0x000fe20000000000 */
[----:B------:R-:W-:Y:S01]  /*14180*/  @!P4 IMAD.IADD R7, R7, 0x1, -R19 ;  /* 0x000000010707c824 */ /* 0x000fe200078e0a13 */
[----:B------:R-:W-:Y:S01]  /*14190*/  IABS R17, R13 ;  /* 0x0000000d00117213 */ /* 0x000fe20000000000 */
[----:B------:R-:W-:Y:S01]  /*141a0*/  @!P0 IMAD.MOV R6, RZ, RZ, -R6 ;  /* 0x000000ffff068224 */ /* 0x000fe200078e0a06 */
[C---:B------:R-:W-:Y:S01]  /*141b0*/  ISETP.GT.U32.AND P5, PT, R19.reuse, R4, PT ;  /* 0x000000041300720c */ /* 0x040fe20003fa4070 */
[----:B------:R-:W-:Y:S01]  /*141c0*/  IMAD.HI.U32 R0, R20, R16, RZ ;  /* 0x0000001014007227 */ /* 0x000fe200078e00ff */
[----:B------:R-:W-:-:S02]  /*141d0*/  ISETP.GT.U32.AND P4, PT, R19, R5, PT ;  /* 0x000000051300720c */ /* 0x000fc40003f84070 */
[C---:B------:R-:W-:Y:S01]  /*141e0*/  ISETP.GT.U32.AND P0, PT, R19.reuse, R7, PT ;  /* 0x000000071300720c */ /* 0x040fe20003f04070 */
[----:B------:R-:W-:Y:S01]  /*141f0*/  IMAD.HI.U32 R240, R20, R17, RZ ;  /* 0x0000001114f07227 */ /* 0x000fe200078e00ff */
[----:B------:R1:W-:Y:S03]  /*14200*/  STL [R1+0x2d8], R6 ;  /* 0x0002d80601007387 */ /* 0x0003e60000100800 */
[----:B------:R-:W-:Y:S02]  /*14210*/  IMAD.MOV R0, RZ, RZ, -R0 ;  /* 0x000000ffff007224 */ /* 0x000fe400078e0a00 */
[----:B------:R-:W-:Y:S02]  /*14220*/  IMAD.MOV R240, RZ, RZ, -R240 ;  /* 0x000000fffff07224 */ /* 0x000fe400078e0af0 */
[----:B------:R-:W-:Y:S01]  /*14230*/  @!P3 IMAD.MOV R3, RZ, RZ, -R3 ;  /* 0x000000ffff03b224 */ /* 0x000fe200078e0a03 */
[C---:B------:R-:W-:Y:S01]  /*14240*/  ISETP.GT.U32.AND P3, PT, R19.reuse, R8, PT ;  /* 0x000000081300720c */ /* 0x040fe20003f64070 */
[----:B------:R-:W-:Y:S01]  /*14250*/  @!P5 IMAD.IADD R4, R4, 0x1, -R19 ;  /* 0x000000010404d824 */ /* 0x000fe200078e0a13 */
[C---:B------:R-:W-:Y:S01]  /*14260*/  ISETP.GT.U32.AND P5, PT, R19.reuse, R9, PT ;  /* 0x000000091300720c */ /* 0x040fe20003fa4070 */
[----:B------:R-:W-:Y:S01]  /*14270*/  IMAD R16, R19, R0, R16 ;  /* 0x0000000013107224 */ /* 0x000fe200078e0210 */
[----:B------:R-:W-:Y:S01]  /*14280*/  @!P4 IADD3 R5, R5, -R19, RZ ;  /* 0x800000130505c210 */ /* 0x000fe20007ffe0ff */
[----:B------:R-:W-:Y:S01]  /*14290*/  IMAD R17, R19, R240, R17 ;  /* 0x000000f013117224 */ /* 0x000fe200078e0211 */
[----:B------:R2:W-:Y:S01]  /*142a0*/  STL [R1+0x2d4], R3 ;  /* 0x0002d40301007387 */ /* 0x0005e20000100800 */
[--C-:B------:R-:W-:Y:S01]  /*142b0*/  @!P0 IMAD.IADD R7, R7, 0x1, -R19.reuse ;  /* 0x0000000107078824 */ /* 0x100fe200078e0a13 */
[C---:B------:R-:W-:Y:S01]  /*142c0*/  ISETP.GT.U32.AND P4, PT, R19.reuse, R16, PT ;  /* 0x000000101300720c */ /* 0x040fe20003f84070 */
[C---:B------:R-:W-:Y:S01]  /*142d0*/  VIADD R14, R2.reuse, 0x1a9 ;  /* 0x000001a9020e7836 */ /* 0x040fe20000000000 */
[----:B------:R-:W-:Y:S01]  /*142e0*/  ISETP.GT.U32.AND P0, PT, R19, R17, PT ;  /* 0x000000111300720c */ /* 0x000fe20003f04070 */
[----:B------:R-:W-:Y:S01]  /*142f0*/  VIADD R15, R2, 0x1aa ;  /* 0x000001aa020f7836 */ /* 0x000fe20000000000 */
[----:B------:R-:W-:Y:S01]  /*14300*/  MOV R21, R4 ;  /* 0x0000000400157202 */ /* 0x000fe20000000f00 */
[--C-:B------:R-:W-:Y:S01]  /*14310*/  @!P3 IMAD.IADD R8, R8, 0x1, -R19.reuse ;  /* 0x000000010808b824 */ /* 0x100fe200078e0a13 */
[----:B------:R-:W-:Y:S01]  /*14320*/  IABS R18, R14 ;  /* 0x0000000e00127213 */ /* 0x000fe20000000000 */
[----:B------:R-:W-:Y:S01]  /*14330*/  @!P5 IMAD.IADD R9, R9, 0x1, -R19 ;  /* 0x000000010909d824 */ /* 0x000fe200078e0a13 */
[----:B------:R-:W-:Y:S01]  /*14340*/  IABS R238, R15 ;  /* 0x0000000f00ee7213 */ /* 0x000fe20000000000 */
[----:B-1----:R-:W-:Y:S01]  /*14350*/  IMAD.MOV.U32 R6, RZ, RZ, R5 ;  /* 0x000000ffff067224 */ /* 0x002fe200078e0005 */
[----:B------:R-:W-:Y:S01]  /*14360*/  ISETP.GE.AND P5, PT, R11, RZ, PT ;  /* 0x000000ff0b00720c */ /* 0x000fe20003fa6270 */
[----:B--2---:R-:W-:Y:S01]  /*14370*/  IMAD.HI.U32 R3, R20, R18, RZ ;  /* 0x0000001214037227 */ /* 0x004fe200078e00ff */
[----:B------:R-:W-:-:S03]  /*14380*/  ISETP.GE.AND P3, PT, R10, RZ, PT ;  /* 0x000000ff0a00720c */ /* 0x000fc60003f66270 */
[--C-:B------:R-:W-:Y:S01]  /*14390*/  @!P4 IMAD.IADD R16, R16, 0x1, -R19.reuse ;  /* 0x000000011010c824 */ /* 0x100fe200078e0a13 */
[----:B------:R-:W-:Y:S01]  /*143a0*/  ISETP.GT.U32.AND P4, PT, R19, R8, PT ;  /* 0x000000081300720c */ /* 0x000fe20003f84070 */
[----:B------:R-:W-:Y:S01]  /*143b0*/  @!P0 IMAD.IADD R17, R17, 0x1, -R19 ;  /* 0x0000000111118824 */ /* 0x000fe200078e0a13 */
[----:B------:R-:W-:Y:S01]  /*143c0*/  ISETP.GT.U32.AND P0, PT, R19, R9, PT ;  /* 0x000000091300720c */ /* 0x000fe20003f04070 */
[----:B------:R-:W-:-:S04]  /*143d0*/  IMAD.HI.U32 R0, R20, R238, RZ ;  /* 0x000000ee14007227 */ /* 0x000fc800078e00ff */
[----:B------:R-:W-:Y:S02]  /*143e0*/  IMAD.MOV R3, RZ, RZ, -R3 ;  /* 0x000000ffff037224 */ /* 0x000fe400078e0a03 */
[----:B------:R-:W-:Y:S01]  /*143f0*/  @!P2 IMAD.MOV R6, RZ, RZ, -R6 ;  /* 0x000000ffff06a224 */ /* 0x000fe200078e0a06 */
[C---:B------:R-:W-:Y:S01]  /*14400*/  ISETP.GT.U32.AND P2, PT, R19.reuse, R16, PT ;  /* 0x000000101300720c */ /* 0x040fe20003f44070 */
[C---:B------:R-:W-:Y:S02]  /*14410*/  VIADD R11, R2.reuse, 0x1ab ;  /* 0x000001ab020b7836 */ /* 0x040fe40000000000 */
[----:B------:R-:W-:Y:S02]  /*14420*/  IMAD.MOV R0, RZ, RZ, -R0 ;  /* 0x000000ffff007224 */ /* 0x000fe400078e0a00 */
[----:B------:R-:W-:Y:S02]  /*14430*/  IMAD R3, R19, R3, R18 ;  /* 0x0000000313037224 */ /* 0x000fe400078e0212 */
[----:B------:R-:W-:Y:S01]  /*14440*/  IMAD.MOV.U32 R4, RZ, RZ, R7 ;  /* 0x000000ffff047224 */ /* 0x000fe200078e0007 */
[----:B------:R-:W-:Y:S01]  /*14450*/  IABS R7, R11 ;  /* 0x0000000b00077213 */ /* 0x000fe20000000000 */
[----:B------:R-:W-:-:S02]  /*14460*/  VIADD R10, R2, 0x1ac ;  /* 0x000001ac020a7836 */ /* 0x000fc40000000000 */
[----:B------:R-:W-:Y:S01]  /*14470*/  @!P1 IMAD.MOV R21, RZ, RZ, -R21 ;  /* 0x000000ffff159224 */ /* 0x000fe200078e0a15 */
[C---:B------:R-:W-:Y:S01]  /*14480*/  ISETP.GT.U32.AND P1, PT, R19.reuse, R17, PT ;  /* 0x000000111300720c */ /* 0x040fe20003f24070 */
[C---:B------:R-:W-:Y:S01]  /*14490*/  IMAD R0, R19.reuse, R0, R238 ;  /* 0x0000000013007224 */ /* 0x040fe200078e02ee */
[----:B------:R-:W-:Y:S01]  /*144a0*/  IABS R5, R10 ;  /* 0x0000000a00057213 */ /* 0x000fe20000000000 */
[----:B------:R-:W-:Y:S01]  /*144b0*/  @!P6 IMAD.MOV R4, RZ, RZ, -R4 ;  /* 0x000000ffff04e224 */ /* 0x000fe200078e0a04 */
[----:B------:R-:W-:Y:S01]  /*144c0*/  ISETP.GT.U32.AND P6, PT, R19, R3, PT ;  /* 0x000000031300720c */ /* 0x000fe20003fc4070 */
[--C-:B------:R-:W-:Y:S01]  /*144d0*/  @!P4 IMAD.IADD R8, R8, 0x1, -R19.reuse ;  /* 0x000000010808c824 */ /* 0x100fe200078e0a13 */
[----:B------:R-:W-:Y:S01]  /*144e0*/  STL [R1+0x2bc], R21 ;  /* 0x0002bc1501007387 */ /* 0x000fe20000100800 */
[----:B------:R-:W-:Y:S01]  /*144f0*/  @!P0 IMAD.IADD R9, R9, 0x1, -R19 ;  /* 0x0000000109098824 */ /* 0x000fe200078e0a13 */
[----:B------:R-:W-:Y:S01]  /*14500*/  ISETP.GE.AND P4, PT, R12, RZ, PT ;  /* 0x000000ff0c00720c */ /* 0x000fe20003f86270 */
[----:B------:R-:W-:Y:S01]  /*14510*/  IMAD.HI.U32 R12, R20, R7, RZ ;  /* 0x00000007140c7227 */ /* 0x000fe200078e00ff */
[----:B------:R1:W-:Y:S01]  /*14520*/  STL [R1+0x2a8], R6 ;  /* 0x0002a80601007387 */ /* 0x0003e20000100800 */
[----:B------:R-:W-:-:S02]  /*14530*/  ISETP.GT.U32.AND P0, PT, R19, R0, PT ;  /* 0x000000001300720c */ /* 0x000fc40003f04070 */
[----:B------:R-:W-:Y:S01]  /*14540*/  IMAD.MOV.U32 R18, RZ, RZ, R8 ;  /* 0x000000ffff127224 */ /* 0x000fe200078e0008 */
[----:B------:R-:W-:Y:S01]  /*14550*/  @!P2 IADD3 R16, R16, -R19, RZ ;  /* 0x800000131010a210 */ /* 0x000fe20007ffe0ff */
[----:B------:R2:W-:Y:S01]  /*14560*/  STL [R1+0x2a4], R4 ;  /* 0x0002a40401007387 */ /* 0x0005e20000100800 */
[----:B------:R-:W-:Y:S01]  /*14570*/  ISETP.GE.AND P2, PT, R13, RZ, PT ;  /* 0x000000ff0d00720c */ /* 0x000fe20003f46270 */
[----:B------:R-:W-:Y:S02]  /*14580*/  IMAD.MOV R12, RZ, RZ, -R12 ;  /* 0x000000ffff0c7224 */ /* 0x000fe400078e0a0c */
[----:B------:R-:W-:Y:S01]  /*14590*/  @!P3 IMAD.MOV R18, RZ, RZ, -R18 ;  /* 0x000000ffff12b224 */ /* 0x000fe200078e0a12 */
[----:B------:R-:W-:Y:S01]  /*145a0*/  ISETP.GE.AND P3, PT, R11, RZ, PT ;  /* 0x000000ff0b00720c */ /* 0x000fe20003f66270 */
[----:B-1----:R-:W-:Y:S02]  /*145b0*/  IMAD.MOV.U32 R6, RZ, RZ, R9 ;  /* 0x000000ffff067224 */ /* 0x002fe400078e0009 */
[----:B------:R-:W-:Y:S01]  /*145c0*/  @!P1 IMAD.IADD R17, R17, 0x1, -R19 ;  /* 0x0000000111119824 */ /* 0x000fe200078e0a13 */
[----:B------:R-:W-:Y:S01]  /*145d0*/  STL [R1+0x298], R18 ;  /* 0x0002981201007387 */ /* 0x000fe20000100800 */
[----:B--2---:R-:W-:Y:S01]  /*145e0*/  IMAD.HI.U32 R4, R20, R5, RZ ;  /* 0x0000000514047227 */ /* 0x004fe200078e00ff */
[----:B------:R-:W-:-:S02]  /*145f0*/  @!P5 IADD3 R6, -R6, RZ, RZ ;  /* 0x000000ff0606d210 */ /* 0x000fc40007ffe1ff */
[----:B------:R-:W-:Y:S01]  /*14600*/  ISETP.GE.AND P1, PT, R14, RZ, PT ;  /* 0x000000ff0e00720c */ /* 0x000fe20003f26270 */
[----:B------:R-:W-:Y:S02]  /*14610*/  IMAD.MOV R4, RZ, RZ, -R4 ;  /* 0x000000ffff047224 */ /* 0x000fe400078e0a04 */
[----:B------:R-:W-:Y:S01]  /*14620*/  IMAD R7, R19, R12, R7 ;  /* 0x0000000c13077224 */ /* 0x000fe200078e0207 */
[----:B------:R1:W-:Y:S01]  /*14630*/  STL [R1+0x294], R6 ;  /* 0x0002940601007387 */ /* 0x0003e20000100800 */
[----:B------:R-:W-:Y:S02]  /*14640*/  IMAD.MOV.U32 R8, RZ, RZ, R16 ;  /* 0x000000ffff087224 */ /* 0x000fe400078e0010 */
[----:B------:R-:W-:Y:S01]  /*14650*/  @!P6 IMAD.IADD R3, R3, 0x1, -R19 ;  /* 0x000000010303e824 */ /* 0x000fe200078e0a13 */
[----:B------:R-:W-:Y:S01]  /*14660*/  ISETP.GE.AND P6, PT, R15, RZ, PT ;  /* 0x000000ff0f00720c */ /* 0x000fe20003fc6270 */
[C---:B------:R-:W-:Y:S02]  /*14670*/  IMAD R5, R19.reuse, R4, R5 ;  /* 0x0000000413057224 */ /* 0x040fe400078e0205 */
[----:B------:R-:W-:Y:S01]  /*14680*/  @!P4 IMAD.MOV R8, RZ, RZ, -R8 ;  /* 0x000000ffff08c224 */ /* 0x000fe200078e0a08 */
[C---:B------:R-:W-:Y:S01]  /*14690*/  ISETP.GT.U32.AND P4, PT, R19.reuse, R7, PT ;  /* 0x000000071300720c */ /* 0x040fe20003f84070 */
[----:B------:R-:W-:Y:S01]  /*146a0*/  @!P0 IMAD.IADD R0, R0, 0x1, -R19 ;  /* 0x0000000100008824 */ /* 0x000fe200078e0a13 */
[C---:B------:R-:W-:Y:S01]  /*146b0*/  ISETP.GT.U32.AND P0, PT, R19.reuse, R3, PT ;  /* 0x000000031300720c */ /* 0x040fe20003f04070 */
[----:B-1----:R-:W-:Y:S01]  /*146c0*/  IMAD.MOV.U32 R6, RZ, RZ, R17 ;  /* 0x000000ffff067224 */ /* 0x002fe200078e0011 */
[----:B------:R1:W-:Y:S01]  /*146d0*/  STL [R1+0x284], R8 ;  /* 0x0002840801007387 */ /* 0x0003e20000100800 */
[C---:B------:R-:W-:Y:S01]  /*146e0*/  VIADD R4, R2.reuse, 0x1ad ;  /* 0x000001ad02047836 */ /* 0x040fe20000000000 */
[C---:B------:R-:W-:Y:S01]  /*146f0*/  ISETP.GT.U32.AND P5, PT, R19.reuse, R0, PT ;  /* 0x000000001300720c */ /* 0x040fe20003fa4070 */
[----:B------:R-:W-:Y:S01]  /*14700*/  @!P2 IMAD.MOV R6, RZ, RZ, -R6 ;  /* 0x000000ffff06a224 */ /* 0x000fe200078e0a06 */
[----:B------:R-:W-:Y:S01]  /*14710*/  ISETP.GT.U32.AND P2, PT, R19, R5, PT ;  /* 0x000000051300720c */ /* 0x000fe20003f44070 */
[C---:B------:R-:W-:Y:S01]  /*14720*/  VIADD R12, R2.reuse, 0x1af ;  /* 0x000001af020c7836 */ /* 0x040fe20000000000 */
[----:B------:R-:W-:Y:S01]  /*14730*/  IABS R11, R4 ;  /* 0x00000004000b7213 */ /* 0x000fe20000000000 */
[----:B------:R-:W-:Y:S01]  /*14740*/  VIADD R17, R2, 0x1b3 ;  /* 0x000001b302117836 */ /* 0x000fe20000000000 */
[----:B------:R2:W-:Y:S01]  /*14750*/  STL [R1+0x278], R6 ;  /* 0x0002780601007387 */ /* 0x0005e20000100800 */
[----:B------:R-:W-:-:S02]  /*14760*/  @!P4 IMAD.IADD R7, R7, 0x1, -R19 ;  /* 0x000000010707c824 */ /* 0x000fc400078e0a13 */
[--C-:B------:R-:W-:Y:S01]  /*14770*/  @!P0 IMAD.IADD R3, R3, 0x1, -R19.reuse ;  /* 0x0000000103038824 */ /* 0x100fe200078e0a13 */
[----:B------:R-:W-:Y:S01]  /*14780*/  ISETP.GE.AND P0, PT, R10, RZ, PT ;  /* 0x000000ff0a00720c */ /* 0x000fe20003f06270 */
[----:B-1----:R-:W-:Y:S02]  /*14790*/  VIADD R8, R2, 0x1ae ;  /* 0x000001ae02087836 */ /* 0x002fe40000000000 */
[--C-:B------:R-:W-:Y:S01]  /*147a0*/  @!P5 IMAD.IADD R0, R0, 0x1, -R19.reuse ;  /* 0x000000010000d824 */ /* 0x100fe200078e0a13 */
[----:B------:R-:W-:Y:S01]  /*147b0*/  ISETP.GE.AND P5, PT, R4, RZ, PT ;  /* 0x000000ff0400720c */ /* 0x000fe20003fa6270 */
[----:B------:R-:W-:Y:S01]  /*147c0*/  @!P2 IMAD.IADD R5, R5, 0x1, -R19 ;  /* 0x000000010505a824 */ /* 0x000fe200078e0a13 */
[----:B------:R-:W-:Y:S01]  /*147d0*/  ISETP.GT.U32.AND P2, PT, R19, R7, PT ;  /* 0x000000071300720c */ /* 0x000fe20003f44070 */
[----:B--2---:R-:W-:Y:S01]  /*147e0*/  IMAD.MOV.U32 R6, RZ, RZ, R3 ;  /* 0x000000ffff067224 */ /* 0x004fe200078e0003 */
[----:B------:R-:W-:Y:S01]  /*147f0*/  IABS R9, R8 ;  /* 0x0000000800097213 */ /* 0x000fe20000000000 */
[----:B------:R-:W-:Y:S01]  /*14800*/  IMAD.HI.U32 R3, R20, R11, RZ ;  /* 0x0000000b14037227 */ /* 0x000fe200078e00ff */
[----:B------:R-:W-:-:S02]  /*14810*/  ISETP.GE.AND P4, PT, R8, RZ, PT ;  /* 0x000000ff0800720c */ /* 0x000fc40003f86270 */
[----:B------:R-:W-:Y:S01]  /*14820*/  MOV R4, R9 ;  /* 0x0000000900047202 */ /* 0x000fe20000000f00 */
[----:B------:R-:W-:Y:S02]  /*14830*/  IMAD.MOV R3, RZ, RZ, -R3 ;  /* 0x000000ffff037224 */ /* 0x000fe400078e0a03 */
[----:B------:R-:W-:Y:S01]  /*14840*/  @!P1 IMAD.MOV R6, RZ, RZ, -R6 ;  /* 0x000000ffff069224 */ /* 0x000fe200078e0a06 */
[C---:B------:R-:W-:Y:S01]  /*14850*/  ISETP.GT.U32.AND P1, PT, R19.reuse, R5, PT ;  /* 0x000000051300720c */ /* 0x040fe20003f24070 */
[----:B------:R-:W-:Y:S02]  /*14860*/  IMAD R11, R19, R3, R11 ;  /* 0x00000003130b7224 */ /* 0x000fe400078e020b */
[----:B------:R-:W-:Y:S01]  /*14870*/  IMAD.HI.U32 R8, R20, R4, RZ ;  /* 0x0000000414087227 */ /* 0x000fe200078e00ff */
[----:B------:R1:W-:Y:S03]  /*14880*/  STL [R1+0x274], R6 ;  /* 0x0002740601007387 */ /* 0x0003e60000100800 */
[----:B------:R-:W-:Y:S01]  /*14890*/  @!P2 IMAD.IADD R7, R7, 0x1, -R19 ;  /* 0x000000010707a824 */ /* 0x000fe200078e0a13 */
[----:B------:R-:W-:Y:S01]  /*148a0*/  ISETP.GT.U32.AND P2, PT, R19, R11, PT ;  /* 0x0000000b1300720c */ /* 0x000fe20003f44070 */
[----:B------:R-:W-:-:S02]  /*148b0*/  VIADD R10, R2, 0x1b1 ;  /* 0x000001b1020a7836 */ /* 0x000fc40000000000 */
[----:B------:R-:W-:Y:S02]  /*148c0*/  IMAD.MOV.U32 R9, RZ, RZ, R7 ;  /* 0x000000ffff097224 */ /* 0x000fe400078e0007 */
[--C-:B------:R-:W-:Y:S02]  /*148d0*/  @!P1 IMAD.IADD R5, R5, 0x1, -R19.reuse ;  /* 0x0000000105059824 */ /* 0x100fe400078e0a13 */
[----:B-1----:R-:W-:Y:S01]  /*148e0*/  IMAD.MOV.U32 R6, RZ, RZ, R0 ;  /* 0x000000ffff067224 */ /* 0x002fe200078e0000 */
[----:B------:R-:W-:Y:S01]  /*148f0*/  @!P3 IADD3 R9, -R9, RZ, RZ ;  /* 0x000000ff0909b210 */ /* 0x000fe20007ffe1ff */
[----:B------:R-:W-:Y:S02]  /*14900*/  IMAD.MOV R0, RZ, RZ, -R8 ;  /* 0x000000ffff007224 */ /* 0x000fe400078e0a08 */
[----:B------:R-:W-:Y:S01]  /*14910*/  VIADD R3, R2, 0x1b2 ;  /* 0x000001b202037836 */ /* 0x000fe20000000000 */
[----:B------:R-:W-:Y:S01]  /*14920*/  @!P6 IADD3 R6, -R6, RZ, RZ ;  /* 0x000000ff0606e210 */ /* 0x000fe20007ffe1ff */
[----:B------:R-:W-:Y:S01]  /*14930*/  IMAD R4, R19, R0, R4 ;  /* 0x0000000013047224 */ /* 0x000fe200078e0204 */
[----:B------:R-:W-:Y:S01]  /*14940*/  ISETP.GE.AND P6, PT, R12, RZ, PT ;  /* 0x000000ff0c00720c */ /* 0x000fe20003fc6270 */
[----:B------:R-:W-:Y:S01]  /*14950*/  @!P2 IMAD.IADD R11, R11, 0x1, -R19 ;  /* 0x000000010b0ba824 */ /* 0x000fe200078e0a13 */
[----:B------:R-:W-:Y:S01]  /*14960*/  IABS R12, R12 ;  /* 0x0000000c000c7213 */ /* 0x000fe20000000000 */
[----:B------:R1:W-:Y:S01]  /*14970*/  STL [R1+0x270], R6 ;  /* 0x0002700601007387 */ /* 0x0003e20000100800 */
[C---:B------:R-:W-:Y:S01]  /*14980*/  ISETP.GT.U32.AND P3, PT, R19.reuse, R4, PT ;  /* 0x000000041300720c */ /* 0x040fe20003f64070 */
[----:B------:R-:W-:Y:S01]  /*14990*/  VIADD R8, R2, 0x1b0 ;  /* 0x000001b002087836 */ /* 0x000fe20000000000 */
[----:B------:R-:W-:Y:S01]  /*149a0*/  ISETP.GT.U32.AND P2, PT, R19, R11, PT ;  /* 0x0000000b1300720c */ /* 0x000fe20003f44070 */
[----:B------:R-:W-:Y:S01]  /*149b0*/  IMAD.HI.U32 R0, R20, R12, RZ ;  /* 0x0000000c14007227 */ /* 0x000fe200078e00ff */
[----:B------:R2:W-:Y:S02]  /*149c0*/  STL [R1+0x26c], R9 ;  /* 0x00026c0901007387 */ /* 0x0005e40000100800 */
[----:B------:R-:W-:Y:S01]  /*149d0*/  ISETP.GE.AND P1, PT, R8, RZ, PT ;  /* 0x000000ff0800720c */ /* 0x000fe20003f26270 */
[----:B------:R-:W-:Y:S01]  /*149e0*/  IMAD.MOV R7, RZ, RZ, -R0 ;  /* 0x000000ffff077224 */ /* 0x000fe200078e0a00 */
[----:B------:R-:W-:Y:S01]  /*149f0*/  IABS R8, R8 ;  /* 0x0000000800087213 */ /* 0x000fe20000000000 */
[----:B-1----:R-:W-:-:S02]  /*14a00*/  IMAD.MOV.U32 R6, RZ, RZ, R5 ;  /* 0x000000ffff067224 */ /* 0x002fc400078e0005 */
[----:B------:R-:W-:Y:S02]  /*14a10*/  IMAD R12, R19, R7, R12 ;  /* 0x00000007130c7224 */ /* 0x000fe400078e020c */
[----:B------:R-:W-:Y:S01]  /*14a20*/  @!P0 IMAD.MOV R6, RZ, RZ, -R6 ;  /* 0x000000ffff068224 */ /* 0x000fe200078e0a06 */
[----:B------:R-:W-:Y:S01]  /*14a30*/  ISETP.GE.AND P0, PT, R10, RZ, PT ;  /* 0x000000ff0a00720c */ /* 0x000fe20003f06270 */
[--C-:B------:R-:W-:Y:S01]  /*14a40*/  @!P3 IMAD.IADD R4, R4, 0x1, -R19.reuse ;  /* 0x000000010404b824 */ /* 0x100fe200078e0a13 */
[----:B------:R-:W-:Y:S01]  /*14a50*/  IABS R10, R10 ;  /* 0x0000000a000a7213 */ /* 0x000fe20000000000 */
[----:B------:R-:W-:Y:S01]  /*14a60*/  @!P2 IMAD.IADD R11, R11, 0x1, -R19 ;  /* 0x000000010b0ba824 */ /* 0x000fe200078e0a13 */
[----:B--2---:R-:W-:Y:S01]  /*14a70*/  IABS R9, R3 ;  /* 0x0000000300097213 */ /* 0x004fe20000000000 */
[C---:B------:R-:W-:Y:S01]  /*14a80*/  IMAD.HI.U32 R0, R20.reuse, R8, RZ ;  /* 0x0000000814007227 */ /* 0x040fe200078e00ff */
[C---:B------:R-:W-:Y:S01]  /*14a90*/  ISETP.GT.U32.AND P3, PT, R19.reuse, R4, PT ;  /* 0x000000041300720c */ /* 0x040fe20003f64070 */
[----:B------:R1:W-:Y:S01]  /*14aa0*/  STL [R1+0x268], R6 ;  /* 0x0002680601007387 */ /* 0x0003e20000100800 */
[----:B------:R-:W-:Y:S01]  /*14ab0*/  ISETP.GT.U32.AND P2, PT, R19, R12, PT ;  /* 0x0000000c1300720c */ /* 0x000fe20003f44070 */
[----:B------:R-:W-:-:S04]  /*14ac0*/  IMAD.HI.U32 R5, R20, R10, RZ ;  /* 0x0000000a14057227 */ /* 0x000fc800078e00ff */
[----:B------:R-:W-:-:S04]  /*14ad0*/  IMAD.HI.U32 R7, R20, R9, RZ ;  /* 0x0000000914077227 */ /* 0x000fc800078e00ff */
[----:B------:R-:W-:Y:S01]  /*14ae0*/  IMAD.MOV R5, RZ, RZ, -R5 ;  /* 0x000000ffff057224 */ /* 0x000fe200078e0a05 */
[----:B------:R-:W-:Y:S01]  /*14af0*/  IADD3 R7, -R7, RZ, RZ ;  /* 0x000000ff07077210 */ /* 0x000fe20007ffe1ff */
        /* <DEDUP_REMOVED lines=9> */
[C---:B------:R-:W-:Y:S01]  /*14b90*/  ISETP.GT.U32.AND P5, PT, R19.reuse, R8, PT ;  /* 0x000000081300720c */ /* 0x040fe20003fa4070 */
[----:B------:R-:W-:Y:S01]  /*14ba0*/  @!P2 IMAD.IADD R12, R12, 0x1, -R19 ;  /* 0x000000010c0ca824 */ /* 0x000fe200078e0a13 */
[----:B------:R-:W-:Y:S01]  /*14bb0*/  ISETP.GT.U32.AND P2, PT, R19, R9, PT ;  /* 0x000000091300720c */ /* 0x000fe20003f44070 */
[----:B------:R-:W-:Y:S01]  /*14bc0*/  VIADD R13, R2, 0x1b4 ;  /* 0x000001b4020d7836 */ /* 0x000fe20000000000 */
[----:B------:R1:W-:Y:S01]  /*14bd0*/  STL [R1+0x264], R6 ;  /* 0x0002640601007387 */ /* 0x0003e20000100800 */
[----:B------:R-:W-:-:S03]  /*14be0*/  IMAD.HI.U32 R5, R20, R0, RZ ;  /* 0x0000000014057227 */ /* 0x000fc600078e00ff */
[----:B------:R-:W-:Y:S01]  /*14bf0*/  IABS R11, R13 ;  /* 0x0000000d000b7213 */ /* 0x000fe20000000000 */
[----:B------:R-:W-:Y:S02]  /*14c00*/  IMAD.MOV R5, RZ, RZ, -R5 ;  /* 0x000000ffff057224 */ /* 0x000fe400078e0a05 */
[----:B------:R-:W-:Y:S01]  /*14c10*/  @!P3 IADD3 R10, R10, -R19, RZ ;  /* 0x800000130a0ab210 */ /* 0x000fe20007ffe0ff */
[----:B------:R-:W-:Y:S02]  /*14c20*/  VIADD R7, R2, 0x1b5 ;  /* 0x000001b502077836 */ /* 0x000fe40000000000 */
[--C-:B------:R-:W-:Y:S01]  /*14c30*/  @!P5 IMAD.IADD R8, R8, 0x1, -R19.reuse ;  /* 0x000000010808d824 */ /* 0x100fe200078e0a13 */
[----:B------:R-:W-:Y:S01]  /*14c40*/  ISETP.GT.U32.AND P5, PT, R19, R12, PT ;  /* 0x0000000c1300720c */ /* 0x000fe20003fa4070 */
[----:B------:R-:W-:Y:S01]  /*14c50*/  @!P2 IMAD.IADD R9, R9, 0x1, -R19 ;  /* 0x000000010909a824 */ /* 0x000fe200078e0a13 */
[C---:B------:R-:W-:Y:S01]  /*14c60*/  ISETP.GT.U32.AND P2, PT, R19.reuse, R10, PT ;  /* 0x0000000a1300720c */ /* 0x040fe20003f44070 */
[----:B-1----:R-:W-:Y:S01]  /*14c70*/  IMAD.MOV.U32 R6, RZ, RZ, R4 ;  /* 0x000000ffff067224 */ /* 0x002fe200078e0004 */
[----:B------:R-:W-:Y:S01]  /*14c80*/  ISETP.GT.U32.AND P3, PT, R19, R8, PT ;  /* 0x000000081300720c */ /* 0x000fe20003f64070 */
[----:B------:R-:W-:Y:S01]  /*14c90*/  IMAD.HI.U32 R4, R20, R11, RZ ;  /* 0x0000000b14047227 */ /* 0x000fe200078e00ff */
[----:B------:R-:W-:-:S03]  /*14ca0*/  IABS R16, R7 ;  /* 0x0000000700107213 */ /* 0x000fc60000000000 */
[----:B------:R-:W-:Y:S02]  /*14cb0*/  IMAD.MOV R4, RZ, RZ, -R4 ;  /* 0x000000ffff047224 */ /* 0x000fe400078e0a04 */
[----:B------:R-:W-:Y:S01]  /*14cc0*/  @!P4 IMAD.MOV R6, RZ, RZ, -R6 ;  /* 0x000000ffff06c224 */ /* 0x000fe200078e0a06 */
[C---:B------:R-:W-:Y:S01]  /*14cd0*/  ISETP.GT.U32.AND P4, PT, R19.reuse, R9, PT ;  /* 0x000000091300720c */ /* 0x040fe20003f84070 */
[C---:B------:R-:W-:Y:S02]  /*14ce0*/  IMAD R0, R19.reuse, R5, R0 ;  /* 0x0000000513007224 */ /* 0x040fe400078e0200 */
[C---:B------:R-:W-:Y:S01]  /*14cf0*/  IMAD R11, R19.reuse, R4, R11 ;  /* 0x00000004130b7224 */ /* 0x040fe200078e020b */
        /* <DEDUP_REMOVED lines=9> */
[----:B------:R-:W-:Y:S01]  /*14d90*/  IMAD.MOV.U32 R18, RZ, RZ, R12 ;  /* 0x000000ffff127224 */ /* 0x000fe200078e000c */
[----:B------:R-:W-:Y:S01]  /*14da0*/  @!P4 IADD3 R9, R9, -R19, RZ ;  /* 0x800000130909c210 */ /* 0x000fe20007ffe0ff */
[----:B-1----:R-:W-:Y:S01]  /*14db0*/  IMAD.MOV.U32 R6, RZ, RZ, R8 ;  /* 0x000000ffff067224 */ /* 0x002fe200078e0008 */
[----:B------:R-:W-:Y:S01]  /*14dc0*/  ISETP.GE.AND P4, PT, R17, RZ, PT ;  /* 0x000000ff1100720c */ /* 0x000fe20003f86270 */
[--C-:B------:R-:W-:Y:S01]  /*14dd0*/  @!P5 IMAD.IADD R0, R0, 0x1, -R19.reuse ;  /* 0x000000010000d824 */ /* 0x100fe200078e0a13 */
[----:B------:R-:W-:Y:S01]  /*14de0*/  IABS R17, R4 ;  /* 0x0000000400117213 */ /* 0x000fe20000000000 */
[----:B------:R-:W-:Y:S01]  /*14df0*/  @!P2 IMAD.IADD R11, R11, 0x1, -R19 ;  /* 0x000000010b0ba824 */ /* 0x000fe200078e0a13 */
[----:B------:R-:W-:Y:S01]  /*14e00*/  ISETP.GE.AND P3, PT, R3, RZ, PT ;  /* 0x000000ff0300720c */ /* 0x000fe20003f66270 */
[----:B------:R-:W-:Y:S01]  /*14e10*/  IMAD.HI.U32 R3, R20, R15, RZ ;  /* 0x0000000f14037227 */ /* 0x000fe200078e00ff */
[----:B------:R-:W-:-:S02]  /*14e20*/  ISETP.GE.AND P5, PT, R13, RZ, PT ;  /* 0x000000ff0d00720c */ /* 0x000fc40003fa6270 */
[----:B------:R-:W-:Y:S01]  /*14e30*/  @!P6 IADD3 R18, -R18, RZ, RZ ;  /* 0x000000ff1212e210 */ /* 0x000fe20007ffe1ff */
[----:B------:R-:W-:Y:S01]  /*14e40*/  IMAD.MOV.U32 R13, RZ, RZ, R17 ;  /* 0x000000ffff0d7224 */ /* 0x000fe200078e0011 */
[C---:B------:R-:W-:Y:S01]  /*14e50*/  ISETP.GT.U32.AND P6, PT, R19.reuse, R11, PT ;  /* 0x0000000b1300720c */ /* 0x040fe20003fc4070 */
[----:B------:R-:W-:Y:S01]  /*14e60*/  @!P1 IMAD.MOV R6, RZ, RZ, -R6 ;  /* 0x000000ffff069224 */ /* 0x000fe200078e0a06 */
[----:B------:R-:W-:Y:S01]  /*14e70*/  ISETP.GT.U32.AND P2, PT, R19, R0, PT ;  /* 0x000000001300720c */ /* 0x000fe20003f44070 */
[----:B------:R-:W-:Y:S01]  /*14e80*/  IMAD.MOV R3, RZ, RZ, -R3 ;  /* 0x000000ffff037224 */ /* 0x000fe200078e0a03 */
[----:B------:R-:W-:Y:S01]  /*14e90*/  STL [R1+0x248], R18 ;  /* 0x0002481201007387 */ /* 0x000fe20000100800 */
[----:B------:R-:W-:-:S03]  /*14ea0*/  IMAD.HI.U32 R12, R20, R13, RZ ;  /* 0x0000000d140c7227 */ /* 0x000fc600078e00ff */
[----:B------:R1:W-:Y:S01]  /*14eb0*/  STL [R1+0x244], R6 ;  /* 0x0002440601007387 */ /* 0x0003e20000100800 */
[----:B------:R-:W-:Y:S02]  /*14ec0*/  IMAD R15, R19, R3, R15 ;  /* 0x00000003130f7224 */ /* 0x000fe400078e020f */
[----:B------:R-:W-:Y:S02]  /*14ed0*/  IMAD.MOV R8, RZ, RZ, -R12 ;  /* 0x000000ffff087224 */ /* 0x000fe400078e0a0c */
[----:B------:R-:W-:-:S04]  /*14ee0*/  IMAD.HI.U32 R14, R20, R16, RZ ;  /* 0x00000010140e7227 */ /* 0x000fc800078e00ff */
[C---:B------:R-:W-:Y:S02]  /*14ef0*/  IMAD R13, R19.reuse, R8, R13 ;  /* 0x00000008130d7224 */ /* 0x040fe400078e020d */
[----:B-1----:R-:W-:Y:S02]  /*14f00*/  IMAD.MOV.U32 R6, RZ, RZ, R9 ;  /* 0x000000ffff067224 */ /* 0x002fe400078e0009 */
[----:B------:R-:W-:Y:S02]  /*14f10*/  IMAD.MOV R14, RZ, RZ, -R14 ;  /* 0x000000ffff0e7224 */ /* 0x000fe400078e0a0e */
[----:B------:R-:W-:Y:S01]  /*14f20*/  @!P3 IMAD.MOV R6, RZ, RZ, -R6 ;  /* 0x000000ffff06b224 */ /* 0x000fe200078e0a06 */
[----:B------:R-:W-:Y:S01]  /*14f30*/  ISETP.GT.U32.AND P3, PT, R19, R15, PT ;  /* 0x0000000f1300720c */ /* 0x000fe20003f64070 */
[----:B------:R-:W-:Y:S01]  /*14f40*/  @!P6 IMAD.IADD R11, R11, 0x1, -R19 ;  /* 0x000000010b0be824 */ /* 0x000fe200078e0a13 */
[C---:B------:R-:W-:Y:S01]  /*14f50*/  ISETP.GT.U32.AND P6, PT, R19.reuse, R13, PT ;  /* 0x0000000d1300720c */ /* 0x040fe20003fc4070 */
[----:B------:R-:W-:-:S02]  /*14f60*/  IMAD R16, R19, R14, R16 ;  /* 0x0000000e13107224 */ /* 0x000fc400078e0210 */
[--C-:B------:R-:W-:Y:S01]  /*14f70*/  @!P2 IMAD.IADD R0, R0, 0x1, -R19.reuse ;  /* 0x000000010000a824 */ /* 0x100fe200078e0a13 */
[----:B------:R-:W-:Y:S01]  /*14f80*/  ISETP.GE.AND P2, PT, R5, RZ, PT ;  /* 0x000000ff0500720c */ /* 0x000fe20003f46270 */
[C---:B------:R-:W-:Y:S01]  /*14f90*/  VIADD R5, R2.reuse, 0x1b9 ;  /* 0x000001b902057836 */ /* 0x040fe20000000000 */
[----:B------:R-:W-:Y:S01]  /*14fa0*/  ISETP.GT.U32.AND P1, PT, R19, R16, PT ;  /* 0x000000101300720c */ /* 0x000fe20003f24070 */
[----:B------:R-:W-:Y:S01]  /*14fb0*/  @!P0 IMAD.MOV R10, RZ, RZ, -R10 ;  /* 0x000000ffff0a8224 */ /* 0x000fe200078e0a0a */
[----:B------:R-:W-:Y:S01]  /*14fc0*/  ISETP.GE.AND P0, PT, R7, RZ, PT ;  /* 0x000000ff0700720c */ /* 0x000fe20003f06270 */
[----:B------:R-:W-:Y:S01]  /*14fd0*/  VIADD R3, R2, 0x1b8 ;  /* 0x000001b802037836 */ /* 0x000fe20000000000 */
[----:B------:R-:W-:Y:S01]  /*14fe0*/  IABS R7, R5 ;  /* 0x0000000500077213 */ /* 0x000fe20000000000 */
[--C-:B------:R-:W-:Y:S01]  /*14ff0*/  @!P3 IMAD.IADD R15, R15, 0x1, -R19.reuse ;  /* 0x000000010f0fb824 */ /* 0x100fe200078e0a13 */
[----:B------:R1:W-:Y:S01]  /*15000*/  STL [R1+0x23c], R10 ;  /* 0x00023c0a01007387 */ /* 0x0003e20000100800 */
[----:B------:R-:W-:-:S02]  /*15010*/  @!P6 IMAD.IADD R13, R13, 0x1, -R19 ;  /* 0x000000010d0de824 */ /* 0x000fc400078e0a13 */
[----:B------:R-:W-:Y:S01]  /*15020*/  IMAD.HI.U32 R9, R20, R7, RZ ;  /* 0x0000000714097227 */ /* 0x000fe200078e00ff */
[C---:B------:R-:W-:Y:S01]  /*15030*/  ISETP.GT.U32.AND P3, PT, R19.reuse, R15, PT ;  /* 0x0000000f1300720c */ /* 0x040fe20003f64070 */
[----:B------:R2:W-:Y:S01]  /*15040*/  STL [R1+0x238], R6 ;  /* 0x0002380601007387 */ /* 0x0005e20000100800 */
[----:B------:R-:W-:Y:S01]  /*15050*/  ISETP.GT.U32.AND P6, PT, R19, R13, PT ;  /* 0x0000000d1300720c */ /* 0x000fe20003fc4070 */
[----:B------:R-:W-:Y:S01]  /*15060*/  IMAD.MOV R9, RZ, RZ, -R9 ;  /* 0x000000ffff097224 */ /* 0x000fe200078e0a09 */
[----:B------:R-:W-:Y:S01]  /*15070*/  @!P1 IADD3 R16, R16, -R19, RZ ;  /* 0x8000001310109210 */ /* 0x000fe20007ffe0ff */
[----:B------:R-:W-:Y:S01]  /*15080*/  VIADD R8, R2, 0x1ba ;  /* 0x000001ba02087836 */ /* 0x000fe20000000000 */
[----:B-1----:R-:W-:Y:S01]  /*15090*/  IABS R10, R3 ;  /* 0x00000003000a7213 */ /* 0x002fe20000000000 */
[----:B------:R-:W-:Y:S01]  /*150a0*/  IMAD.MOV.U32 R18, RZ, RZ, R11 ;  /* 0x000000ffff127224 */ /* 0x000fe200078e000b */
[----:B------:R-:W-:Y:S02]  /*150b0*/  ISETP.GE.AND P1, PT, R4, RZ, PT ;  /* 0x000000ff0400720c */ /* 0x000fe40003f26270 */
[----:B------:R-:W-:Y:S01]  /*150c0*/  IABS R14, R8 ;  /* 0x00000008000e7213 */ /* 0x000fe20000000000 */
[----:B--2---:R-:W-:-:S02]  /*150d0*/  IMAD.MOV.U32 R6, RZ, RZ, R0 ;  /* 0x000000ffff067224 */ /* 0x004fc400078e0000 */
[----:B------:R-:W-:-:S04]  /*150e0*/  IMAD.HI.U32 R4, R20, R10, RZ ;  /* 0x0000000a14047227 */ /* 0x000fc800078e00ff */
[----:B------:R-:W-:Y:S01]  /*150f0*/  @!P4 IMAD.MOV R6, RZ, RZ, -R6 ;  /* 0x000000ffff06c224 */ /* 0x000fe200078e0a06 */
[----:B------:R-:W-:Y:S01]  /*15100*/  ISETP.GT.U32.AND P4, PT, R19, R16, PT ;  /* 0x000000101300720c */ /* 0x000fe20003f84070 */
[----:B------:R-:W-:Y:S01]  /*15110*/  @!P3 IMAD.IADD R15, R15, 0x1, -R19 ;  /* 0x000000010f0fb824 */ /* 0x000fe200078e0a13 */
[----:B------:R-:W-:Y:S01]  /*15120*/  ISETP.GE.AND P3, PT, R3, RZ, PT ;  /* 0x000000ff0300720c */ /* 0x000fe20003f66270 */
[----:B------:R-:W-:Y:S01]  /*15130*/  IMAD.MOV R4, RZ, RZ, -R4 ;  /* 0x000000ffff047224 */ /* 0x000fe200078e0a04 */
[----:B------:R1:W-:Y:S01]  /*15140*/  STL [R1+0x21c], R6 ;  /* 0x00021c0601007387 */ /* 0x0003e20000100800 */
[C---:B------:R-:W-:Y:S02]  /*15150*/  IMAD R3, R19.reuse, R9, R7 ;  /* 0x0000000913037224 */ /* 0x040fe400078e0207 */
[----:B------:R-:W-:Y:S02]  /*15160*/  IMAD R10, R19, R4, R10 ;  /* 0x00000004130a7224 */ /* 0x000fe400078e020a */
[----:B------:R-:W-:Y:S01]  /*15170*/  @!P6 IMAD.IADD R13, R13, 0x1, -R19 ;  /* 0x000000010d0de824 */ /* 0x000fe200078e0a13 */
[----:B------:R-:W-:Y:S01]  /*15180*/  ISETP.GT.U32.AND P6, PT, R19, R3, PT ;  /* 0x000000031300720c */ /* 0x000fe20003fc4070 */
[----:B------:R-:W-:-:S02]  /*15190*/  VIADD R9, R2, 0x1bc ;  /* 0x000001bc02097836 */ /* 0x000fc40000000000 */
[----:B------:R-:W-:Y:S01]  /*151a0*/  @!P4 IADD3 R16, R16, -R19, RZ ;  /* 0x800000131010c210 */ /* 0x000fe20007ffe0ff */
[----:B------:R-:W-:Y:S01]  /*151b0*/  VIADD R0, R2, 0x1bb ;  /* 0x000001bb02007836 */ /* 0x000fe20000000000 */
[----:B------:R-:W-:Y:S01]  /*151c0*/  ISETP.GT.U32.AND P4, PT, R19, R10, PT ;  /* 0x0000000a1300720c */ /* 0x000fe20003f84070 */
[----:B------:R-:W-:Y:S01]  /*151d0*/  @!P5 IMAD.MOV R18, RZ, RZ, -R18 ;  /* 0x000000ffff12d224 */ /* 0x000fe200078e0a12 */
[----:B------:R-:W-:Y:S01]  /*151e0*/  IABS R12, R9 ;  /* 0x00000009000c7213 */ /* 0x000fe20000000000 */
[----:B-1----:R-:W-:Y:S01]  /*151f0*/  IMAD.MOV.U32 R6, RZ, RZ, R16 ;  /* 0x000000ffff067224 */ /* 0x002fe200078e0010 */
[----:B------:R-:W-:Y:S01]  /*15200*/  IABS R4, R0 ;  /* 0x0000000000047213 */ /* 0x000fe20000000000 */
[----:B------:R-:W-:Y:S01]  /*15210*/  IMAD.HI.U32 R17, R20, R14, RZ ;  /* 0x0000000e14117227 */ /* 0x000fe200078e00ff */
[----:B------:R-:W-:Y:S02]  /*15220*/  STL [R1+0x218], R18 ;  /* 0x0002181201007387 */ /* 0x000fe40000100800 */
[----:B------:R-:W-:Y:S01]  /*15230*/  @!P6 IADD3 R3, R3, -R19, RZ ;  /* 0x800000130303e210 */ /* 0x000fe20007ffe0ff */
[----:B------:R-:W-:-:S02]  /*15240*/  @!P0 IMAD.MOV R6, RZ, RZ, -R6 ;  /* 0x000000ffff068224 */ /* 0x000fc400078e0a06 */
[----:B------:R-:W-:Y:S01]  /*15250*/  IMAD.HI.U32 R11, R20, R12, RZ ;  /* 0x0000000c140b7227 */ /* 0x000fe200078e00ff */
[----:B------:R-:W-:Y:S02]  /*15260*/  ISETP.GT.U32.AND P0, PT, R19, R3, PT ;  /* 0x000000031300720c */ /* 0x000fe40003f04070 */
[----:B------:R1:W-:Y:S01]  /*15270*/  STL [R1+0x214], R6 ;  /* 0x0002140601007387 */ /* 0x0003e20000100800 */
[----:B------:R-:W-:Y:S01]  /*15280*/  @!P4 IMAD.IADD R10, R10, 0x1, -R19 ;  /* 0x000000010a0ac824 */ /* 0x000fe200078e0a13 */
[----:B------:R-:W-:Y:S01]  /*15290*/  ISETP.GE.AND P4, PT, R5, RZ, PT ;  /* 0x000000ff0500720c */ /* 0x000fe20003f86270 */
[----:B------:R-:W-:Y:S02]  /*152a0*/  IMAD.MOV R11, RZ, RZ, -R11 ;  /* 0x000000ffff0b7224 */ /* 0x000fe400078e0a0b */
[----:B------:R-:W-:Y:S01]  /*152b0*/  IMAD.HI.U32 R7, R20, R4, RZ ;  /* 0x0000000414077227 */ /* 0x000fe200078e00ff */
[----:B------:R-:W-:-:S03]  /*152c0*/  ISETP.GT.U32.AND P5, PT, R19, R10, PT ;  /* 0x0000000a1300720c */ /* 0x000fc60003fa4070 */
[----:B------:R-:W-:Y:S02]  /*152d0*/  IMAD.MOV R17, RZ, RZ, -R17 ;  /* 0x000000ffff117224 */ /* 0x000fe400078e0a11 */
[C---:B------:R-:W-:Y:S02]  /*152e0*/  IMAD R12, R19.reuse, R11, R12 ;  /* 0x0000000b130c7224 */ /* 0x040fe400078e020c */
[----:B-1----:R-:W-:Y:S02]  /*152f0*/  IMAD.MOV.U32 R6, RZ, RZ, R13 ;  /* 0x000000ffff067224 */ /* 0x002fe400078e000d */
[----:B------:R-:W-:Y:S02]  /*15300*/  IMAD.MOV R7, RZ, RZ, -R7 ;  /* 0x000000ffff077224 */ /* 0x000fe400078e0a07 */
[----:B------:R-:W-:Y:S02]  /*15310*/  IMAD R14, R19, R17, R14 ;  /* 0x00000011130e7224 */ /* 0x000fe400078e020e */
[----:B------:R-:W-:Y:S01]  /*15320*/  @!P0 IMAD.IADD R3, R3, 0x1, -R19 ;  /* 0x0000000103038824 */ /* 0x000fe200078e0a13 */
[C---:B------:R-:W-:Y:S01]  /*15330*/  ISETP.GT.U32.AND P0, PT, R19.reuse, R12, PT ;  /* 0x0000000c1300720c */ /* 0x040fe20003f04070 */
[----:B------:R-:W-:Y:S01]  /*15340*/  @!P2 IMAD.MOV R15, RZ, RZ, -R15 ;  /* 0x000000ffff0fa224 */ /* 0x000fe200078e0a0f */
[C---:B------:R-:W-:Y:S01]  /*15350*/  ISETP.GT.U32.AND P6, PT, R19.reuse, R14, PT ;  /* 0x0000000e1300720c */ /* 0x040fe20003fc4070 */
[----:B------:R-:W-:Y:S01]  /*15360*/  @!P1 IMAD.MOV R6, RZ, RZ, -R6 ;  /* 0x000000ffff069224 */ /* 0x000fe200078e0a06 */
[----:B------:R-:W-:Y:S01]  /*15370*/  ISETP.GE.AND P2, PT, R8, RZ, PT ;  /* 0x000000ff0800720c */ /* 0x000fe20003f46270 */
[C---:B------:R-:W-:Y:S01]  /*15380*/  IMAD R4, R19.reuse, R7, R4 ;  /* 0x0000000713047224 */ /* 0x040fe200078e0204 */
[----:B------:R-:W-:Y:S01]  /*15390*/  STL [R1+0x204], R15 ;  /* 0x0002040f01007387 */ /* 0x000fe20000100800 */
[----:B------:R-:W-:Y:S01]  /*153a0*/  @!P5 IMAD.IADD R10, R10, 0x1, -R19 ;  /* 0x000000010a0ad824 */ /* 0x000fe200078e0a13 */
[----:B------:R-:W-:Y:S01]  /*153b0*/  ISETP.GE.AND P5, PT, R0, RZ, PT ;  /* 0x000000ff0000720c */ /* 0x000fe20003fa6270 */
[----:B------:R-:W-:Y:S01]  /*153c0*/  VIADD R5, R2, 0x1bd ;  /* 0x000001bd02057836 */ /* 0x000fe20000000000 */
[----:B------:R1:W-:Y:S01]  /*153d0*/  STL [R1+0x1fc], R6 ;  /* 0x0001fc0601007387 */ /* 0x0003e20000100800 */
[----:B------:R-:W-:-:S02]  /*153e0*/  ISETP.GT.U32.AND P1, PT, R19, R4, PT ;  /* 0x000000041300720c */ /* 0x000fc40003f24070 */
[----:B------:R-:W-:Y:S01]  /*153f0*/  IADD3 R0, R2, 0x1be, RZ ;  /* 0x000001be02007810 */ /* 0x000fe20007ffe0ff */
[--C-:B------:R-:W-:Y:S01]  /*15400*/  @!P0 IMAD.IADD R12, R12, 0x1, -R19.reuse ;  /* 0x000000010c0c8824 */ /* 0x100fe200078e0a13 */
[----:B------:R-:W-:Y:S01]  /*15410*/  IABS R7, R5 ;  /* 0x0000000500077213 */ /* 0x000fe20000000000 */
[----:B------:R-:W-:Y:S01]  /*15420*/  @!P6 IMAD.IADD R14, R14, 0x1, -R19 ;  /* 0x000000010e0ee824 */ /* 0x000fe200078e0a13 */
[----:B------:R-:W-:Y:S02]  /*15430*/  IABS R11, R0 ;  /* 0x00000000000b7213 */ /* 0x000fe40000000000 */
[----:B------:R-:W-:Y:S01]  /*15440*/  ISETP.GT.U32.AND P0, PT, R19, R12, PT ;  /* 0x0000000c1300720c */ /* 0x000fe20003f04070 */
[----:B-1----:R-:W-:Y:S01]  /*15450*/  IMAD.MOV.U32 R6, RZ, RZ, R10 ;  /* 0x000000ffff067224 */ /* 0x002fe200078e000a */
[----:B------:R-:W-:Y:S01]  /*15460*/  ISETP.GE.AND P6, PT, R9, RZ, PT ;  /* 0x000000ff0900720c */ /* 0x000fe20003fc6270 */
[----:B------:R-:W-:-:S04]  /*15470*/  IMAD.HI.U32 R8, R20, R7, RZ ;  /* 0x0000000714087227 */ /* 0x000fc800078e00ff */
[----:B------:R-:W-:Y:S02]  /*15480*/  @!P3 IMAD.MOV R6, RZ, RZ, -R6 ;  /* 0x000000ffff06b224 */ /* 0x000fe400078e0a06 */
[----:B------:R-:W-:Y:S01]  /*15490*/  @!P1 IMAD.IADD R4, R4, 0x1, -R19 ;  /* 0x0000000104049824 */ /* 0x000fe200078e0a13 */
[C---:B------:R-:W-:Y:S01]  /*154a0*/  ISETP.GT.U32.AND P1, PT, R19.reuse, R14, PT ;  /* 0x0000000e1300720c */ /* 0x040fe20003f24070 */
[----:B------:R-:W-:Y:S01]  /*154b0*/  IMAD.MOV R8, RZ, RZ, -R8 ;  /* 0x000000ffff087224 */ /* 0x000fe200078e0a08 */
[----:B------:R1:W-:Y:S01]  /*154c0*/  STL [R1+0x1f8], R6 ;  /* 0x0001f80601007387 */ /* 0x0003e20000100800 */
[----:B------:R-:W-:Y:S01]  /*154d0*/  VIADD R9, R2, 0x1bf ;  /* 0x000001bf02097836 */ /* 0x000fe20000000000 */
[C---:B------:R-:W-:Y:S01]  /*154e0*/  ISETP.GT.U32.AND P3, PT, R19.reuse, R4, PT ;  /* 0x000000041300720c */ /* 0x040fe20003f64070 */
[----:B------:R-:W-:Y:S02]  /*154f0*/  IMAD R7, R19, R8, R7 ;  /* 0x0000000813077224 */ /* 0x000fe400078e0207 */
[----:B------:R-:W-:Y:S01]  /*15500*/  @!P0 IMAD.IADD R12, R12, 0x1, -R19 ;  /* 0x000000010c0c8824 */ /* 0x000fe200078e0a13 */
[----:B------:R-:W-:Y:S01]  /*15510*/  IABS R10, R9 ;  /* 0x00000009000a7213 */ /* 0x000fe20000000000 */
[----:B------:R-:W-:Y:S01]  /*15520*/  VIADD R8, R2, 0x1c1 ;  /* 0x000001c102087836 */ /* 0x000fe20000000000 */
[----:B-1----:R-:W-:Y:S01]  /*15530*/  MOV R6, R3 ;  /* 0x0000000300067202 */ /* 0x002fe20000000f00 */
[----:B------:R-:W-:-:S04]  /*15540*/  IMAD.HI.U32 R3, R20, R11, RZ ;  /* 0x0000000b14037227 */ /* 0x000fc800078e00ff */
[----:B------:R-:W-:Y:S02]  /*15550*/  IMAD.MOV R3, RZ, RZ, -R3 ;  /* 0x000000ffff037224 */ /* 0x000fe400078e0a03 */
[----:B------:R-:W-:Y:S01]  /*15560*/  @!P4 IMAD.MOV R6, RZ, RZ, -R6 ;  /* 0x000000ffff06c224 */ /* 0x000fe200078e0a06 */
[----:B------:R-:W-:Y:S01]  /*15570*/  ISETP.GE.AND P4, PT, R5, RZ, PT ;  /* 0x000000ff0500720c */ /* 0x000fe20003f86270 */
[C---:B------:R-:W-:Y:S01]  /*15580*/  IMAD R11, R19.reuse, R3, R11 ;  /* 0x00000003130b7224 */ /* 0x040fe200078e020b */
[----:B------:R-:W-:Y:S01]  /*15590*/  IABS R3, R8 ;  /* 0x0000000800037213 */ /* 0x000fe20000000000 */
[----:B------:R-:W-:Y:S01]  /*155a0*/  @!P1 IMAD.IADD R14, R14, 0x1, -R19 ;  /* 0x000000010e0e9824 */ /* 0x000fe200078e0a13 */
[C---:B------:R-:W-:Y:S01]  /*155b0*/  ISETP.GT.U32.AND P1, PT, R19.reuse, R7, PT ;  /* 0x000000071300720c */ /* 0x040fe20003f24070 */
[----:B------:R1:W-:Y:S01]  /*155c0*/  STL [R1+0x1e8], R6 ;  /* 0x0001e80601007387 */ /* 0x0003e20000100800 */
[----:B------:R-:W-:Y:S01]  /*155d0*/  ISETP.GT.U32.AND P0, PT, R19, R11, PT ;  /* 0x0000000b1300720c */ /* 0x000fe20003f04070 */
[----:B------:R-:W-:-:S04]  /*155e0*/  IMAD.HI.U32 R13, R20, R10, RZ ;  /* 0x0000000a140d7227 */ /* 0x000fc800078e00ff */
[----:B------:R-:W-:Y:S01]  /*155f0*/  VIADD R5, R2, 0x1c0 ;  /* 0x000001c002057836 */ /* 0x000fe20000000000 */
[----:B------:R-:W-:Y:S01]  /*15600*/  IADD3 R13, -R13, RZ, RZ ;  /* 0x000000ff0d0d7210 */ /* 0x000fe20007ffe1ff */
[--C-:B------:R-:W-:Y:S01]  /*15610*/  @!P3 IMAD.IADD R4, R4, 0x1, -R19.reuse ;  /* 0x000000010404b824 */ /* 0x100fe200078e0a13 */
[----:B------:R-:W-:Y:S01]  /*15620*/  ISETP.GE.AND P3, PT, R0, RZ, PT ;  /* 0x000000ff0000720c */ /* 0x000fe20003f66270 */
[----:B-1----:R-:W-:Y:S01]  /*15630*/  IMAD.MOV.U32 R6, RZ, RZ, R14 ;  /* 0x000000ffff067224 */ /* 0x002fe200078e000e */
[----:B------:R-:W-:Y:S01]  /*15640*/  IABS R0, R5 ;  /* 0x0000000500007213 */ /* 0x000fe20000000000 */
[----:B------:R-:W-:Y:S02]  /*15650*/  IMAD R10, R19, R13, R10 ;  /* 0x0000000d130a7224 */ /* 0x000fe400078e020a */
[----:B------:R-:W-:Y:S02]  /*15660*/  @!P2 IMAD.MOV R6, RZ, RZ, -R6 ;  /* 0x000000ffff06a224 */ /* 0x000fe400078e0a06 */
[----:B------:R-:W-:-:S02]  /*15670*/  @!P0 IMAD.IADD R11, R11, 0x1, -R19 ;  /* 0x000000010b0b8824 */ /* 0x000fc400078e0a13 */
[----:B------:R-:W-:Y:S01]  /*15680*/  IMAD.MOV.U32 R14, RZ, RZ, R4 ;  /* 0x000000ffff0e7224 */ /* 0x000fe200078e0004 */
[----:B------:R1:W-:Y:S01]  /*15690*/  STL [R1+0x1e4], R6 ;  /* 0x0001e40601007387 */ /* 0x0003e20000100800 */
[----:B------:R-:W-:Y:S01]  /*156a0*/  @!P1 IMAD.IADD R7, R7, 0x1, -R19 ;  /* 0x0000000107079824 */ /* 0x000fe200078e0a13 */
[----:B------:R-:W-:Y:S01]  /*156b0*/  ISETP.GE.AND P1, PT, R9, RZ, PT ;  /* 0x000000ff0900720c */ /* 0x000fe20003f26270 */
[C---:B------:R-:W-:Y:S01]  /*156c0*/  IMAD.HI.U32 R9, R20.reuse, R0, RZ ;  /* 0x0000000014097227 */ /* 0x040fe200078e00ff */
[C---:B------:R-:W-:Y:S02]  /*156d0*/  ISETP.GT.U32.AND P0, PT, R19.reuse, R11, PT ;  /* 0x0000000b1300720c */ /* 0x040fe40003f04070 */
[C---:B------:R-:W-:Y:S01]  /*156e0*/  ISETP.GT.U32.AND P2, PT, R19.reuse, R7, PT ;  /* 0x000000071300720c */ /* 0x040fe20003f44070 */
[----:B------:R-:W-:Y:S01]  /*156f0*/  @!P5 IMAD.MOV R14, RZ, RZ, -R14 ;  /* 0x000000ffff0ed224 */ /* 0x000fe200078e0a0e */
[----:B------:R-:W-:Y:S01]  /*15700*/  ISETP.GT.U32.AND P5, PT, R19, R10, PT ;  /* 0x0000000a1300720c */ /* 0x000fe20003fa4070 */
[----:B------:R-:W-:-:S03]  /*15710*/  IMAD.HI.U32 R4, R20, R3, RZ ;  /* 0x0000000314047227 */ /* 0x000fc600078e00ff */
[----:B------:R-:W-:Y:S01]  /*15720*/  STL [R1+0x1e0], R14 ;  /* 0x0001e00e01007387 */ /* 0x000fe20000100800 */
[----:B-1----:R-:W-:Y:S01]  /*15730*/  IMAD.MOV.U32 R6, RZ, RZ, R12 ;  /* 0x000000ffff067224 */ /* 0x002fe200078e000c */
[----:B------:R-:W-:Y:S01]  /*15740*/  IADD3 R4, -R4, RZ, RZ ;  /* 0x000000ff04047210 */ /* 0x000fe20007ffe1ff */
[----:B------:R-:W-:Y:S02]  /*15750*/  VIADD R13, R2, 0x1c5 ;  /* 0x000001c5020d7836 */ /* 0x000fe40000000000 */
[----:B------:R-:W-:Y:S01]  /*15760*/  @!P6 IMAD.MOV R6, RZ, RZ, -R6 ;  /* 0x000000ffff06e224 */ /* 0x000fe200078e0a06 */
[----:B------:R-:W-:Y:S01]  /*15770*/  ISETP.GE.AND P6, PT, R5, RZ, PT ;  /* 0x000000ff0500720c */ /* 0x000fe20003fc6270 */
[----:B------:R-:W-:Y:S02]  /*15780*/  IMAD.MOV R5, RZ, RZ, -R9 ;  /* 0x000000ffff057224 */ /* 0x000fe400078e0a09 */
[----:B------:R-:W-:Y:S01]  /*15790*/  @!P0 IMAD.IADD R11, R11, 0x1, -R19 ;  /* 0x000000010b0b8824 */ /* 0x000fe200078e0a13 */
[----:B------:R1:W-:Y:S01]  /*157a0*/  STL [R1+0x1dc], R6 ;  /* 0x0001dc0601007387 */ /* 0x0003e20000100800 */
[----:B------:R-:W-:-:S02]  /*157b0*/  IMAD R0, R19, R5, R0 ;  /* 0x0000000513007224 */ /* 0x000fc400078e0200 */
[--C-:B------:R-:W-:Y:S02]  /*157c0*/  @!P5 IMAD.IADD R10, R10, 0x1, -R19.reuse ;  /* 0x000000010a0ad824 */ /* 0x100fe400078e0a13 */
[----:B------:R-:W-:Y:S01]  /*157d0*/  @!P2 IMAD.IADD R7, R7, 0x1, -R19 ;  /* 0x000000010707a824 */ /* 0x000fe200078e0a13 */
[C---:B------:R-:W-:Y:S01]  /*157e0*/  ISETP.GT.U32.AND P0, PT, R19.reuse, R0, PT ;  /* 0x000000001300720c */ /* 0x040fe20003f04070 */
[C---:B------:R-:W-:Y:S01]  /*157f0*/  IMAD R3, R19.reuse, R4, R3 ;  /* 0x0000000413037224 */ /* 0x040fe200078e0203 */
[C---:B------:R-:W-:Y:S01]  /*15800*/  ISETP.GT.U32.AND P5, PT, R19.reuse, R10, PT ;  /* 0x0000000a1300720c */ /* 0x040fe20003fa4070 */
[----:B------:R-:W-:Y:S01]  /*15810*/  IMAD.MOV.U32 R12, RZ, RZ, R7 ;  /* 0x000000ffff0c7224 */ /* 0x000fe200078e0007 */
[----:B------:R-:W-:Y:S01]  /*15820*/  ISETP.GE.AND P2, PT, R8, RZ, PT ;  /* 0x000000ff0800720c */ /* 0x000fe20003f46270 */
[----:B------:R-:W-:Y:S02]  /*15830*/  VIADD R8, R2, 0x1c2 ;  /* 0x000001c202087836 */ /* 0x000fe40000000000 */
[----:B-1----:R-:W-:Y:S01]  /*15840*/  IMAD.MOV.U32 R6, RZ, RZ, R11 ;  /* 0x000000ffff067224 */ /* 0x002fe200078e000b */
[----:B------:R-:W-:Y:S01]  /*15850*/  @!P4 IADD3 R12, -R12, RZ, RZ ;  /* 0x000000ff0c0cc210 */ /* 0x000fe20007ffe1ff */
[----:B------:R-:W-:Y:S01]  /*15860*/  VIADD R5, R2, 0x1c3 ;  /* 0x000001c302057836 */ /* 0x000fe20000000000 */
[C---:B------:R-:W-:Y:S01]  /*15870*/  ISETP.GT.U32.AND P4, PT, R19.reuse, R3, PT ;  /* 0x000000031300720c */ /* 0x040fe20003f84070 */
[----:B------:R-:W-:Y:S01]  /*15880*/  @!P3 IMAD.MOV R6, RZ, RZ, -R6 ;  /* 0x000000ffff06b224 */ /* 0x000fe200078e0a06 */
[----:B------:R-:W-:Y:S01]  /*15890*/  IABS R14, R8 ;  /* 0x00000008000e7213 */ /* 0x000fe20000000000 */
[--C-:B------:R-:W-:Y:S01]  /*158a0*/  @!P0 IMAD.IADD R0, R0, 0x1, -R19.reuse ;  /* 0x0000000100008824 */ /* 0x100fe200078e0a13 */
[----:B------:R-:W-:Y:S01]  /*158b0*/  IABS R9, R5 ;  /* 0x0000000500097213 */ /* 0x000fe20000000000 */
[----:B------:R-:W-:Y:S01]  /*158c0*/  @!P5 IMAD.IADD R10, R10, 0x1, -R19 ;  /* 0x000000010a0ad824 */ /* 0x000fe200078e0a13 */
[----:B------:R-:W-:Y:S01]  /*158d0*/  STL [R1+0x1d8], R12 ;  /* 0x0001d80c01007387 */ /* 0x000fe20000100800 */
[----:B------:R-:W-:Y:S01]  /*158e0*/  IMAD.HI.U32 R11, R20, R14, RZ ;  /* 0x0000000e140b7227 */ /* 0x000fe200078e00ff */
[----:B------:R-:W-:-:S02]  /*158f0*/  ISETP.GT.U32.AND P0, PT, R19, R0, PT ;  /* 0x000000001300720c */ /* 0x000fc40003f04070 */
[----:B------:R1:W-:Y:S01]  /*15900*/  STL [R1+0x1c8], R6 ;  /* 0x0001c80601007387 */ /* 0x0003e20000100800 */
[----:B------:R-:W-:Y:S01]  /*15910*/  ISETP.GE.AND P5, PT, R5, RZ, PT ;  /* 0x000000ff0500720c */ /* 0x000fe20003fa6270 */
[----:B------:R-:W-:Y:S01]  /*15920*/  IMAD.HI.U32 R5, R20, R9, RZ ;  /* 0x0000000914057227 */ /* 0x000fe200078e00ff */
[----:B------:R-:W-:-:S03]  /*15930*/  ISETP.GE.AND P3, PT, R8, RZ, PT ;  /* 0x000000ff0800720c */ /* 0x000fc60003f66270 */
[----:B------:R-:W-:Y:S02]  /*15940*/  IMAD.MOV R11, RZ, RZ, -R11 ;  /* 0x000000ffff0b7224 */ /* 0x000fe400078e0a0b */
[----:B------:R-:W-:Y:S02]  /*15950*/  @!P4 IMAD.IADD R3, R3, 0x1, -R19 ;  /* 0x000000010303c824 */ /* 0x000fe400078e0a13 */
[----:B-1----:R-:W-:Y:S02]  /*15960*/  IMAD.MOV.U32 R6, RZ, RZ, R10 ;  /* 0x000000ffff067224 */ /* 0x002fe400078e000a */
[----:B------:R-:W-:Y:S01]  /*15970*/  IMAD.MOV R5, RZ, RZ, -R5 ;  /* 0x000000ffff057224 */ /* 0x000fe200078e0a05 */
[C---:B------:R-:W-:Y:S01]  /*15980*/  ISETP.GT.U32.AND P4, PT, R19.reuse, R3, PT ;  /* 0x000000031300720c */ /* 0x040fe20003f84070 */
[----:B------:R-:W-:Y:S01]  /*15990*/  @!P0 IMAD.IADD R0, R0, 0x1, -R19 ;  /* 0x0000000100008824 */ /* 0x000fe200078e0a13 */
[----:B------:R-:W-:Y:S01]  /*159a0*/  @!P1 IADD3 R6, -R6, RZ, RZ ;  /* 0x000000ff06069210 */ /* 0x000fe20007ffe1ff */
[----:B------:R-:W-:-:S02]  /*159b0*/  IMAD R14, R19, R11, R14 ;  /* 0x0000000b130e7224 */ /* 0x000fc400078e020e */
[C---:B------:R-:W-:Y:S02]  /*159c0*/  VIADD R4, R2.reuse, 0x1c4 ;  /* 0x000001c402047836 */ /* 0x040fe40000000000 */
[----:B------:R1:W-:Y:S01]  /*159d0*/  STL [R1+0x1c4], R6 ;  /* 0x0001c40601007387 */ /* 0x0003e20000100800 */
[C---:B------:R-:W-:Y:S01]  /*159e0*/  IMAD R9, R19.reuse, R5, R9 ;  /* 0x0000000513097224 */ /* 0x040fe200078e0209 */
[----:B------:R-:W-:Y:S01]  /*159f0*/  ISETP.GT.U32.AND P0, PT, R19, R14, PT ;  /* 0x0000000e1300720c */ /* 0x000fe20003f04070 */
[----:B------:R-:W-:Y:S01]  /*15a00*/  VIADD R10, R2, 0x1c8 ;  /* 0x000001c8020a7836 */ /* 0x000fe20000000000 */
[----:B------:R-:W-:Y:S02]  /*15a10*/  IABS R7, R4 ;  /* 0x0000000400077213 */ /* 0x000fe40000000000 */
[----:B------:R-:W-:Y:S01]  /*15a20*/  @!P4 IMAD.IADD R3, R3, 0x1, -R19 ;  /* 0x000000010303c824 */ /* 0x000fe200078e0a13 */
[----:B------:R-:W-:Y:S02]  /*15a30*/  ISETP.GE.AND P4, PT, R13, RZ, PT ;  /* 0x000000ff0d00720c */ /* 0x000fe40003f86270 */
[----:B------:R-:W-:Y:S01]  /*15a40*/  IMAD.HI.U32 R8, R20, R7, RZ ;  /* 0x0000000714087227 */ /* 0x000fe200078e00ff */
[----:B------:R-:W-:-:S02]  /*15a50*/  IABS R13, R13 ;  /* 0x0000000d000d7213 */ /* 0x000fc40000000000 */
[----:B------:R-:W-:Y:S01]  /*15a60*/  ISETP.GE.AND P1, PT, R4, RZ, PT ;  /* 0x000000ff0400720c */ /* 0x000fe20003f26270 */
[----:B-1----:R-:W-:Y:S01]  /*15a70*/  IMAD.MOV.U32 R6, RZ, RZ, R0 ;  /* 0x000000ffff067224 */ /* 0x002fe200078e0000 */
[----:B------:R-:W-:Y:S01]  /*15a80*/  IABS R5, R10 ;  /* 0x0000000a00057213 */ /* 0x000fe20000000000 */
[----:B------:R-:W-:Y:S01]  /*15a90*/  IMAD.MOV R8, RZ, RZ, -R8 ;  /* 0x000000ffff087224 */ /* 0x000fe200078e0a08 */
[----:B------:R-:W-:Y:S01]  /*15aa0*/  @!P0 IADD3 R14, R14, -R19, RZ ;  /* 0x800000130e0e8210 */ /* 0x000fe20007ffe0ff */
[----:B------:R-:W-:Y:S01]  /*15ab0*/  @!P6 IMAD.MOV R6, RZ, RZ, -R6 ;  /* 0x000000ffff06e224 */ /* 0x000fe200078e0a06 */
[C---:B------:R-:W-:Y:S01]  /*15ac0*/  ISETP.GT.U32.AND P6, PT, R19.reuse, R9, PT ;  /* 0x000000091300720c */ /* 0x040fe20003fc4070 */
[C---:B------:R-:W-:Y:S01]  /*15ad0*/  IMAD R7, R19.reuse, R8, R7 ;  /* 0x0000000813077224 */ /* 0x040fe200078e0207 */
[----:B------:R-:W-:Y:S01]  /*15ae0*/  ISETP.GT.U32.AND P0, PT, R19, R14, PT ;  /* 0x0000000e1300720c */ /* 0x000fe20003f04070 */
[----:B------:R-:W-:Y:S01]  /*15af0*/  VIADD R0, R2, 0x1c6 ;  /* 0x000001c602007836 */ /* 0x000fe20000000000 */
[----:B------:R1:W-:Y:S01]  /*15b00*/  STL [R1+0x1c0], R6 ;  /* 0x0001c00601007387 */ /* 0x0003e20000100800 */
[----:B------:R-:W-:-:S03]  /*15b10*/  IMAD.HI.U32 R11, R20, R13, RZ ;  /* 0x0000000d140b7227 */ /* 0x000fc600078e00ff */
[----:B------:R-:W-:Y:S01]  /*15b20*/  IABS R12, R0 ;  /* 0x00000000000c7213 */ /* 0x000fe20000000000 */
[----:B------:R-:W-:Y:S02]  /*15b30*/  IMAD.MOV R11, RZ, RZ, -R11 ;  /* 0x000000ffff0b7224 */ /* 0x000fe400078e0a0b */
[----:B------:R-:W-:Y:S02]  /*15b40*/  VIADD R4, R2, 0x1c7 ;  /* 0x000001c702047836 */ /* 0x000fe40000000000 */
[----:B------:R-:W-:Y:S02]  /*15b50*/  @!P6 IMAD.IADD R9, R9, 0x1, -R19 ;  /* 0x000000010909e824 */ /* 0x000fe400078e0a13 */
        /* <DEDUP_REMOVED lines=8> */
[----:B------:R-:W-:Y:S01]  /*15be0*/  ISETP.GE.AND P0, PT, R0, RZ, PT ;  /* 0x000000ff0000720c */ /* 0x000fe20003f06270 */
[C---:B------:R-:W-:Y:S01]  /*15bf0*/  IMAD R13, R19.reuse, R11, R13 ;  /* 0x0000000b130d7224 */ /* 0x040fe200078e020d */
[----:B------:R1:W-:Y:S01]  /*15c00*/  STL [R1+0x1a4], R6 ;  /* 0x0001a40601007387 */ /* 0x0003e20000100800 */
[----:B------:R-:W-:Y:S02]  /*15c10*/  IMAD R12, R19, R3, R12 ;  /* 0x00000003130c7224 */ /* 0x000fe400078e020c */
[----:B------:R-:W-:Y:S01]  /*15c20*/  @!P6 IMAD.IADD R9, R9, 0x1, -R19 ;  /* 0x000000010909e824 */ /* 0x000fe200078e0a13 */
[----:B------:R-:W-:Y:S01]  /*15c30*/  ISETP.GT.U32.AND P6, PT, R19, R13, PT ;  /* 0x0000000d1300720c */ /* 0x000fe20003fc4070 */
[----:B------:R-:W-:-:S02]  /*15c40*/  IMAD.MOV.U32 R15, RZ, RZ, R14 ;  /* 0x000000ffff0f7224 */ /* 0x000fc400078e000e */
[----:B------:R-:W-:Y:S02]  /*15c50*/  @!P2 IMAD.IADD R7, R7, 0x1, -R19 ;  /* 0x000000010707a824 */ /* 0x000fe400078e0a13 */
[----:B------:R-:W-:Y:S01]  /*15c60*/  @!P3 IMAD.MOV R15, RZ, RZ, -R15 ;  /* 0x000000ffff0fb224 */ /* 0x000fe200078e0a0f */
[C---:B------:R-:W-:Y:S01]  /*15c70*/  ISETP.GT.U32.AND P3, PT, R19.reuse, R12, PT ;  /* 0x0000000c1300720c */ /* 0x040fe20003f64070 */
[----:B------:R-:W-:Y:S01]  /*15c80*/  IMAD.MOV.U32 R0, RZ, RZ, R5 ;  /* 0x000000ffff007224 */ /* 0x000fe200078e0005 */
[----:B------:R-:W-:Y:S01]  /*15c90*/  ISETP.GT.U32.AND P2, PT, R19, R7, PT ;  /* 0x000000071300720c */ /* 0x000fe20003f44070 */
[C---:B------:R-:W-:Y:S01]  /*15ca0*/  IMAD.HI.U32 R5, R20.reuse, R8, RZ ;  /* 0x0000000814057227 */ /* 0x040fe200078e00ff */
[----:B------:R-:W-:Y:S03]  /*15cb0*/  STL [R1+0x1a0], R15 ;  /* 0x0001a00f01007387 */ /* 0x000fe60000100800 */
[----:B-1----:R-:W-:Y:S01]  /*15cc0*/  IMAD.MOV.U32 R6, RZ, RZ, R9 ;  /* 0x000000ffff067224 */ /* 0x002fe200078e0009 */
[----:B------:R-:W-:Y:S01]  /*15cd0*/  IADD3 R5, -R5, RZ, RZ ;  /* 0x000000ff05057210 */ /* 0x000fe20007ffe1ff */
[----:B------:R-:W-:-:S04]  /*15ce0*/  IMAD.HI.U32 R3, R20, R0, RZ ;  /* 0x0000000014037227 */ /* 0x000fc800078e00ff */
[----:B------:R-:W-:Y:S02]  /*15cf0*/  VIADD R11, R2, 0x1c9 ;  /* 0x000001c9020b7836 */ /* 0x000fe40000000000 */
[----:B------:R-:W-:Y:S01]  /*15d00*/  @!P5 IMAD.MOV R6, RZ, RZ, -R6 ;  /* 0x000000ffff06d224 */ /* 0x000fe200078e0a06 */
[----:B------:R-:W-:Y:S01]  /*15d10*/  ISETP.GE.AND P5, PT, R4, RZ, PT ;  /* 0x000000ff0400720c */ /* 0x000fe20003fa6270 */
[----:B------:R-:W-:Y:S02]  /*15d20*/  @!P6 IMAD.IADD R13, R13, 0x1, -R19 ;  /* 0x000000010d0de824 */ /* 0x000fe400078e0a13 */
[----:B------:R-:W-:Y:S01]  /*15d30*/  IMAD.MOV R3, RZ, RZ, -R3 ;  /* 0x000000ffff037224 */ /* 0x000fe200078e0a03 */
[----:B------:R1:W-:Y:S01]  /*15d40*/  STL [R1+0x198], R6 ;  /* 0x0001980601007387 */ /* 0x0003e20000100800 */
[--C-:B------:R-:W-:Y:S01]  /*15d50*/  @!P2 IMAD.IADD R7, R7, 0x1, -R19.reuse ;  /* 0x000000010707a824 */ /* 0x100fe200078e0a13 */
[C---:B------:R-:W-:Y:S01]  /*15d60*/  ISETP.GT.U32.AND P6, PT, R19.reuse, R13, PT ;  /* 0x0000000d1300720c */ /* 0x040fe20003fc4070 */
[----:B------:R-:W-:Y:S01]  /*15d70*/  IMAD R8, R19, R5, R8 ;  /* 0x0000000513087224 */ /* 0x000fe200078e0208 */
[----:B------:R-:W-:Y:S01]  /*15d80*/  IABS R5, R11 ;  /* 0x0000000b00057213 */ /* 0x000fe20000000000 */
[----:B------:R-:W-:-:S02]  /*15d90*/  @!P3 IMAD.IADD R12, R12, 0x1, -R19 ;  /* 0x000000010c0cb824 */ /* 0x000fc400078e0a13 */
[C---:B------:R-:W-:Y:S01]  /*15da0*/  IMAD R0, R19.reuse, R3, R0 ;  /* 0x0000000313007224 */ /* 0x040fe200078e0200 */
[C---:B------:R-:W-:Y:S01]  /*15db0*/  ISETP.GT.U32.AND P2, PT, R19.reuse, R8, PT ;  /* 0x000000081300720c */ /* 0x040fe20003f44070 */
[----:B------:R-:W-:Y:S01]  /*15dc0*/  IMAD.HI.U32 R14, R20, R5, RZ ;  /* 0x00000005140e7227 */ /* 0x000fe200078e00ff */
[C---:B------:R-:W-:Y:S02]  /*15dd0*/  ISETP.GT.U32.AND P3, PT, R19.reuse, R12, PT ;  /* 0x0000000c1300720c */ /* 0x040fe40003f64070 */
[----:B------:R-:W-:Y:S01]  /*15de0*/  IADD3 R3, R2, 0x1ca, RZ ;  /* 0x000001ca02037810 */ /* 0x000fe20007ffe0ff */
[----:B-1----:R-:W-:Y:S02]  /*15df0*/  IMAD.MOV.U32 R6, RZ, RZ, R7 ;  /* 0x000000ffff067224 */ /* 0x002fe400078e0007 */
[----:B------:R-:W-:Y:S01]  /*15e00*/  IMAD.MOV R14, RZ, RZ, -R14 ;  /* 0x000000ffff0e7224 */ /* 0x000fe200078e0a0e */
[----:B------:R-:W-:Y:S01]  /*15e10*/  IABS R9, R3 ;  /* 0x0000000300097213 */ /* 0x000fe20000000000 */
[----:B------:R-:W-:Y:S01]  /*15e20*/  @!P1 IMAD.MOV R6, RZ, RZ, -R6 ;  /* 0x000000ffff069224 */ /* 0x000fe200078e0a06 */
[----:B------:R-:W-:Y:S01]  /*15e30*/  ISETP.GT.U32.AND P1, PT, R19, R0, PT ;  /* 0x000000001300720c */ /* 0x000fe20003f24070 */
[----:B------:R-:W-:Y:S01]  /*15e40*/  @!P6 IMAD.IADD R13, R13, 0x1, -R19 ;  /* 0x000000010d0de824 */ /* 0x000fe200078e0a13 */
[----:B------:R-:W-:Y:S01]  /*15e50*/  ISETP.GE.AND P6, PT, R10, RZ, PT ;  /* 0x000000ff0a00720c */ /* 0x000fe20003fc6270 */
[----:B------:R-:W-:Y:S01]  /*15e60*/  IMAD R5, R19, R14, R5 ;  /* 0x0000000e13057224 */ /* 0x000fe200078e0205 */
[----:B------:R1:W-:Y:S01]  /*15e70*/  STL [R1+0x194], R6 ;  /* 0x0001940601007387 */ /* 0x0003e20000100800 */
[----:B------:R-:W-:-:S02]  /*15e80*/  @!P3 IMAD.IADD R12, R12, 0x1, -R19 ;  /* 0x000000010c0cb824 */ /* 0x000fc400078e0a13 */
[----:B------:R-:W-:Y:S01]  /*15e90*/  @!P2 IMAD.IADD R8, R8, 0x1, -R19 ;  /* 0x000000010808a824 */ /* 0x000fe200078e0a13 */
[----:B------:R-:W-:Y:S01]  /*15ea0*/  ISETP.GT.U32.AND P3, PT, R19, R5, PT ;  /* 0x000000051300720c */ /* 0x000fe20003f64070 */
[----:B------:R-:W-:-:S03]  /*15eb0*/  IMAD.HI.U32 R10, R20, R9, RZ ;  /* 0x00000009140a7227 */ /* 0x000fc600078e00ff */
[----:B------:R-:W-:Y:S01]  /*15ec0*/  ISETP.GT.U32.AND P2, PT, R19, R8, PT ;  /* 0x000000081300720c */ /* 0x000fe20003f44070 */
[----:B------:R-:W-:Y:S01]  /*15ed0*/  @!P1 IMAD.IADD R0, R0, 0x1, -R19 ;  /* 0x0000000100009824 */ /* 0x000fe200078e0a13 */
[----:B-1----:R-:W-:Y:S01]  /*15ee0*/  MOV R6, R13 ;  /* 0x0000000d00067202 */ /* 0x002fe20000000f00 */
[C---:B------:R-:W-:Y:S01]  /*15ef0*/  VIADD R4, R2.reuse, 0x1cb ;  /* 0x000001cb02047836 */ /* 0x040fe20000000000 */
[----:B------:R-:W-:Y:S01]  /*15f00*/  ISETP.GE.AND P1, PT, R11, RZ, PT ;  /* 0x000000ff0b00720c */ /* 0x000fe20003f26270 */
[----:B------:R-:W-:Y:S02]  /*15f10*/  IMAD.MOV R10, RZ, RZ, -R10 ;  /* 0x000000ffff0a7224 */ /* 0x000fe400078e0a0a */
[----:B------:R-:W-:Y:S01]  /*15f20*/  @!P4 IMAD.MOV R6, RZ, RZ, -R6 ;  /* 0x000000ffff06c224 */ /* 0x000fe200078e0a06 */
[----:B------:R-:W-:Y:S01]  /*15f30*/  ISETP.GT.U32.AND P4, PT, R19, R0, PT ;  /* 0x000000001300720c */ /* 0x000fe20003f84070 */
[----:B------:R-:W-:Y:S01]  /*15f40*/  VIADD R15, R2, 0x1ce ;  /* 0x000001ce020f7836 */ /* 0x000fe20000000000 */
[----:B------:R-:W-:-:S02]  /*15f50*/  @!P3 IADD3 R5, R5, -R19, RZ ;  /* 0x800000130505b210 */ /* 0x000fc40007ffe0ff */
[----:B------:R1:W-:Y:S01]  /*15f60*/  STL [R1+0x190], R6 ;  /* 0x0001900601007387 */ /* 0x0003e20000100800 */
[--C-:B------:R-:W-:Y:S01]  /*15f70*/  @!P2 IMAD.IADD R8, R8, 0x1, -R19.reuse ;  /* 0x000000010808a824 */ /* 0x100fe200078e0a13 */
[----:B------:R-:W-:Y:S02]  /*15f80*/  ISETP.GT.U32.AND P3, PT, R19, R5, PT ;  /* 0x000000051300720c */ /* 0x000fe40003f64070 */
[----:B------:R-:W-:Y:S02]  /*15f90*/  IABS R7, R4 ;  /* 0x0000000400077213 */ /* 0x000fe40000000000 */
[----:B------:R-:W-:Y:S01]  /*15fa0*/  ISETP.GE.AND P2, PT, R4, RZ, PT ;  /* 0x000000ff0400720c */ /* 0x000fe20003f46270 */
[----:B------:R-:W-:Y:S02]  /*15fb0*/  VIADD R4, R2, 0x1cd ;  /* 0x000001cd02047836 */ /* 0x000fe40000000000 */
[----:B------:R-:W-:Y:S02]  /*15fc0*/  @!P4 IMAD.IADD R0, R0, 0x1, -R19 ;  /* 0x000000010000c824 */ /* 0x000fe400078e0a13 */
[----:B-1----:R-:W-:-:S02]  /*15fd0*/  IMAD.MOV.U32 R6, RZ, RZ, R12 ;  /* 0x000000ffff067224 */ /* 0x002fc400078e000c */
[----:B------:R-:W-:Y:S02]  /*15fe0*/  IMAD.MOV.U32 R12, RZ, RZ, R8 ;  /* 0x000000ffff0c7224 */ /* 0x000fe400078e0008 */
[----:B------:R-:W-:Y:S01]  /*15ff0*/  @!P0 IMAD.MOV R6, RZ, RZ, -R6 ;  /* 0x000000ffff068224 */ /* 0x000fe200078e0a06 */
[----:B------:R-:W-:Y:S01]  /*16000*/  ISETP.GE.AND P0, PT, R3, RZ, PT ;  /* 0x000000ff0300720c */ /* 0x000fe20003f06270 */
[C---:B------:R-:W-:Y:S02]  /*16010*/  IMAD R3, R19.reuse, R10, R9 ;  /* 0x0000000a13037224 */ /* 0x040fe400078e0209 */
[----:B------:R-:W-:Y:S01]  /*16020*/  IMAD.HI.U32 R11, R20, R7, RZ ;  /* 0x00000007140b7227 */ /* 0x000fe200078e00ff */
[----:B------:R1:W-:Y:S02]  /*16030*/  STL [R1+0x188], R6 ;  /* 0x0001880601007387 */ /* 0x0003e40000100800 */
[----:B------:R-:W-:Y:S01]  /*16040*/  ISETP.GT.U32.AND P4, PT, R19, R3, PT ;  /* 0x000000031300720c */ /* 0x000fe20003f84070 */
[----:B------:R-:W-:-:S02]  /*16050*/  @!P5 IMAD.MOV R12, RZ, RZ, -R12 ;  /* 0x000000ffff0cd224 */ /* 0x000fc400078e0a0c */
[----:B------:R-:W-:Y:S02]  /*16060*/  IMAD.MOV R11, RZ, RZ, -R11 ;  /* 0x000000ffff0b7224 */ /* 0x000fe400078e0a0b */
[----:B------:R-:W-:Y:S01]  /*16070*/  @!P3 IMAD.IADD R5, R5, 0x1, -R19 ;  /* 0x000000010505b824 */ /* 0x000fe200078e0a13 */
[----:B------:R2:W-:Y:S01]  /*16080*/  STL [R1+0x178], R12 ;  /* 0x0001780c01007387 */ /* 0x0005e20000100800 */
[----:B------:R-:W-:Y:S01]  /*16090*/  IMAD R7, R19, R11, R7 ;  /* 0x0000000b13077224 */ /* 0x000fe200078e0207 */
[----:B------:R-:W-:Y:S01]  /*160a0*/  ISETP.GE.AND P3, PT, R15, RZ, PT ;  /* 0x000000ff0f00720c */ /* 0x000fe20003f66270 */
[----:B-1----:R-:W-:Y:S01]  /*160b0*/  IMAD.MOV.U32 R6, RZ, RZ, R0 ;  /* 0x000000ffff067224 */ /* 0x002fe200078e0000 */
[----:B------:R-:W-:Y:S01]  /*160c0*/  IABS R15, R15 ;  /* 0x0000000f000f7213 */ /* 0x000fe20000000000 */
[----:B------:R-:W-:Y:S02]  /*160d0*/  VIADD R9, R2, 0x1cc ;  /* 0x000001cc02097836 */ /* 0x000fe40000000000 */
[----:B------:R-:W-:Y:S01]  /*160e0*/  @!P4 IMAD.IADD R3, R3, 0x1, -R19 ;  /* 0x000000010303c824 */ /* 0x000fe200078e0a13 */
[----:B------:R-:W-:Y:S01]  /*160f0*/  @!P6 IADD3 R6, -R6, RZ, RZ ;  /* 0x000000ff0606e210 */ /* 0x000fe20007ffe1ff */
[C---:B------:R-:W-:Y:S01]  /*16100*/  VIADD R0, R2.reuse, 0x1cf ;  /* 0x000001cf02007836 */ /* 0x040fe20000000000 */
[----:B--2---:R-:W-:Y:S01]  /*16110*/  IABS R12, R9 ;  /* 0x00000009000c7213 */ /* 0x004fe20000000000 */
[----:B------:R-:W-:Y:S01]  /*16120*/  VIADD R11, R2, 0x1d1 ;  /* 0x000001d1020b7836 */ /* 0x000fe20000000000 */
[----:B------:R-:W-:Y:S01]  /*16130*/  ISETP.GT.U32.AND P4, PT, R19, R3, PT ;  /* 0x000000031300720c */ /* 0x000fe20003f84070 */
[----:B------:R1:W-:Y:S01]  /*16140*/  STL [R1+0x174], R6 ;  /* 0x0001740601007387 */ /* 0x0003e20000100800 */
[----:B------:R-:W-:Y:S01]  /*16150*/  ISETP.GE.AND P6, PT, R4, RZ, PT ;  /* 0x000000ff0400720c */ /* 0x000fe20003fc6270 */
[----:B------:R-:W-:Y:S01]  /*16160*/  IMAD.HI.U32 R8, R20, R12, RZ ;  /* 0x0000000c14087227 */ /* 0x000fe200078e00ff */
[----:B------:R-:W-:-:S02]  /*16170*/  IABS R4, R4 ;  /* 0x0000000400047213 */ /* 0x000fc40000000000 */
[----:B------:R-:W-:Y:S01]  /*16180*/  IABS R14, R0 ;  /* 0x00000000000e7213 */ /* 0x000fe20000000000 */
[----:B------:R-:W-:Y:S01]  /*16190*/  IMAD.MOV R8, RZ, RZ, -R8 ;  /* 0x000000ffff087224 */ /* 0x000fe200078e0a08 */
[----:B------:R-:W-:Y:S01]  /*161a0*/  ISETP.GE.AND P5, PT, R9, RZ, PT ;  /* 0x000000ff0900720c */ /* 0x000fe20003fa6270 */
[----:B------:R-:W-:-:S04]  /*161b0*/  IMAD.HI.U32 R9, R20, R15, RZ ;  /* 0x0000000f14097227 */ /* 0x000fc800078e00ff */
[----:B-1----:R-:W-:Y:S02]  /*161c0*/  IMAD.MOV.U32 R6, RZ, RZ, R5 ;  /* 0x000000ffff067224 */ /* 0x002fe400078e0005 */
[C---:B------:R-:W-:Y:S02]  /*161d0*/  IMAD R12, R19.reuse, R8, R12 ;  /* 0x00000008130c7224 */ /* 0x040fe400078e020c */
[----:B------:R-:W-:Y:S01]  /*161e0*/  @!P1 IMAD.MOV R6, RZ, RZ, -R6 ;  /* 0x000000ffff069224 */ /* 0x000fe200078e0a06 */
[----:B------:R-:W-:Y:S01]  /*161f0*/  ISETP.GT.U32.AND P1, PT, R19, R7, PT ;  /* 0x000000071300720c */ /* 0x000fe20003f24070 */
[----:B------:R-:W-:Y:S01]  /*16200*/  @!P4 IMAD.IADD R3, R3, 0x1, -R19 ;  /* 0x000000010303c824 */ /* 0x000fe200078e0a13 */
[----:B------:R-:W-:Y:S01]  /*16210*/  ISETP.GT.U32.AND P4, PT, R19, R12, PT ;  /* 0x0000000c1300720c */ /* 0x000fe20003f84070 */
[C---:B------:R-:W-:Y:S01]  /*16220*/  IMAD.HI.U32 R8, R20.reuse, R4, RZ ;  /* 0x0000000414087227 */ /* 0x040fe200078e00ff */
[----:B------:R1:W-:Y:S03]  /*16230*/  STL [R1+0x170], R6 ;  /* 0x0001700601007387 */ /* 0x0003e60000100800 */
[----:B------:R-:W-:Y:S01]  /*16240*/  IMAD.HI.U32 R10, R20, R14, RZ ;  /* 0x0000000e140a7227 */ /* 0x000fe200078e00ff */
[----:B------:R-:W-:-:S03]  /*16250*/  IADD3 R8, -R8, RZ, RZ ;  /* 0x000000ff08087210 */ /* 0x000fc60007ffe1ff */
[----:B------:R-:W-:Y:S02]  /*16260*/  VIADD R5, R2, 0x1d0 ;  /* 0x000001d002057836 */ /* 0x000fe40000000000 */
[----:B------:R-:W-:Y:S02]  /*16270*/  @!P1 IMAD.IADD R7, R7, 0x1, -R19 ;  /* 0x0000000107079824 */ /* 0x000fe400078e0a13 */
[----:B------:R-:W-:Y:S01]  /*16280*/  IMAD.MOV R9, RZ, RZ, -R9 ;  /* 0x000000ffff097224 */ /* 0x000fe200078e0a09 */
[----:B------:R-:W-:Y:S01]  /*16290*/  IABS R13, R5 ;  /* 0x00000005000d7213 */ /* 0x000fe20000000000 */
[C---:B------:R-:W-:Y:S01]  /*162a0*/  IMAD R4, R19.reuse, R8, R4 ;  /* 0x0000000813047224 */ /* 0x040fe200078e0204 */
[----:B------:R-:W-:Y:S01]  /*162b0*/  ISETP.GT.U32.AND P1, PT, R19, R7, PT ;  /* 0x000000071300720c */ /* 0x000fe20003f24070 */
[----:B------:R-:W-:Y:S02]  /*162c0*/  @!P4 IMAD.IADD R12, R12, 0x1, -R19 ;  /* 0x000000010c0cc824 */ /* 0x000fe400078e0a13 */
[----:B------:R-:W-:-:S02]  /*162d0*/  IMAD.MOV R10, RZ, RZ, -R10 ;  /* 0x000000ffff0a7224 */ /* 0x000fc400078e0a0a */
[C---:B------:R-:W-:Y:S01]  /*162e0*/  IMAD R15, R19.reuse, R9, R15 ;  /* 0x00000009130f7224 */ /* 0x040fe200078e020f */
[C---:B------:R-:W-:Y:S01]  /*162f0*/  ISETP.GT.U32.AND P4, PT, R19.reuse, R12, PT ;  /* 0x0000000c1300720c */ /* 0x040fe20003f84070 */
[----:B------:R-:W-:Y:S01]  /*16300*/  IMAD.MOV.U32 R16, RZ, RZ, R3 ;  /* 0x000000ffff107224 */ /* 0x000fe200078e0003 */
[----:B------:R-:W-:Y:S01]  /*16310*/  IABS R9, R11 ;  /* 0x0000000b00097213 */ /* 0x000fe20000000000 */
[C---:B------:R-:W-:Y:S02]  /*16320*/  IMAD R14, R19.reuse, R10, R14 ;  /* 0x0000000a130e7224 */ /* 0x040fe400078e020e */
[----:B------:R-:W-:Y:S01]  /*16330*/  @!P0 IMAD.MOV R16, RZ, RZ, -R16 ;  /* 0x000000ffff108224 */ /* 0x000fe200078e0a10 */
[----:B------:R-:W-:Y:S01]  /*16340*/  ISETP.GT.U32.AND P0, PT, R19, R15, PT ;  /* 0x0000000f1300720c */ /* 0x000fe20003f04070 */
[----:B------:R-:W-:Y:S01]  /*16350*/  @!P1 IMAD.IADD R7, R7, 0x1, -R19 ;  /* 0x0000000107079824 */ /* 0x000fe200078e0a13 */
[----:B------:R-:W-:Y:S01]  /*16360*/  ISETP.GT.U32.AND P1, PT, R19, R4, PT ;  /* 0x000000041300720c */ /* 0x000fe20003f24070 */
[----:B------:R-:W-:Y:S01]  /*16370*/  IMAD.HI.U32 R8, R20, R13, RZ ;  /* 0x0000000d14087227 */ /* 0x000fe200078e00ff */
[----:B------:R-:W-:Y:S02]  /*16380*/  STL [R1+0x16c], R16 ;  /* 0x00016c1001007387 */ /* 0x000fe40000100800 */
[----:B-1----:R-:W-:Y:S01]  /*16390*/  MOV R6, R7 ;  /* 0x0000000700067202 */ /* 0x002fe20000000f00 */
[----:B------:R-:W-:-:S02]  /*163a0*/  IMAD.MOV R8, RZ, RZ, -R8 ;  /* 0x000000ffff087224 */ /* 0x000fc400078e0a08 */
[----:B------:R-:W-:Y:S01]  /*163b0*/  @!P4 IMAD.IADD R12, R12, 0x1, -R19 ;  /* 0x000000010c0cc824 */ /* 0x000fe200078e0a13 */
[----:B------:R-:W-:Y:S01]  /*163c0*/  ISETP.GE.AND P4, PT, R0, RZ, PT ;  /* 0x000000ff0000720c */ /* 0x000fe20003f86270 */
[----:B------:R-:W-:Y:S01]  /*163d0*/  @!P2 IMAD.MOV R6, RZ, RZ, -R6 ;  /* 0x000000ffff06a224 */ /* 0x000fe200078e0a06 */
[C---:B------:R-:W-:Y:S01]  /*163e0*/  ISETP.GT.U32.AND P2, PT, R19.reuse, R14, PT ;  /* 0x0000000e1300720c */ /* 0x040fe20003f44070 */
[C---:B------:R-:W-:Y:S02]  /*163f0*/  IMAD R13, R19.reuse, R8, R13 ;  /* 0x00000008130d7224 */ /* 0x040fe400078e020d */
[----:B------:R-:W-:Y:S01]  /*16400*/  VIADD R8, R2, 0x1d2 ;  /* 0x000001d202087836 */ /* 0x000fe20000000000 */
[----:B------:R1:W-:Y:S01]  /*16410*/  STL [R1+0x168], R6 ;  /* 0x0001680601007387 */ /* 0x0003e20000100800 */
[--C-:B------:R-:W-:Y:S01]  /*16420*/  @!P1 IMAD.IADD R4, R4, 0x1, -R19.reuse ;  /* 0x0000000104049824 */ /* 0x100fe200078e0a13 */
[----:B------:R-:W-:Y:S01]  /*16430*/  ISETP.GT.U32.AND P1, PT, R19, R13, PT ;  /* 0x0000000d1300720c */ /* 0x000fe20003f24070 */
[----:B------:R-:W-:Y:S01]  /*16440*/  @!P0 IMAD.IADD R15, R15, 0x1, -R19 ;  /* 0x000000010f0f8824 */ /* 0x000fe200078e0a13 */
[----:B------:R-:W-:Y:S01]  /*16450*/  IABS R0, R8 ;  /* 0x0000000800007213 */ /* 0x000fe20000000000 */
[----:B------:R-:W-:Y:S01]  /*16460*/  IMAD.HI.U32 R3, R20, R9, RZ ;  /* 0x0000000914037227 */ /* 0x000fe200078e00ff */
[----:B------:R-:W-:-:S03]  /*16470*/  ISETP.GT.U32.AND P0, PT, R19, R4, PT ;  /* 0x000000041300720c */ /* 0x000fc60003f04070 */
[----:B------:R-:W-:Y:S01]  /*16480*/  @!P2 IADD3 R14, R14, -R19, RZ ;  /* 0x800000130e0ea210 */ /* 0x000fe20007ffe0ff */
[----:B-1----:R-:W-:Y:S01]  /*16490*/  IMAD.MOV.U32 R6, RZ, RZ, R12 ;  /* 0x000000ffff067224 */ /* 0x002fe200078e000c */
[C---:B------:R-:W-:Y:S01]  /*164a0*/  ISETP.GT.U32.AND P2, PT, R19.reuse, R15, PT ;  /* 0x0000000f1300720c */ /* 0x040fe20003f44070 */
[----:B------:R-:W-:Y:S02]  /*164b0*/  IMAD.MOV R3, RZ, RZ, -R3 ;  /* 0x000000ffff037224 */ /* 0x000fe400078e0a03 */
[----:B------:R-:W-:Y:S01]  /*164c0*/  @!P5 IMAD.MOV R6, RZ, RZ, -R6 ;  /* 0x000000ffff06d224 */ /* 0x000fe200078e0a06 */
[----:B------:R-:W-:Y:S01]  /*164d0*/  ISETP.GT.U32.AND P5, PT, R19, R14, PT ;  /* 0x0000000e1300720c */ /* 0x000fe20003fa4070 */
[----:B------:R-:W-:-:S03]  /*164e0*/  IMAD.HI.U32 R16, R20, R0, RZ ;  /* 0x0000000014107227 */ /* 0x000fc600078e00ff */
[----:B------:R1:W-:Y:S01]  /*164f0*/  STL [R1+0x164], R6 ;  /* 0x0001640601007387 */ /* 0x0003e20000100800 */
[C---:B------:R-:W-:Y:S02]  /*16500*/  IMAD R9, R19.reuse, R3, R9 ;  /* 0x0000000313097224 */ /* 0x040fe400078e0209 */
[----:B------:R-:W-:Y:S02]  /*16510*/  IMAD.MOV R16, RZ, RZ, -R16 ;  /* 0x000000ffff107224 */ /* 0x000fe400078e0a10 */
[--C-:B------:R-:W-:Y:S01]  /*16520*/  @!P0 IMAD.IADD R4, R4, 0x1, -R19.reuse ;  /* 0x0000000104048824 */ /* 0x100fe200078e0a13 */
[C---:B------:R-:W-:Y:S01]  /*16530*/  ISETP.GT.U32.AND P0, PT, R19.reuse, R9, PT ;  /* 0x000000091300720c */ /* 0x040fe20003f04070 */
[C---:B------:R-:W-:Y:S02]  /*16540*/  IMAD R0, R19.reuse, R16, R0 ;  /* 0x0000001013007224 */ /* 0x040fe400078e0200 */
[----:B------:R-:W-:Y:S02]  /*16550*/  VIADD R3, R2, 0x1d3 ;  /* 0x000001d302037836 */ /* 0x000fe40000000000 */
[--C-:B------:R-:W-:Y:S01]  /*16560*/  @!P5 IMAD.IADD R14, R14, 0x1, -R19.reuse ;  /* 0x000000010e0ed824 */ /* 0x100fe200078e0a13 */
[----:B------:R-:W-:Y:S01]  /*16570*/  ISETP.GT.U32.AND P5, PT, R19, R0, PT ;  /* 0x000000001300720c */ /* 0x000fe20003fa4070 */
[----:B------:R-:W-:Y:S01]  /*16580*/  @!P1 IMAD.IADD R13, R13, 0x1, -R19 ;  /* 0x000000010d0d9824 */ /* 0x000fe200078e0a13 */
[----:B------:R-:W-:Y:S01]  /*16590*/  IABS R7, R3 ;  /* 0x0000000300077213 */ /* 0x000fe20000000000 */
[----:B------:R-:W-:-:S02]  /*165a0*/  VIADD R10, R2, 0x1d4 ;  /* 0x000001d4020a7836 */ /* 0x000fc40000000000 */
[--C-:B------:R-:W-:Y:S01]  /*165b0*/  @!P2 IMAD.IADD R15, R15, 0x1, -R19.reuse ;  /* 0x000000010f0fa824 */ /* 0x100fe200078e0a13 */
[----:B------:R-:W-:Y:S01]  /*165c0*/  ISETP.GT.U32.AND P1, PT, R19, R13, PT ;  /* 0x0000000d1300720c */ /* 0x000fe20003f24070 */
[----:B------:R-:W-:Y:S01]  /*165d0*/  IMAD.HI.U32 R16, R20, R7, RZ ;  /* 0x0000000714107227 */ /* 0x000fe200078e00ff */
[----:B------:R-:W-:Y:S02]  /*165e0*/  IABS R12, R10 ;  /* 0x0000000a000c7213 */ /* 0x000fe40000000000 */
[----:B------:R-:W-:Y:S01]  /*165f0*/  ISETP.GE.AND P2, PT, R5, RZ, PT ;  /* 0x000000ff0500720c */ /* 0x000fe20003f46270 */
[----:B------:R-:W-:Y:S01]  /*16600*/  @!P0 IMAD.IADD R9, R9, 0x1, -R19 ;  /* 0x0000000109098824 */ /* 0x000fe200078e0a13 */
[----:B------:R-:W-:Y:S01]  /*16610*/  IADD3 R16, -R16, RZ, RZ ;  /* 0x000000ff10107210 */ /* 0x000fe20007ffe1ff */
[----:B------:R-:W-:Y:S01]  /*16620*/  IMAD.MOV.U32 R17, RZ, RZ, R4 ;  /* 0x000000ffff117224 */ /* 0x000fe200078e0004 */
[----:B------:R-:W-:Y:S01]  /*16630*/  ISETP.GE.AND P0, PT, R8, RZ, PT ;  /* 0x000000ff0800720c */ /* 0x000fe20003f06270 */
[----:B-1----:R-:W-:-:S02]  /*16640*/  IMAD.MOV.U32 R6, RZ, RZ, R15 ;  /* 0x000000ffff067224 */ /* 0x002fc400078e000f */
[----:B------:R-:W-:Y:S01]  /*16650*/  @!P5 IMAD.IADD R0, R0, 0x1, -R19 ;  /* 0x000000010000d824 */ /* 0x000fe200078e0a13 */
[C---:B------:R-:W-:Y:S01]  /*16660*/  ISETP.GT.U32.AND P5, PT, R19.reuse, R9, PT ;  /* 0x000000091300720c */ /* 0x040fe20003fa4070 */
[----:B------:R-:W-:Y:S01]  /*16670*/  IMAD.HI.U32 R5, R20, R12, RZ ;  /* 0x0000000c14057227 */ /* 0x000fe200078e00ff */
[----:B------:R-:W-:Y:S02]  /*16680*/  @!P3 IADD3 R6, -R6, RZ, RZ ;  /* 0x000000ff0606b210 */ /* 0x000fe40007ffe1ff */
[----:B------:R-:W-:Y:S01]  /*16690*/  ISETP.GT.U32.AND P3, PT, R19, R0, PT ;  /* 0x000000001300720c */ /* 0x000fe20003f64070 */
[C---:B------:R-:W-:Y:S02]  /*166a0*/  VIADD R8, R2.reuse, 0x1d6 ;  /* 0x000001d602087836 */ /* 0x040fe40000000000 */
[----:B------:R-:W-:Y:S02]  /*166b0*/  @!P6 IMAD.MOV R17, RZ, RZ, -R17 ;  /* 0x000000ffff11e224 */ /* 0x000fe400078e0a11 */
[----:B------:R-:W-:Y:S01]  /*166c0*/  @!P1 IMAD.IADD R13, R13, 0x1, -R19 ;  /* 0x000000010d0d9824 */ /* 0x000fe200078e0a13 */
[----:B------:R-:W-:Y:S01]  /*166d0*/  ISETP.GE.AND P1, PT, R11, RZ, PT ;  /* 0x000000ff0b00720c */ /* 0x000fe20003f26270 */
[----:B------:R-:W-:Y:S01]  /*166e0*/  IMAD.MOV R5, RZ, RZ, -R5 ;  /* 0x000000ffff057224 */ /* 0x000fe200078e0a05 */
[----:B------:R-:W-:Y:S01]  /*166f0*/  IABS R4, R8 ;  /* 0x0000000800047213 */ /* 0x000fe20000000000 */
[----:B------:R-:W-:Y:S01]  /*16700*/  IMAD R7, R19, R16, R7 ;  /* 0x0000001013077224 */ /* 0x000fe200078e0207 */
[----:B------:R-:W-:Y:S01]  /*16710*/  STL [R1+0x160], R17 ;  /* 0x0001601101007387 */ /* 0x000fe20000100800 */
[----:B------:R-:W-:-:S02]  /*16720*/  VIADD R11, R2, 0x1d5 ;  /* 0x000001d5020b7836 */ /* 0x000fc40000000000 */
[C---:B------:R-:W-:Y:S01]  /*16730*/  IMAD R12, R19.reuse, R5, R12 ;  /* 0x00000005130c7224 */ /* 0x040fe200078e020c */
[----:B------:R1:W-:Y:S01]  /*16740*/  STL [R1+0x15c], R6 ;  /* 0x00015c0601007387 */ /* 0x0003e20000100800 */
[----:B------:R-:W-:Y:S01]  /*16750*/  @!P4 IMAD.MOV R14, RZ, RZ, -R14 ;  /* 0x000000ffff0ec224 */ /* 0x000fe200078e0a0e */
[----:B------:R-:W-:Y:S01]  /*16760*/  ISETP.GT.U32.AND P6, PT, R19, R7, PT ;  /* 0x000000071300720c */ /* 0x000fe20003fc4070 */
[--C-:B------:R-:W-:Y:S01]  /*16770*/  @!P5 IMAD.IADD R9, R9, 0x1, -R19.reuse ;  /* 0x000000010909d824 */ /* 0x100fe200078e0a13 */
[----:B------:R-:W-:Y:S01]  /*16780*/  ISETP.GE.AND P4, PT, R3, RZ, PT ;  /* 0x000000ff0300720c */ /* 0x000fe20003f86270 */
[----:B------:R-:W-:Y:S01]  /*16790*/  IMAD.MOV.U32 R3, RZ, RZ, R4 ;  /* 0x000000ffff037224 */ /* 0x000fe200078e0004 */
[----:B------:R-:W-:Y:S01]  /*167a0*/  IABS R5, R11 ;  /* 0x0000000b00057213 */ /* 0x000fe20000000000 */
[----:B------:R-:W-:Y:S01]  /*167b0*/  @!P3 IMAD.IADD R0, R0, 0x1, -R19 ;  /* 0x000000010000b824 */ /* 0x000fe200078e0a13 */
[----:B------:R-:W-:Y:S01]  /*167c0*/  ISETP.GE.AND P5, PT, R10, RZ, PT ;  /* 0x000000ff0a00720c */ /* 0x000fe20003fa6270 */
[----:B------:R-:W-:Y:S01]  /*167d0*/  IMAD.HI.U32 R10, R20, R3, RZ ;  /* 0x00000003140a7227 */ /* 0x000fe200078e00ff */
[----:B------:R-:W-:Y:S01]  /*167e0*/  STL [R1+0x158], R14 ;  /* 0x0001580e01007387 */ /* 0x000fe20000100800 */
[----:B------:R-:W-:-:S02]  /*167f0*/  ISETP.GE.AND P3, PT, R11, RZ, PT ;  /* 0x000000ff0b00720c */ /* 0x000fc40003f66270 */
[----:B-1----:R-:W-:Y:S02]  /*16800*/  IMAD.MOV.U32 R6, RZ, RZ, R13 ;  /* 0x000000ffff067224 */ /* 0x002fe400078e000d */
[----:B------:R-:W-:Y:S01]  /*16810*/  IMAD.HI.U32 R4, R20, R5, RZ ;  /* 0x0000000514047227 */ /* 0x000fe200078e00ff */
[----:B------:R-:W-:-:S03]  /*16820*/  @!P6 IADD3 R7, R7, -R19, RZ ;  /* 0x800000130707e210 */ /* 0x000fc60007ffe0ff */
[----:B------:R-:W-:Y:S01]  /*16830*/  @!P2 IMAD.MOV R6, RZ, RZ, -R6 ;  /* 0x000000ffff06a224 */ /* 0x000fe200078e0a06 */
[C---:B------:R-:W-:Y:S01]  /*16840*/  ISETP.GT.U32.AND P2, PT, R19.reuse, R12, PT ;  /* 0x0000000c1300720c */ /* 0x040fe20003f44070 */
[----:B------:R-:W-:Y:S01]  /*16850*/  IMAD.MOV R10, RZ, RZ, -R10 ;  /* 0x000000ffff0a7224 */ /* 0x000fe200078e0a0a */
[C---:B------:R-:W-:Y:S01]  /*16860*/  ISETP.GT.U32.AND P6, PT, R19.reuse, R7, PT ;  /* 0x000000071300720c */ /* 0x040fe20003fc4070 */
[----:B------:R-:W-:Y:S01]  /*16870*/  IMAD.MOV R4, RZ, RZ, -R4 ;  /* 0x000000ffff047224 */ /* 0x000fe200078e0a04 */
[----:B------:R1:W-:Y:S01]  /*16880*/  STL [R1+0x154], R6 ;  /* 0x0001540601007387 */ /* 0x0003e20000100800 */
[C---:B------:R-:W-:Y:S02]  /*16890*/  IMAD R3, R19.reuse, R10, R3 ;  /* 0x0000000a13037224 */ /* 0x040fe400078e0203 */
[----:B------:R-:W-:Y:S02]  /*168a0*/  IMAD R5, R19, R4, R5 ;  /* 0x0000000413057224 */ /* 0x000fe400078e0205 */
[----:B------:R-:W-:Y:S01]  /*168b0*/  IMAD.MOV.U32 R13, RZ, RZ, R9 ;  /* 0x000000ffff0d7224 */ /* 0x000fe200078e0009 */
[C---:B------:R-:W-:Y:S01]  /*168c0*/  IADD3 R9, R2.reuse, 0x1d9, RZ ;  /* 0x000001d902097810 */ /* 0x040fe20007ffe0ff */
[----:B------:R-:W-:-:S02]  /*168d0*/  VIADD R11, R2, 0x1d7 ;  /* 0x000001d7020b7836 */ /* 0x000fc40000000000 */
[----:B------:R-:W-:Y:S02]  /*168e0*/  @!P2 IMAD.IADD R12, R12, 0x1, -R19 ;  /* 0x000000010c0ca824 */ /* 0x000fe400078e0a13 */
[----:B-1----:R-:W-:Y:S01]  /*168f0*/  IMAD.MOV.U32 R6, RZ, RZ, R0 ;  /* 0x000000ffff067224 */ /* 0x002fe200078e0000 */
[----:B------:R-:W-:Y:S01]  /*16900*/  IABS R4, R11 ;  /* 0x0000000b00047213 */ /* 0x000fe20000000000 */
[----:B------:R-:W-:Y:S01]  /*16910*/  @!P1 IMAD.MOV R13, RZ, RZ, -R13 ;  /* 0x000000ffff0d9224 */ /* 0x000fe200078e0a0d */
[C---:B------:R-:W-:Y:S01]  /*16920*/  ISETP.GT.U32.AND P1, PT, R19.reuse, R5, PT ;  /* 0x000000051300720c */ /* 0x040fe20003f24070 */
[----:B------:R-:W-:Y:S01]  /*16930*/  @!P0 IMAD.MOV R6, RZ, RZ, -R6 ;  /* 0x000000ffff068224 */ /* 0x000fe200078e0a06 */
[C---:B------:R-:W-:Y:S01]  /*16940*/  ISETP.GT.U32.AND P0, PT, R19.reuse, R3, PT ;  /* 0x000000031300720c */ /* 0x040fe20003f04070 */
[----:B------:R-:W-:Y:S01]  /*16950*/  VIADD R0, R2, 0x1d8 ;  /* 0x000001d802007836 */ /* 0x000fe20000000000 */
[----:B------:R-:W-:Y:S01]  /*16960*/  ISETP.GT.U32.AND P2, PT, R19, R12, PT ;  /* 0x0000000c1300720c */ /* 0x000fe20003f44070 */
[----:B------:R-:W-:Y:S01]  /*16970*/  IMAD.HI.U32 R10, R20, R4, RZ ;  /* 0x00000004140a7227 */ /* 0x000fe200078e00ff */
[----:B------:R1:W-:Y:S03]  /*16980*/  STL [R1+0x150], R13 ;  /* 0x0001500d01007387 */ /* 0x0003e60000100800 */
[--C-:B------:R-:W-:Y:S01]  /*16990*/  @!P6 IMAD.IADD R7, R7, 0x1, -R19.reuse ;  /* 0x000000010707e824 */ /* 0x100fe200078e0a13 */
[----:B------:R-:W-:Y:S01]  /*169a0*/  ISETP.GE.AND P6, PT, R8, RZ, PT ;  /* 0x000000ff0800720c */ /* 0x000fe20003fc6270 */
[----:B------:R-:W-:Y:S01]  /*169b0*/  IMAD.MOV R10, RZ, RZ, -R10 ;  /* 0x000000ffff0a7224 */ /* 0x000fe200078e0a0a */
[----:B------:R-:W-:Y:S01]  /*169c0*/  IABS R8, R0 ;  /* 0x0000000000087213 */ /* 0x000fe20000000000 */
[--C-:B------:R-:W-:Y:S01]  /*169d0*/  @!P1 IMAD.IADD R5, R5, 0x1, -R19.reuse ;  /* 0x0000000105059824 */ /* 0x100fe200078e0a13 */
[----:B------:R2:W-:Y:S01]  /*169e0*/  STL [R1+0x14c], R6 ;  /* 0x00014c0601007387 */ /* 0x0005e20000100800 */
[----:B------:R-:W-:-:S02]  /*169f0*/  @!P0 IMAD.IADD R3, R3, 0x1, -R19 ;  /* 0x0000000103038824 */ /* 0x000fc400078e0a13 */
[----:B------:R-:W-:Y:S01]  /*16a00*/  @!P2 IMAD.IADD R12, R12, 0x1, -R19 ;  /* 0x000000010c0ca824 */ /* 0x000fe200078e0a13 */
[C---:B------:R-:W-:Y:S01]  /*16a10*/  ISETP.GT.U32.AND P1, PT, R19.reuse, R5, PT ;  /* 0x000000051300720c */ /* 0x040fe20003f24070 */
[C---:B------:R-:W-:Y:S01]  /*16a20*/  IMAD R4, R19.reuse, R10, R4 ;  /* 0x0000000a13047224 */ /* 0x040fe200078e0204 */
[----:B------:R-:W-:Y:S01]  /*16a30*/  ISETP.GT.U32.AND P0, PT, R19, R3, PT ;  /* 0x000000031300720c */ /* 0x000fe20003f04070 */
[----:B-1----:R-:W-:Y:S01]  /*16a40*/  IMAD.MOV.U32 R13, RZ, RZ, R7 ;  /* 0x000000ffff0d7224 */ /* 0x002fe200078e0007 */
[----:B------:R-:W-:Y:S01]  /*16a50*/  ISETP.GE.AND P2, PT, R11, RZ, PT ;  /* 0x000000ff0b00720c */ /* 0x000fe20003f46270 */
[----:B------:R-:W-:Y:S01]  /*16a60*/  IMAD.HI.U32 R10, R20, R8, RZ ;  /* 0x00000008140a7227 */ /* 0x000fe200078e00ff */
[----:B------:R-:W-:-:S03]  /*16a70*/  IABS R11, R9 ;  /* 0x00000009000b7213 */ /* 0x000fc60000000000 */
[----:B--2---:R-:W-:Y:S02]  /*16a80*/  IMAD.MOV.U32 R6, RZ, RZ, R12 ;  /* 0x000000ffff067224 */ /* 0x004fe400078e000c */
[----:B------:R-:W-:Y:S01]  /*16a90*/  @!P4 IMAD.MOV R13, RZ, RZ, -R13 ;  /* 0x000000ffff0dc224 */ /* 0x000fe200078e0a0d */
[C---:B------:R-:W-:Y:S01]  /*16aa0*/  ISETP.GT.U32.AND P4, PT, R19.reuse, R4, PT ;  /* 0x000000041300720c */ /* 0x040fe20003f84070 */
[----:B------:R-:W-:Y:S02]  /*16ab0*/  IMAD.MOV R10, RZ, RZ, -R10 ;  /* 0x000000ffff0a7224 */ /* 0x000fe400078e0a0a */
[----:B------:R-:W-:Y:S01]  /*16ac0*/  @!P5 IMAD.MOV R6, RZ, RZ, -R6 ;  /* 0x000000ffff06d224 */ /* 0x000fe200078e0a06 */
[----:B------:R-:W-:Y:S01]  /*16ad0*/  ISETP.GE.AND P5, PT, R0, RZ, PT ;  /* 0x000000ff0000720c */ /* 0x000fe20003fa6270 */
[----:B------:R-:W-:Y:S01]  /*16ae0*/  IMAD R0, R19, R10, R8 ;  /* 0x0000000a13007224 */ /* 0x000fe200078e0208 */
[----:B------:R-:W-:Y:S01]  /*16af0*/  STL [R1+0x148], R13 ;  /* 0x0001480d01007387 */ /* 0x000fe20000100800 */
[----:B------:R-:W-:-:S02]  /*16b00*/  @!P0 IMAD.IADD R3, R3, 0x1, -R19 ;  /* 0x0000000103038824 */ /* 0x000fc400078e0a13 */
[--C-:B------:R-:W-:Y:S01]  /*16b10*/  @!P1 IMAD.IADD R5, R5, 0x1, -R19.reuse ;  /* 0x0000000105059824 */ /* 0x100fe200078e0a13 */
[----:B------:R-:W-:Y:S01]  /*16b20*/  ISETP.GT.U32.AND P0, PT, R19, R0, PT ;  /* 0x000000001300720c */ /* 0x000fe20003f04070 */
[----:B------:R1:W-:Y:S01]  /*16b30*/  STL [R1+0x144], R6 ;  /* 0x0001440601007387 */ /* 0x0003e20000100800 */
[----:B------:R-:W-:Y:S01]  /*16b40*/  IMAD.HI.U32 R7, R20, R11, RZ ;  /* 0x0000000b14077227 */ /* 0x000fe200078e00ff */
[----:B------:R-:W-:Y:S02]  /*16b50*/  ISETP.GE.AND P1, PT, R9, RZ, PT ;  /* 0x000000ff0900720c */ /* 0x000fe40003f26270 */
[----:B------:R-:W-:Y:S01]  /*16b60*/  IADD3 R9, R2, 0x1db, RZ ;  /* 0x000001db02097810 */ /* 0x000fe20007ffe0ff */
[----:B------:R-:W-:Y:S01]  /*16b70*/  @!P4 IMAD.IADD R4, R4, 0x1, -R19 ;  /* 0x000000010404c824 */ /* 0x000fe200078e0a13 */
[----:B------:R-:W-:Y:S01]  /*16b80*/  IADD3 R7, -R7, RZ, RZ ;  /* 0x000000ff07077210 */ /* 0x000fe20007ffe1ff */
[C---:B------:R-:W-:Y:S02]  /*16b90*/  VIADD R10, R2.reuse, 0x1da ;  /* 0x000001da020a7836 */ /* 0x040fe40000000000 */
[----:B------:R-:W-:-:S02]  /*16ba0*/  VIADD R12, R2, 0x1dd ;  /* 0x000001dd020c7836 */ /* 0x000fc40000000000 */
[----:B-1----:R-:W-:Y:S01]  /*16bb0*/  IMAD.MOV.U32 R6, RZ, RZ, R5 ;  /* 0x000000ffff067224 */ /* 0x002fe200078e0005 */
[----:B------:R-:W-:Y:S01]  /*16bc0*/  ISETP.GE.AND P4, PT, R10, RZ, PT ;  /* 0x000000ff0a00720c */ /* 0x000fe20003f86270 */
[----:B------:R-:W-:Y:S01]  /*16bd0*/  @!P0 IMAD.IADD R0, R0, 0x1, -R19 ;  /* 0x0000000100008824 */ /* 0x000fe200078e0a13 */
[----:B------:R-:W-:Y:S01]  /*16be0*/  IABS R10, R10 ;  /* 0x0000000a000a7213 */ /* 0x000fe20000000000 */
[----:B------:R-:W-:Y:S01]  /*16bf0*/  @!P3 IMAD.MOV R6, RZ, RZ, -R6 ;  /* 0x000000ffff06b224 */ /* 0x000fe200078e0a06 */
[C---:B------:R-:W-:Y:S01]  /*16c00*/  ISETP.GT.U32.AND P3, PT, R19.reuse, R4, PT ;  /* 0x000000041300720c */ /* 0x040fe20003f64070 */
[C---:B------:R-:W-:Y:S01]  /*16c10*/  IMAD R11, R19.reuse, R7, R11 ;  /* 0x00000007130b7224 */ /* 0x040fe200078e020b */
[----:B------:R-:W-:Y:S01]  /*16c20*/  ISETP.GT.U32.AND P0, PT, R19, R0, PT ;  /* 0x000000001300720c */ /* 0x000fe20003f04070 */
[----:B------:R-:W-:Y:S01]  /*16c30*/  IMAD.HI.U32 R7, R20, R10, RZ ;  /* 0x0000000a14077227 */ /* 0x000fe200078e00ff */
[----:B------:R1:W-:Y:S01]  /*16c40*/  STL [R1+0x140], R6 ;  /* 0x0001400601007387 */ /* 0x0003e20000100800 */
[----:B------:R-:W-:-:S02]  /*16c50*/  IABS R13, R12 ;  /* 0x0000000c000d7213 */ /* 0x000fc40000000000 */
[----:B------:R-:W-:Y:S02]  /*16c60*/  IMAD.MOV.U32 R5, RZ, RZ, R3 ;  /* 0x000000ffff057224 */ /* 0x000fe400078e0003 */
[----:B------:R-:W-:Y:S02]  /*16c70*/  IMAD.MOV R7, RZ, RZ, -R7 ;  /* 0x000000ffff077224 */ /* 0x000fe400078e0a07 */
[----:B------:R-:W-:Y:S01]  /*16c80*/  @!P6 IMAD.MOV R5, RZ, RZ, -R5 ;  /* 0x000000ffff05e224 */ /* 0x000fe200078e0a05 */
[----:B------:R-:W-:Y:S01]  /*16c90*/  ISETP.GE.AND P6, PT, R9, RZ, PT ;  /* 0x000000ff0900720c */ /* 0x000fe20003fc6270 */
[----:B------:R-:W-:Y:S01]  /*16ca0*/  @!P3 IMAD.IADD R4, R4, 0x1, -R19 ;  /* 0x000000010404b824 */ /* 0x000fe200078e0a13 */
[C---:B------:R-:W-:Y:S01]  /*16cb0*/  ISETP.GT.U32.AND P3, PT, R19.reuse, R11, PT ;  /* 0x0000000b1300720c */ /* 0x040fe20003f64070 */
[----:B------:R-:W-:Y:S01]  /*16cc0*/  IMAD R10, R19, R7, R10 ;  /* 0x00000007130a7224 */ /* 0x000fe200078e020a */
[----:B------:R-:W-:Y:S01]  /*16cd0*/  IABS R9, R9 ;  /* 0x0000000900097213 */ /* 0x000fe20000000000 */
[----:B-1----:R-:W-:Y:S01]  /*16ce0*/  IMAD.MOV.U32 R6, RZ, RZ, R4 ;  /* 0x000000ffff067224 */ /* 0x002fe200078e0004 */
[----:B------:R1:W-:Y:S01]  /*16cf0*/  STL [R1+0x13c], R5 ;  /* 0x00013c0501007387 */ /* 0x0003e20000100800 */
[----:B------:R-:W-:-:S02]  /*16d00*/  VIADD R3, R2, 0x1dc ;  /* 0x000001dc02037836 */ /* 0x000fc40000000000 */
[----:B------:R-:W-:-:S03]  /*16d10*/  IMAD.HI.U32 R4, R20, R9, RZ ;  /* 0x0000000914047227 */ /* 0x000fc600078e00ff */
[----:B------:R-:W-:Y:S01]  /*16d20*/  IABS R8, R3 ;  /* 0x0000000300087213 */ /* 0x000fe20000000000 */
[--C-:B------:R-:W-:Y:S01]  /*16d30*/  @!P0 IMAD.IADD R0, R0, 0x1, -R19.reuse ;  /* 0x0000000100008824 */ /* 0x100fe200078e0a13 */
[----:B------:R-:W-:Y:S01]  /*16d40*/  ISETP.GT.U32.AND P0, PT, R19, R10, PT ;  /* 0x0000000a1300720c */ /* 0x000fe20003f04070 */
[----:B------:R-:W-:Y:S01]  /*16d50*/  @!P2 IMAD.MOV R6, RZ, RZ, -R6 ;  /* 0x000000ffff06a224 */ /* 0x000fe200078e0a06 */
[----:B------:R-:W-:Y:S01]  /*16d60*/  ISETP.GE.AND P2, PT, R3, RZ, PT ;  /* 0x000000ff0300720c */ /* 0x000fe20003f46270 */
[----:B------:R-:W-:Y:S02]  /*16d70*/  IMAD.MOV R4, RZ, RZ, -R4 ;  /* 0x000000ffff047224 */ /* 0x000fe400078e0a04 */
[----:B------:R-:W-:Y:S01]  /*16d80*/  @!P3 IMAD.IADD R11, R11, 0x1, -R19 ;  /* 0x000000010b0bb824 */ /* 0x000fe200078e0a13 */
[----:B------:R2:W-:Y:S01]  /*16d90*/  STL [R1+0x138], R6 ;  /* 0x0001380601007387 */ /* 0x0005e20000100800 */
[C---:B------:R-:W-:Y:S02]  /*16da0*/  IMAD R9, R19.reuse, R4, R9 ;  /* 0x0000000413097224 */ /* 0x040fe400078e0209 */
[----:B-1----:R-:W-:Y:S01]  /*16db0*/  IMAD.HI.U32 R5, R20, R8, RZ ;  /* 0x0000000814057227 */ /* 0x002fe200078e00ff */
[----:B------:R-:W-:-:S03]  /*16dc0*/  ISETP.GT.U32.AND P3, PT, R19, R11, PT ;  /* 0x0000000b1300720c */ /* 0x000fc60003f64070 */
[----:B------:R-:W-:Y:S01]  /*16dd0*/  @!P0 IMAD.IADD R10, R10, 0x1, -R19 ;  /* 0x000000010a0a8824 */ /* 0x000fe200078e0a13 */
[----:B------:R-:W-:Y:S01]  /*16de0*/  IADD3 R5, -R5, RZ, RZ ;  /* 0x000000ff05057210 */ /* 0x000fe20007ffe1ff */
[----:B------:R-:W-:-:S03]  /*16df0*/  IMAD.HI.U32 R7, R20, R13, RZ ;  /* 0x0000000d14077227 */ /* 0x000fc600078e00ff */
[C---:B------:R-:W-:Y:S01]  /*16e00*/  ISETP.GT.U32.AND P0, PT, R19.reuse, R10, PT ;  /* 0x0000000a1300720c */ /* 0x040fe20003f04070 */
[----:B--2---:R-:W-:Y:S01]  /*16e10*/  IMAD.MOV.U32 R6, RZ, RZ, R0 ;  /* 0x000000ffff067224 */ /* 0x004fe200078e0000 */
[C---:B------:R-:W-:Y:S01]  /*16e20*/  IADD3 R0, R2.reuse, 0x1e0, RZ ;  /* 0x000001e002007810 */ /* 0x040fe20007ffe0ff */
[C---:B------:R-:W-:Y:S02]  /*16e30*/  IMAD R8, R19.reuse, R5, R8 ;  /* 0x0000000513087224 */ /* 0x040fe400078e0208 */
[----:B------:R-:W-:Y:S01]  /*16e40*/  @!P5 IMAD.MOV R6, RZ, RZ, -R6 ;  /* 0x000000ffff06d224 */ /* 0x000fe200078e0a06 */
[----:B------:R-:W-:Y:S01]  /*16e50*/  ISETP.GT.U32.AND P5, PT, R19, R9, PT ;  /* 0x000000091300720c */ /* 0x000fe20003fa4070 */
[C---:B------:R-:W-:Y:S02]  /*16e60*/  VIADD R3, R2.reuse, 0x1de ;  /* 0x000001de02037836 */ /* 0x040fe40000000000 */
[----:B------:R-:W-:Y:S01]  /*16e70*/  @!P3 IMAD.IADD R11, R11, 0x1, -R19 ;  /* 0x000000010b0bb824 */ /* 0x000fe200078e0a13 */
[C---:B------:R-:W-:Y:S01]  /*16e80*/  ISETP.GT.U32.AND P3, PT, R19.reuse, R8, PT ;  /* 0x000000081300720c */ /* 0x040fe20003f64070 */
[----:B------:R-:W-:Y:S01]  /*16e90*/  IMAD.MOV R7, RZ, RZ, -R7 ;  /* 0x000000ffff077224 */ /* 0x000fe200078e0a07 */
[----:B------:R-:W-:Y:S01]  /*16ea0*/  IABS R15, R3 ;  /* 0x00000003000f7213 */ /* 0x000fe20000000000 */
[----:B------:R-:W-:Y:S01]  /*16eb0*/  VIADD R5, R2, 0x1df ;  /* 0x000001df02057836 */ /* 0x000fe20000000000 */
[----:B------:R1:W-:Y:S01]  /*16ec0*/  STL [R1+0x134], R6 ;  /* 0x0001340601007387 */ /* 0x0003e20000100800 */
[----:B------:R-:W-:Y:S01]  /*16ed0*/  IMAD R13, R19, R7, R13 ;  /* 0x00000007130d7224 */ /* 0x000fe200078e020d */
[----:B------:R-:W-:Y:S01]  /*16ee0*/  IABS R7, R0 ;  /* 0x0000000000077213 */ /* 0x000fe20000000000 */
[----:B------:R-:W-:Y:S01]  /*16ef0*/  IMAD.HI.U32 R14, R20, R15, RZ ;  /* 0x0000000f140e7227 */ /* 0x000fe200078e00ff */
[----:B------:R-:W-:-:S03]  /*16f00*/  IABS R4, R5 ;  /* 0x0000000500047213 */ /* 0x000fc60000000000 */
[--C-:B------:R-:W-:Y:S02]  /*16f10*/  @!P5 IMAD.IADD R9, R9, 0x1, -R19.reuse ;  /* 0x000000010909d824 */ /* 0x100fe400078e0a13 */
[----:B------:R-:W-:Y:S01]  /*16f20*/  @!P0 IMAD.IADD R10, R10, 0x1, -R19 ;  /* 0x000000010a0a8824 */ /* 0x000fe200078e0a13 */
[C---:B------:R-:W-:Y:S01]  /*16f30*/  ISETP.GT.U32.AND P0, PT, R19.reuse, R13, PT ;  /* 0x0000000d1300720c */ /* 0x040fe20003f04070 */
[----:B------:R-:W-:Y:S01]  /*16f40*/  IMAD.MOV R14, RZ, RZ, -R14 ;  /* 0x000000ffff0e7224 */ /* 0x000fe200078e0a0e */
[C---:B------:R-:W-:Y:S01]  /*16f50*/  ISETP.GT.U32.AND P5, PT, R19.reuse, R9, PT ;  /* 0x000000091300720c */ /* 0x040fe20003fa4070 */
[----:B-1----:R-:W-:Y:S02]  /*16f60*/  IMAD.MOV.U32 R6, RZ, RZ, R11 ;  /* 0x000000ffff067224 */ /* 0x002fe400078e000b */
[----:B------:R-:W-:Y:S02]  /*16f70*/  @!P3 IMAD.IADD R8, R8, 0x1, -R19 ;  /* 0x000000010808b824 */ /* 0x000fe400078e0a13 */
[----:B------:R-:W-:Y:S01]  /*16f80*/  @!P1 IMAD.MOV R6, RZ, RZ, -R6 ;  /* 0x000000ffff069224 */ /* 0x000fe200078e0a06 */
[----:B------:R-:W-:Y:S01]  /*16f90*/  ISETP.GE.AND P1, PT, R12, RZ, PT ;  /* 0x000000ff0c00720c */ /* 0x000fe20003f26270 */
[C---:B------:R-:W-:Y:S01]  /*16fa0*/  IMAD R15, R19.reuse, R14, R15 ;  /* 0x0000000e130f7224 */ /* 0x040fe200078e020f */
[----:B------:R-:W-:Y:S01]  /*16fb0*/  ISETP.GT.U32.AND P3, PT, R19, R8, PT ;  /* 0x000000081300720c */ /* 0x000fe20003f64070 */
[----:B------:R-:W-:Y:S01]  /*16fc0*/  IMAD.HI.U32 R11, R20, R4, RZ ;  /* 0x00000004140b7227 */ /* 0x000fe200078e00ff */
[----:B------:R1:W-:Y:S03]  /*16fd0*/  STL [R1+0x130], R6 ;  /* 0x0001300601007387 */ /* 0x0003e60000100800 */
[--C-:B------:R-:W-:Y:S01]  /*16fe0*/  @!P5 IMAD.IADD R9, R9, 0x1, -R19.reuse ;  /* 0x000000010909d824 */ /* 0x100fe200078e0a13 */
[----:B------:R-:W-:Y:S01]  /*16ff0*/  ISETP.GT.U32.AND P5, PT, R19, R15, PT ;  /* 0x0000000f1300720c */ /* 0x000fe20003fa4070 */
[----:B------:R-:W-:Y:S01]  /*17000*/  @!P0 IMAD.IADD R13, R13, 0x1, -R19 ;  /* 0x000000010d0d8824 */ /* 0x000fe200078e0a13 */
[----:B------:R-:W-:Y:S01]  /*17010*/  IADD3 R11, -R11, RZ, RZ ;  /* 0x000000ff0b0b7210 */ /* 0x000fe20007ffe1ff */
[C---:B------:R-:W-:Y:S01]  /*17020*/  VIADD R16, R2.reuse, 0x1e2 ;  /* 0x000001e202107836 */ /* 0x040fe20000000000 */
[----:B------:R-:W-:Y:S01]  /*17030*/  ISETP.GE.AND P0, PT, R3, RZ, PT ;  /* 0x000000ff0300720c */ /* 0x000fe20003f06270 */
[----:B------:R-:W-:-:S02]  /*17040*/  VIADD R3, R2, 0x1e1 ;  /* 0x000001e102037836 */ /* 0x000fc40000000000 */
[----:B-1----:R-:W-:Y:S02]  /*17050*/  IMAD.MOV.U32 R6, RZ, RZ, R10 ;  /* 0x000000ffff067224 */ /* 0x002fe400078e000a */
[C---:B------:R-:W-:Y:S02]  /*17060*/  IMAD R4, R19.reuse, R11, R4 ;  /* 0x0000000b13047224 */ /* 0x040fe400078e0204 */
[----:B------:R-:W-:Y:S01]  /*17070*/  @!P4 IMAD.MOV R6, RZ, RZ, -R6 ;  /* 0x000000ffff06c224 */ /* 0x000fe200078e0a06 */
[----:B------:R-:W-:Y:S01]  /*17080*/  ISETP.GT.U32.AND P4, PT, R19, R13, PT ;  /* 0x0000000d1300720c */ /* 0x000fe20003f84070 */
[----:B------:R-:W-:Y:S01]  /*17090*/  IMAD.HI.U32 R10, R20, R7, RZ ;  /* 0x00000007140a7227 */ /* 0x000fe200078e00ff */
[----:B------:R-:W-:Y:S02]  /*170a0*/  @!P5 IADD3 R15, R15, -R19, RZ ;  /* 0x800000130f0fd210 */ /* 0x000fe40007ffe0ff */
[----:B------:R1:W-:Y:S01]  /*170b0*/  STL [R1+0x12c], R6 ;  /* 0x00012c0601007387 */ /* 0x0003e20000100800 */
[----:B------:R-:W-:Y:S01]  /*170c0*/  @!P3 IMAD.IADD R8, R8, 0x1, -R19 ;  /* 0x000000010808b824 */ /* 0x000fe200078e0a13 */
[----:B------:R-:W-:Y:S01]  /*170d0*/  ISETP.GT.U32.AND P3, PT, R19, R4, PT ;  /* 0x000000041300720c */ /* 0x000fe20003f64070 */
[----:B------:R-:W-:Y:S01]  /*170e0*/  IMAD.MOV R10, RZ, RZ, -R10 ;  /* 0x000000ffff0a7224 */ /* 0x000fe200078e0a0a */
[----:B------:R-:W-:Y:S01]  /*170f0*/  ISETP.GE.AND P5, PT, R5, RZ, PT ;  /* 0x000000ff0500720c */ /* 0x000fe20003fa6270 */
[----:B------:R-:W-:-:S02]  /*17100*/  VIADD R14, R2, 0x1e4 ;  /* 0x000001e4020e7836 */ /* 0x000fc40000000000 */
[----:B------:R-:W-:Y:S02]  /*17110*/  IMAD R5, R19, R10, R7 ;  /* 0x0000000a13057224 */ /* 0x000fe400078e0207 */
[----:B------:R-:W-:Y:S02]  /*17120*/  @!P4 IMAD.IADD R13, R13, 0x1, -R19 ;  /* 0x000000010d0dc824 */ /* 0x000fe400078e0a13 */
[----:B-1----:R-:W-:Y:S01]  /*17130*/  IMAD.MOV.U32 R6, RZ, RZ, R9 ;  /* 0x000000ffff067224 */ /* 0x002fe200078e0009 */
[C---:B------:R-:W-:Y:S01]  /*17140*/  ISETP.GT.U32.AND P4, PT, R19.reuse, R5, PT ;  /* 0x000000051300720c */ /* 0x040fe20003f84070 */
[----:B------:R-:W-:Y:S01]  /*17150*/  VIADD R11, R2, 0x1e5 ;  /* 0x000001e5020b7836 */ /* 0x000fe20000000000 */
[----:B------:R-:W-:Y:S01]  /*17160*/  IABS R9, R3 ;  /* 0x0000000300097213 */ /* 0x000fe20000000000 */
[----:B------:R-:W-:Y:S01]  /*17170*/  @!P6 IMAD.MOV R6, RZ, RZ, -R6 ;  /* 0x000000ffff06e224 */ /* 0x000fe200078e0a06 */
[C---:B------:R-:W-:Y:S01]  /*17180*/  ISETP.GT.U32.AND P6, PT, R19.reuse, R15, PT ;  /* 0x0000000f1300720c */ /* 0x040fe20003fc4070 */
[----:B------:R-:W-:Y:S01]  /*17190*/  @!P3 IMAD.IADD R4, R4, 0x1, -R19 ;  /* 0x000000010404b824 */ /* 0x000fe200078e0a13 */
[----:B------:R-:W-:Y:S01]  /*171a0*/  IABS R12, R11 ;  /* 0x0000000b000c7213 */ /* 0x000fe20000000000 */
[----:B------:R-:W-:Y:S01]  /*171b0*/  IMAD.MOV.U32 R7, RZ, RZ, R9 ;  /* 0x000000ffff077224 */ /* 0x000fe200078e0009 */
[----:B------:R1:W-:Y:S01]  /*171c0*/  STL [R1+0x128], R6 ;  /* 0x0001280601007387 */ /* 0x0003e20000100800 */
[----:B------:R-:W-:Y:S01]  /*171d0*/  VIADD R10, R2, 0x1e3 ;  /* 0x000001e3020a7836 */ /* 0x000fe20000000000 */
[----:B------:R-:W-:Y:S01]  /*171e0*/  ISETP.GT.U32.AND P3, PT, R19, R4, PT ;  /* 0x000000041300720c */ /* 0x000fe20003f64070 */
[----:B------:R-:W-:-:S02]  /*171f0*/  @!P1 IMAD.MOV R13, RZ, RZ, -R13 ;  /* 0x000000ffff0d9224 */ /* 0x000fc400078e0a0d */
[----:B------:R-:W-:Y:S01]  /*17200*/  @!P4 IMAD.IADD R5, R5, 0x1, -R19 ;  /* 0x000000010505c824 */ /* 0x000fe200078e0a13 */
[----:B------:R-:W-:Y:S01]  /*17210*/  IABS R18, R10 ;  /* 0x0000000a00127213 */ /* 0x000fe20000000000 */
[C---:B------:R-:W-:Y:S02]  /*17220*/  IMAD.HI.U32 R238, R20.reuse, R12, RZ ;  /* 0x0000000c14ee7227 */ /* 0x040fe400078e00ff */
[----:B------:R-:W-:Y:S02]  /*17230*/  @!P6 IADD3 R15, R15, -R19, RZ ;  /* 0x800000130f0fe210 */ /* 0x000fe40007ffe0ff */
[----:B-1----:R-:W-:Y:S01]  /*17240*/  IMAD.MOV.U32 R6, RZ, RZ, R8 ;  /* 0x000000ffff067224 */ /* 0x002fe200078e0008 */
[----:B------:R-:W-:Y:S01]  /*17250*/  ISETP.GE.AND P6, PT, R3, RZ, PT ;  /* 0x000000ff0300720c */ /* 0x000fe20003fc6270 */
[----:B------:R-:W-:Y:S01]  /*17260*/  IMAD.HI.U32 R8, R20, R7, RZ ;  /* 0x0000000714087227 */ /* 0x000fe200078e00ff */
[----:B------:R-:W-:-:S03]  /*17270*/  ISETP.GT.U32.AND P4, PT, R19, R5, PT ;  /* 0x000000051300720c */ /* 0x000fc60003f84070 */
[----:B------:R-:W-:Y:S01]  /*17280*/  @!P2 IMAD.MOV R6, RZ, RZ, -R6 ;  /* 0x000000ffff06a224 */ /* 0x000fe200078e0a06 */
[----:B------:R-:W-:Y:S01]  /*17290*/  ISETP.GE.AND P2, PT, R0, RZ, PT ;  /* 0x000000ff0000720c */ /* 0x000fe20003f46270 */
[----:B------:R-:W-:Y:S01]  /*172a0*/  IMAD.MOV R9, RZ, RZ, -R8 ;  /* 0x000000ffff097224 */ /* 0x000fe200078e0a08 */
[----:B------:R-:W-:Y:S01]  /*172b0*/  IABS R0, R16 ;  /* 0x0000001000007213 */ /* 0x000fe20000000000 */
[----:B------:R-:W-:Y:S01]  /*172c0*/  @!P3 IMAD.IADD R4, R4, 0x1, -R19 ;  /* 0x000000010404b824 */ /* 0x000fe200078e0a13 */
[----:B------:R1:W-:Y:S01]  /*172d0*/  STL [R1+0x124], R6 ;  /* 0x0001240601007387 */ /* 0x0003e20000100800 */
[C---:B------:R-:W-:Y:S02]  /*172e0*/  IMAD R7, R19.reuse, R9, R7 ;  /* 0x0000000913077224 */ /* 0x040fe400078e0207 */
[----:B------:R-:W-:Y:S01]  /*172f0*/  IMAD.MOV.U32 R8, RZ, RZ, R0 ;  /* 0x000000ffff087224 */ /* 0x000fe200078e0000 */
[----:B------:R-:W-:Y:S01]  /*17300*/  IABS R0, R14 ;  /* 0x0000000e00007213 */ /* 0x000fe20000000000 */
[----:B------:R-:W-:Y:S01]  /*17310*/  IMAD.MOV R238, RZ, RZ, -R238 ;  /* 0x000000ffffee7224 */ /* 0x000fe200078e0aee */
[----:B------:R-:W-:Y:S01]  /*17320*/  ISETP.GT.U32.AND P3, PT, R19, R7, PT ;  /* 0x000000071300720c */ /* 0x000fe20003f64070 */
[----:B------:R-:W-:Y:S01]  /*17330*/  IMAD.HI.U32 R3, R20, R8, RZ ;  /* 0x0000000814037227 */ /* 0x000fe200078e00ff */
[----:B------:R-:W-:Y:S01]  /*17340*/  @!P4 IADD3 R5, R5, -R19, RZ ;  /* 0x800000130505c210 */ /* 0x000fe20007ffe0ff */
[----:B------:R2:W-:Y:S01]  /*17350*/  STL [R1+0x120], R13 ;  /* 0x0001200d01007387 */ /* 0x0005e20000100800 */
[----:B------:R-:W-:Y:S01]  /*17360*/  @!P5 IADD3 R4, -R4, RZ, RZ ;  /* 0x000000ff0404d210 */ /* 0x000fe20007ffe1ff */
[----:B------:R-:W-:Y:S01]  /*17370*/  IMAD.MOV R3, RZ, RZ, -R3 ;  /* 0x000000ffff037224 */ /* 0x000fe200078e0a03 */
[----:B------:R-:W-:Y:S01]  /*17380*/  ISETP.GE.AND P5, PT, R10, RZ, PT ;  /* 0x000000ff0a00720c */ /* 0x000fe20003fa6270 */
[----:B------:R-:W-:-:S04]  /*17390*/  IMAD.HI.U32 R17, R20, R0, RZ ;  /* 0x0000000014117227 */ /* 0x000fc800078e00ff */
[----:B------:R-:W-:Y:S02]  /*173a0*/  IMAD R8, R19, R3, R8 ;  /* 0x0000000313087224 */ /* 0x000fe400078e0208 */
[----:B------:R-:W-:Y:S01]  /*173b0*/  @!P3 IMAD.IADD R7, R7, 0x1, -R19 ;  /* 0x000000010707b824 */ /* 0x000fe200078e0a13 */
[----:B------:R-:W-:Y:S01]  /*173c0*/  ISETP.GE.AND P3, PT, R16, RZ, PT ;  /* 0x000000ff1000720c */ /* 0x000fe20003f66270 */
[----:B------:R-:W-:Y:S01]  /*173d0*/  IMAD.MOV R17, RZ, RZ, -R17 ;  /* 0x000000ffff117224 */ /* 0x000fe200078e0a11 */
[C---:B------:R-:W-:Y:S01]  /*173e0*/  ISETP.GT.U32.AND P4, PT, R19.reuse, R8, PT ;  /* 0x000000081300720c */ /* 0x040fe20003f84070 */
[----:B------:R-:W-:Y:S01]  /*173f0*/  IMAD.HI.U32 R3, R20, R18, RZ ;  /* 0x0000001214037227 */ /* 0x000fe200078e00ff */
[----:B------:R-:W-:-:S03]  /*17400*/  ISETP.GT.U32.AND P1, PT, R19, R7, PT ;  /* 0x000000071300720c */ /* 0x000fc60003f24070 */
[C---:B------:R-:W-:Y:S02]  /*17410*/  IMAD R0, R19.reuse, R17, R0 ;  /* 0x0000001113007224 */ /* 0x040fe400078e0200 */
[----:B------:R-:W-:Y:S02]  /*17420*/  IMAD.MOV R3, RZ, RZ, -R3 ;  /* 0x000000ffff037224 */ /* 0x000fe400078e0a03 */
[C---:B------:R-:W-:Y:S01]  /*17430*/  IMAD R12, R19.reuse, R238, R12 ;  /* 0x000000ee130c7224 */ /* 0x040fe200078e020c */
[----:B------:R-:W-:Y:S01]  /*17440*/  IADD3 R238, R2, 0x1f4, RZ ;  /* 0x000001f402ee7810 */ /* 0x000fe20007ffe0ff */
[----:B------:R-:W-:Y:S01]  /*17450*/  @!P2 IMAD.MOV R5, RZ, RZ, -R5 ;  /* 0x000000ffff05a224 */ /* 0x000fe200078e0a05 */
[C---:B------:R-:W-:Y:S01]  /*17460*/  ISETP.GT.U32.AND P2, PT, R19.reuse, R0, PT ;  /* 0x000000001300720c */ /* 0x040fe20003f44070 */
[----:B------:R-:W-:Y:S01]  /*17470*/  @!P4 IMAD.IADD R8, R8, 0x1, -R19 ;  /* 0x000000010808c824 */ /* 0x000fe200078e0a13 */
[----:B------:R-:W-:Y:S01]  /*17480*/  IABS R245, R238 ;  /* 0x000000ee00f57213 */ /* 0x000fe20000000000 */
[----:B------:R-:W-:-:S02]  /*17490*/  IMAD R3, R19, R3, R18 ;  /* 0x0000000313037224 */ /* 0x000fc400078e0212 */
[----:B-1----:R-:W-:Y:S01]  /*174a0*/  IMAD.MOV.U32 R6, RZ, RZ, R15 ;  /* 0x000000ffff067224 */ /* 0x002fe200078e000f */
[----:B------:R-:W-:Y:S01]  /*174b0*/  ISETP.GT.U32.AND P4, PT, R19, R8, PT ;  /* 0x000000081300720c */ /* 0x000fe20003f84070 */
[--C-:B------:R-:W-:Y:S01]  /*174c0*/  @!P1 IMAD.IADD R7, R7, 0x1, -R19.reuse ;  /* 0x0000000107079824 */ /* 0x100fe200078e0a13 */
[C---:B------:R-:W-:Y:S01]  /*174d0*/  ISETP.GT.U32.AND P1, PT, R19.reuse, R12, PT ;  /* 0x0000000c1300720c */ /* 0x040fe20003f24070 */
[----:B------:R-:W-:Y:S01]  /*174e0*/  @!P0 IMAD.MOV R6, RZ, RZ, -R6 ;  /* 0x000000ffff068224 */ /* 0x000fe200078e0a06 */
[----:B------:R-:W-:Y:S01]  /*174f0*/  ISETP.GT.U32.AND P0, PT, R19, R3, PT ;  /* 0x000000031300720c */ /* 0x000fe20003f04070 */
[C---:B------:R-:W-:Y:S02]  /*17500*/  VIADD R9, R2.reuse, 0x1e6 ;  /* 0x000001e602097836 */ /* 0x040fe40000000000 */
[----:B--2---:R-:W-:Y:S01]  /*17510*/  VIADD R13, R2, 0x1e7 ;  /* 0x000001e7020d7836 */ /* 0x004fe20000000000 */
[----:B------:R1:W-:Y:S01]  /*17520*/  STL [R1+0x11c], R6 ;  /* 0x00011c0601007387 */ /* 0x0003e20000100800 */
[----:B------:R-:W-:Y:S01]  /*17530*/  @!P2 IMAD.IADD R0, R0, 0x1, -R19 ;  /* 0x000000010000a824 */ /* 0x000fe200078e0a13 */
[----:B------:R-:W-:-:S02]  /*17540*/  IABS R16, R9 ;  /* 0x0000000900107213 */ /* 0x000fc40000000000 */
[----:B------:R2:W-:Y:S01]  /*17550*/  STL [R1+0x108], R4 ;  /* 0x0001080401007387 */ /* 0x0005e20000100800 */
[--C-:B------:R-:W-:Y:S01]  /*17560*/  @!P4 IMAD.IADD R8, R8, 0x1, -R19.reuse ;  /* 0x000000010808c824 */ /* 0x100fe200078e0a13 */
[----:B------:R-:W-:Y:S01]  /*17570*/  ISETP.GE.AND P4, PT, R14, RZ, PT ;  /* 0x000000ff0e00720c */ /* 0x000fe20003f86270 */
[--C-:B------:R-:W-:Y:S01]  /*17580*/  @!P1 IMAD.IADD R12, R12, 0x1, -R19.reuse ;  /* 0x000000010c0c9824 */ /* 0x100fe200078e0a13 */
[----:B------:R-:W-:Y:S01]  /*17590*/  IABS R14, R13 ;  /* 0x0000000d000e7213 */ /* 0x000fe20000000000 */
[----:B------:R-:W-:Y:S01]  /*175a0*/  @!P0 IMAD.IADD R3, R3, 0x1, -R19 ;  /* 0x0000000103038824 */ /* 0x000fe200078e0a13 */
[C---:B------:R-:W-:Y:S01]  /*175b0*/  ISETP.GT.U32.AND P1, PT, R19.reuse, R0, PT ;  /* 0x000000001300720c */ /* 0x040fe20003f24070 */
[----:B-1----:R-:W-:Y:S01]  /*175c0*/  IMAD.MOV.U32 R6, RZ, RZ, R7 ;  /* 0x000000ffff067224 */ /* 0x002fe200078e0007 */
[----:B------:R1:W-:Y:S01]  /*175d0*/  STL [R1+0xd4], R5 ;  /* 0x0000d40501007387 */ /* 0x0003e20000100800 */
[----:B------:R-:W-:Y:S01]  /*175e0*/  IMAD.HI.U32 R7, R20, R14, RZ ;  /* 0x0000000e14077227 */ /* 0x000fe200078e00ff */
[----:B------:R-:W-:-:S02]  /*175f0*/  ISETP.GT.U32.AND P2, PT, R19, R3, PT ;  /* 0x000000031300720c */ /* 0x000fc40003f44070 */
[----:B------:R-:W-:Y:S01]  /*17600*/  ISETP.GE.AND P0, PT, R11, RZ, PT ;  /* 0x000000ff0b00720c */ /* 0x000fe20003f06270 */
[----:B------:R-:W-:Y:S01]  /*17610*/  @!P6 IMAD.MOV R6, RZ, RZ, -R6 ;  /* 0x000000ffff06e224 */ /* 0x000fe200078e0a06 */
[C---:B------:R-:W-:Y:S01]  /*17620*/  ISETP.GT.U32.AND P6, PT, R19.reuse, R12, PT ;  /* 0x0000000c1300720c */ /* 0x040fe20003fc4070 */
[----:B--2---:R-:W-:Y:S01]  /*17630*/  IMAD.HI.U32 R4, R20, R16, RZ ;  /* 0x0000001014047227 */ /* 0x004fe200078e00ff */
[----:B------:R-:W-:Y:S02]  /*17640*/  IADD3 R11, R2, 0x1e8, RZ ;  /* 0x000001e8020b7810 */ /* 0x000fe40007ffe0ff */
[----:B------:R2:W-:Y:S01]  /*17650*/  STL [R1+0xac], R6 ;  /* 0x0000ac0601007387 */ /* 0x0005e20000100800 */
[----:B------:R-:W-:Y:S01]  /*17660*/  IMAD.MOV R4, RZ, RZ, -R4 ;  /* 0x000000ffff047224 */ /* 0x000fe200078e0a04 */
[----:B------:R-:W-:Y:S01]  /*17670*/  IABS R15, R11 ;  /* 0x0000000b000f7213 */ /* 0x000fe20000000000 */
[----:B------:R-:W-:Y:S02]  /*17680*/  IMAD.MOV R7, RZ, RZ, -R7 ;  /* 0x000000ffff077224 */ /* 0x000fe400078e0a07 */
[----:B------:R-:W-:Y:S01]  /*17690*/  IMAD R10, R19, R4, R16 ;  /* 0x00000004130a7224 */ /* 0x000fe200078e0210 */
[----:B------:R-:W-:Y:S01]  /*176a0*/  SHF.R.U32.HI R16, RZ, 0x6, R242 ;  /* 0x00000006ff107819 */ /* 0x000fe200000116f2 */
[----:B-1----:R-:W1:Y:S01]  /*176b0*/  LDC.64 R4, c[0x0][0x238] ;  /* 0x00008e00ff047b82 */ /* 0x002e620000000a00 */
[--C-:B------:R-:W-:Y:S01]  /*176c0*/  @!P1 IMAD.IADD R0, R0, 0x1, -R19.reuse ;  /* 0x0000000100009824 */ /* 0x100fe200078e0a13 */
[----:B------:R-:W-:Y:S01]  /*176d0*/  @!P6 IADD3 R12, R12, -R19, RZ ;  /* 0x800000130c0ce210 */ /* 0x000fe20007ffe0ff */
[----:B--2---:R-:W-:Y:S01]  /*176e0*/  IMAD.MOV.U32 R6, RZ, RZ, R8 ;  /* 0x000000ffff067224 */ /* 0x004fe200078e0008 */
[----:B------:R-:W-:Y:S01]  /*176f0*/  ISETP.GE.AND P6, PT, R13, RZ, PT ;  /* 0x000000ff0d00720c */ /* 0x000fe20003fc6270 */
[----:B------:R-:W-:Y:S01]  /*17700*/  @!P2 IMAD.IADD R3, R3, 0x1, -R19 ;  /* 0x000000010303a824 */ /* 0x000fe200078e0a13 */
[----:B------:R-:W-:Y:S01]  /*17710*/  ISETP.GT.U32.AND P2, PT, R19, R10, PT ;  /* 0x0000000a1300720c */ /* 0x000fe20003f44070 */
[----:B------:R-:W-:Y:S01]  /*17720*/  @!P3 IMAD.MOV R6, RZ, RZ, -R6 ;  /* 0x000000ffff06b224 */ /* 0x000fe200078e0a06 */
[----:B------:R-:W-:Y:S01]  /*17730*/  ISETP.GE.AND P3, PT, R9, RZ, PT ;  /* 0x000000ff0900720c */ /* 0x000fe20003f66270 */
[C---:B------:R-:W-:Y:S01]  /*17740*/  IMAD R9, R19.reuse, R7, R14 ;  /* 0x0000000713097224 */ /* 0x040fe200078e020e */
[C---:B------:R-:W-:Y:S01]  /*17750*/  IADD3 R242, R2.reuse, 0x1f8, RZ ;  /* 0x000001f802f27810 */ /* 0x040fe20007ffe0ff */
[----:B------:R-:W-:Y:S01]  /*17760*/  VIADD R8, R2, 0x1e9 ;  /* 0x000001e902087836 */ /* 0x000fe20000000000 */
[----:B------:R2:W-:Y:S01]  /*17770*/  STL [R1+0xa8], R6 ;  /* 0x0000a80601007387 */ /* 0x0005e20000100800 */
[----:B------:R-:W-:Y:S01]  /*17780*/  IMAD.HI.U32 R7, R20, R15, RZ ;  /* 0x0000000f14077227 */ /* 0x000fe200078e00ff */
[----:B------:R-:W-:-:S02]  /*17790*/  ISETP.GT.U32.AND P1, PT, R19, R9, PT ;  /* 0x000000091300720c */ /* 0x000fc40003f24070 */
[----:B------:R-:W-:Y:S01]  /*177a0*/  IABS R14, R8 ;  /* 0x00000008000e7213 */ /* 0x000fe20000000000 */
[----:B------:R-:W-:Y:S01]  /*177b0*/  IMAD.MOV R13, RZ, RZ, -R7 ;  /* 0x000000ffff0d7224 */ /* 0x000fe200078e0a07 */
[----:B------:R-:W-:Y:S01]  /*177c0*/  SGXT.U32 R7, R16, 0x1 ;  /* 0x000000011007781a */ /* 0x000fe20000000000 */
[----:B------:R-:W-:Y:S01]  /*177d0*/  @!P2 IMAD.IADD R10, R10, 0x1, -R19 ;  /* 0x000000010a0aa824 */ /* 0x000fe200078e0a13 */
[----:B------:R-:W-:Y:S01]  /*177e0*/  ISETP.GE.AND P2, PT, R11, RZ, PT ;  /* 0x000000ff0b00720c */ /* 0x000fe20003f46270 */
[----:B------:R-:W-:Y:S01]  /*177f0*/  @!P4 IMAD.MOV R0, RZ, RZ, -R0 ;  /* 0x000000ffff00c224 */ /* 0x000fe200078e0a00 */
[----:B------:R-:W-:Y:S01]  /*17800*/  IADD3 R16, R2, 0x1f1, RZ ;  /* 0x000001f102107810 */ /* 0x000fe20007ffe0ff */
[----:B--2---:R-:W-:Y:S01]  /*17810*/  IMAD.MOV.U32 R6, RZ, RZ, R3 ;  /* 0x000000ffff067224 */ /* 0x004fe200078e0003 */
[----:B------:R-:W-:Y:S01]  /*17820*/  IABS R243, R242 ;  /* 0x000000f200f37213 */ /* 0x000fe20000000000 */
[----:B-1----:R-:W-:Y:S02]  /*17830*/  IMAD R17, R7, R4, RZ ;  /* 0x0000000407117224 */ /* 0x002fe400078e02ff */
[----:B------:R-:W-:-:S02]  /*17840*/  @!P1 IMAD.IADD R9, R9, 0x1, -R19 ;  /* 0x0000000109099824 */ /* 0x000fc400078e0a13 */
[----:B------:R-:W-:Y:S01]  /*17850*/  IMAD.HI.U32 R3, R20, R14, RZ ;  /* 0x0000000e14037227 */ /* 0x000fe200078e00ff */
[----:B------:R-:W-:Y:S02]  /*17860*/  STL [R1+0x610], R17 ;  /* 0x0006101101007387 */ /* 0x000fe40000100800 */
[C---:B------:R-:W-:Y:S01]  /*17870*/  ISETP.GT.U32.AND P1, PT, R19.reuse, R9, PT ;  /* 0x000000091300720c */ /* 0x040fe20003f24070 */
[----:B------:R-:W-:Y:S01]  /*17880*/  @!P5 IMAD.MOV R6, RZ, RZ, -R6 ;  /* 0x000000ffff06d224 */ /* 0x000fe200078e0a06 */
[C---:B------:R-:W-:Y:S01]  /*17890*/  ISETP.GT.U32.AND P5, PT, R19.reuse, R10, PT ;  /* 0x0000000a1300720c */ /* 0x040fe20003fa4070 */
[----:B------:R-:W-:Y:S02]  /*178a0*/  IMAD.MOV R3, RZ, RZ, -R3 ;  /* 0x000000ffff037224 */ /* 0x000fe400078e0a03 */
[C---:B------:R-:W-:Y:S01]  /*178b0*/  IMAD R13, R19.reuse, R13, R15 ;  /* 0x0000000d130d7224 */ /* 0x040fe200078e020f */
[----:B------:R1:W-:Y:S01]  /*178c0*/  STL [R1+0xa4], R6 ;  /* 0x0000a40601007387 */ /* 0x0003e20000100800 */
[----:B------:R-:W-:-:S02]  /*178d0*/  IMAD R14, R19, R3, R14 ;  /* 0x00000003130e7224 */ /* 0x000fc400078e020e */
[----:B------:R-:W-:Y:S01]  /*178e0*/  VIADD R11, R2, 0x1ea ;  /* 0x000001ea020b7836 */ /* 0x000fe20000000000 */
[----:B------:R2:W-:Y:S01]  /*178f0*/  STL [R1+0xa0], R0 ;  /* 0x0000a00001007387 */ /* 0x0005e20000100800 */
[----:B------:R-:W-:Y:S02]  /*17900*/  ISETP.GT.U32.AND P4, PT, R19, R13, PT ;  /* 0x0000000d1300720c */ /* 0x000fe40003f84070 */
[--C-:B------:R-:W-:Y:S01]  /*17910*/  @!P1 IMAD.IADD R9, R9, 0x1, -R19.reuse ;  /* 0x0000000109099824 */ /* 0x100fe200078e0a13 */
[----:B------:R-:W-:Y:S01]  /*17920*/  ISETP.GT.U32.AND P1, PT, R19, R14, PT ;  /* 0x0000000e1300720c */ /* 0x000fe20003f24070 */
[--C-:B------:R-:W-:Y:S01]  /*17930*/  @!P5 IMAD.IADD R10, R10, 0x1, -R19.reuse ;  /* 0x000000010a0ad824 */ /* 0x100fe200078e0a13 */
[----:B------:R-:W-:Y:S01]  /*17940*/  ISETP.GE.AND P5, PT, R11, RZ, PT ;  /* 0x000000ff0b00720c */ /* 0x000fe20003fa6270 */
[----:B-1----:R-:W-:Y:S01]  /*17950*/  IMAD.MOV.U32 R6, RZ, RZ, R12 ;  /* 0x000000ffff067224 */ /* 0x002fe200078e000c */
[----:B------:R-:W-:Y:S01]  /*17960*/  IABS R11, R11 ;  /* 0x0000000b000b7213 */ /* 0x000fe20000000000 */
[----:B------:R-:W-:Y:S01]  /*17970*/  IMAD.MOV.U32 R7, RZ, RZ, R10 ;  /* 0x000000ffff077224 */ /* 0x000fe200078e000a */
[----:B--2---:R-:W-:Y:S01]  /*17980*/  LEA R0, R4, R17, 0x1 ;  /* 0x0000001104007211 */ /* 0x004fe200078e08ff */
[----:B------:R-:W-:Y:S01]  /*17990*/  @!P0 IMAD.MOV R6, RZ, RZ, -R6 ;  /* 0x000000ffff068224 */ /* 0x000fe200078e0a06 */
[----:B------:R-:W-:Y:S01]  /*179a0*/  ISETP.GE.AND P0, PT, R8, RZ, PT ;  /* 0x000000ff0800720c */ /* 0x000fe20003f06270 */
[----:B------:R-:W-:Y:S01]  /*179b0*/  IMAD.HI.U32 R12, R20, R11, RZ ;  /* 0x0000000b140c7227 */ /* 0x000fe200078e00ff */
[----:B------:R-:W-:Y:S01]  /*179c0*/  IADD3 R8, R2, 0x1ec, RZ ;  /* 0x000001ec02087810 */ /* 0x000fe20007ffe0ff */
[----:B------:R-:W-:Y:S02]  /*179d0*/  STL [R1+0x3c0], R0 ;  /* 0x0003c00001007387 */ /* 0x000fe40000100800 */
[----:B------:R-:W-:-:S02]  /*179e0*/  @!P4 IMAD.IADD R13, R13, 0x1, -R19 ;  /* 0x000000010d0dc824 */ /* 0x000fc400078e0a13 */
[----:B------:R1:W-:Y:S01]  /*179f0*/  STL [R1+0x9c], R6 ;  /* 0x00009c0601007387 */ /* 0x0003e20000100800 */
[----:B------:R-:W-:Y:S02]  /*17a00*/  @!P1 IMAD.IADD R14, R14, 0x1, -R19 ;  /* 0x000000010e0e9824 */ /* 0x000fe400078e0a13 */
[----:B------:R-:W-:Y:S01]  /*17a10*/  @!P3 IMAD.MOV R7, RZ, RZ, -R7 ;  /* 0x000000ffff07b224 */ /* 0x000fe200078e0a07 */
[C---:B------:R-:W-:Y:S01]  /*17a20*/  ISETP.GT.U32.AND P3, PT, R19.reuse, R13, PT ;  /* 0x0000000d1300720c */ /* 0x040fe20003f64070 */
[----:B------:R-:W-:Y:S01]  /*17a30*/  IMAD.MOV R12, RZ, RZ, -R12 ;  /* 0x000000ffff0c7224 */ /* 0x000fe200078e0a0c */
[----:B------:R-:W-:-:S03]  /*17a40*/  ISETP.GT.U32.AND P1, PT, R19, R14, PT ;  /* 0x0000000e1300720c */ /* 0x000fc60003f24070 */
[----:B------:R-:W-:Y:S02]  /*17a50*/  IMAD R11, R19, R12, R11 ;  /* 0x0000000c130b7224 */ /* 0x000fe400078e020b */
[----:B-1----:R-:W-:Y:S02]  /*17a60*/  IMAD R6, R4, 0x2, R0 ;  /* 0x0000000204067824 */ /* 0x002fe400078e0200 */
[----:B------:R-:W-:Y:S02]  /*17a70*/  VIADD R0, R2, 0x1eb ;  /* 0x000001eb02007836 */ /* 0x000fe40000000000 */
[----:B------:R-:W-:Y:S01]  /*17a80*/  IMAD R3, R4, 0x2, R6 ;  /* 0x0000000204037824 */ /* 0x000fe200078e0206 */
[----:B------:R1:W-:Y:S01]  /*17a90*/  STL [R1+0x324], R6 ;  /* 0x0003240601007387 */ /* 0x0003e20000100800 */
[--C-:B------:R-:W-:Y:S01]  /*17aa0*/  @!P3 IMAD.IADD R13, R13, 0x1, -R19.reuse ;  /* 0x000000010d0db824 */ /* 0x100fe200078e0a13 */
[----:B------:R-:W-:Y:S01]  /*17ab0*/  ISETP.GE.AND P4, PT, R0, RZ, PT ;  /* 0x000000ff0000720c */ /* 0x000fe20003f86270 */
[----:B------:R-:W-:Y:S01]  /*17ac0*/  @!P1 IMAD.IADD R14, R14, 0x1, -R19 ;  /* 0x000000010e0e9824 */ /* 0x000fe200078e0a13 */
[----:B------:R-:W-:Y:S01]  /*17ad0*/  IABS R0, R0 ;  /* 0x0000000000007213 */ /* 0x000fe20000000000 */
[----:B------:R2:W-:Y:S01]  /*17ae0*/  STL [R1+0x2b0], R3 ;  /* 0x0002b00301007387 */ /* 0x0005e20000100800 */
[----:B------:R-:W-:Y:S01]  /*17af0*/  ISETP.GE.AND P3, PT, R8, RZ, PT ;  /* 0x000000ff0800720c */ /* 0x000fe20003f66270 */
[----:B------:R-:W-:-:S02]  /*17b00*/  VIADD R12, R2, 0x1ee ;  /* 0x000001ee020c7836 */ /* 0x000fc40000000000 */
[----:B------:R-:W-:-:S04]  /*17b10*/  IMAD.HI.U32 R10, R20, R0, RZ ;  /* 0x00000000140a7227 */ /* 0x000fc800078e00ff */
[----:B-1----:R-:W-:Y:S02]  /*17b20*/  IMAD R6, R4, 0x2, R3 ;  /* 0x0000000204067824 */ /* 0x002fe400078e0203 */
[----:B------:R-:W-:Y:S01]  /*17b30*/  IMAD.MOV R10, RZ, RZ, -R10 ;  /* 0x000000ffff0a7224 */ /* 0x000fe200078e0a0a */
[----:B--2---:R-:W-:Y:S01]  /*17b40*/  IABS R3, R8 ;  /* 0x0000000800037213 */ /* 0x004fe20000000000 */
[----:B------:R-:W-:Y:S01]  /*17b50*/  VIADD R8, R2, 0x1ed ;  /* 0x000001ed02087836 */ /* 0x000fe20000000000 */
[----:B------:R1:W-:Y:S01]  /*17b60*/  STL [R1+0x778], R6 ;  /* 0x0007780601007387 */ /* 0x0003e20000100800 */
[----:B------:R-:W-:Y:S02]  /*17b70*/  IMAD R0, R19, R10, R0 ;  /* 0x0000000a13007224 */ /* 0x000fe400078e0200 */
[----:B------:R-:W-:Y:S01]  /*17b80*/  IMAD.MOV.U32 R15, RZ, RZ, R13 ;  /* 0x000000ffff0f7224 */ /* 0x000fe200078e000d */
[----:B------:R2:W-:Y:S01]  /*17b90*/  STL [R1+0x98], R7 ;  /* 0x0000980701007387 */ /* 0x0005e20000100800 */
[----:B------:R-:W-:-:S02]  /*17ba0*/  IABS R10, R8 ;  /* 0x00000008000a7213 */ /* 0x000fc40000000000 */
[----:B------:R-:W-:Y:S01]  /*17bb0*/  ISETP.GT.U32.AND P1, PT, R19, R0, PT ;  /* 0x000000001300720c */ /* 0x000fe20003f24070 */
[----:B------:R-:W-:Y:S02]  /*17bc0*/  @!P2 IMAD.MOV R15, RZ, RZ, -R15 ;  /* 0x000000ffff0fa224 */ /* 0x000fe400078e0a0f */
[----:B-1----:R-:W-:Y:S02]  /*17bd0*/  IMAD R6, R4, 0x2, R6 ;  /* 0x0000000204067824 */ /* 0x002fe400078e0206 */
[----:B------:R-:W-:-:S03]  /*17be0*/  IMAD.HI.U32 R13, R20, R10, RZ ;  /* 0x0000000a140d7227 */ /* 0x000fc600078e00ff */
[----:B------:R1:W-:Y:S01]  /*17bf0*/  STL [R1+0x118], R6 ;  /* 0x0001180601007387 */ /* 0x0003e20000100800 */
[----:B--2---:R-:W-:Y:S02]  /*17c00*/  IMAD.MOV.U32 R7, RZ, RZ, R9 ;  /* 0x000000ffff077224 */ /* 0x004fe400078e0009 */
[----:B------:R-:W-:-:S04]  /*17c10*/  IMAD.HI.U32 R9, R20, R3, RZ ;  /* 0x0000000314097227 */ /* 0x000fc800078e00ff */
[----:B------:R-:W-:Y:S01]  /*17c20*/  @!P6 IMAD.MOV R7, RZ, RZ, -R7 ;  /* 0x000000ffff07e224 */ /* 0x000fe200078e0a07 */
[C---:B------:R-:W-:Y:S01]  /*17c30*/  ISETP.GT.U32.AND P6, PT, R19.reuse, R11, PT ;  /* 0x0000000b1300720c */ /* 0x040fe20003fc4070 */
[----:B------:R-:W-:Y:S01]  /*17c40*/  IMAD.MOV R9, RZ, RZ, -R9 ;  /* 0x000000ffff097224 */ /* 0x000fe200078e0a09 */
[----:B-1----:R-:W-:Y:S01]  /*17c50*/  LEA R6, R4, R6, 0x1 ;  /* 0x0000000604067211 */ /* 0x002fe200078e08ff */
[----:B------:R-:W-:Y:S02]  /*17c60*/  @!P1 IMAD.IADD R0, R0, 0x1, -R19 ;  /* 0x0000000100009824 */ /* 0x000fe400078e0a13 */
[C---:B------:R-:W-:Y:S01]  /*17c70*/  IMAD R3, R19.reuse, R9, R3 ;  /* 0x0000000913037224 */ /* 0x040fe200078e0203 */
[----:B------:R-:W-:Y:S01]  /*17c80*/  IABS R9, R12 ;  /* 0x0000000c00097213 */ /* 0x000fe20000000000 */
[----:B------:R1:W-:Y:S01]  /*17c90*/  STL [R1+0x100], R6 ;  /* 0x0001000601007387 */ /* 0x0003e20000100800 */
[C---:B------:R-:W-:Y:S02]  /*17ca0*/  ISETP.GT.U32.AND P1, PT, R19.reuse, R0, PT ;  /* 0x000000001300720c */ /* 0x040fe40003f24070 */
[----:B------:R-:W-:Y:S01]  /*17cb0*/  ISETP.GT.U32.AND P2, PT, R19, R3, PT ;  /* 0x000000031300720c */ /* 0x000fe20003f44070 */
[----:B------:R2:W-:Y:S02]  /*17cc0*/  STL [R1+0x94], R7 ;  /* 0x0000940701007387 */ /* 0x0005e40000100800 */
[----:B------:R-:W-:-:S02]  /*17cd0*/  @!P6 IMAD.IADD R11, R11, 0x1, -R19 ;  /* 0x000000010b0be824 */ /* 0x000fc400078e0a13 */
[----:B-1----:R-:W-:-:S03]  /*17ce0*/  IMAD R6, R4, 0x2, R6 ;  /* 0x0000000204067824 */ /* 0x002fc600078e0206 */
[----:B------:R-:W-:Y:S01]  /*17cf0*/  ISETP.GT.U32.AND P6, PT, R19, R11, PT ;  /* 0x0000000b1300720c */ /* 0x000fe20003fc4070 */
[----:B--2---:R-:W-:Y:S01]  /*17d00*/  IMAD.MOV.U32 R7, RZ, RZ, R14 ;  /* 0x000000ffff077224 */ /* 0x004fe200078e000e */
[----:B------:R1:W-:Y:S03]  /*17d10*/  STL [R1+0x104], R6 ;  /* 0x0001040601007387 */ /* 0x0003e60000100800 */
[----:B------:R-:W-:Y:S02]  /*17d20*/  @!P2 IMAD.IADD R3, R3, 0x1, -R19 ;  /* 0x000000010303a824 */ /* 0x000fe400078e0a13 */
[----:B------:R-:W-:Y:S01]  /*17d30*/  @!P0 IMAD.MOV R7, RZ, RZ, -R7 ;  /* 0x000000ffff078224 */ /* 0x000fe200078e0a07 */
[----:B------:R-:W-:Y:S01]  /*17d40*/  ISETP.GE.AND P0, PT, R8, RZ, PT ;  /* 0x000000ff0800720c */ /* 0x000fe20003f06270 */
[----:B------:R-:W-:Y:S01]  /*17d50*/  IMAD.MOV R8, RZ, RZ, -R13 ;  /* 0x000000ffff087224 */ /* 0x000fe200078e0a0d */
[----:B------:R-:W-:Y:S01]  /*17d60*/  ISETP.GT.U32.AND P2, PT, R19, R3, PT ;  /* 0x000000031300720c */ /* 0x000fe20003f44070 */
[----:B------:R-:W-:-:S04]  /*17d70*/  IMAD.HI.U32 R13, R20, R9, RZ ;  /* 0x00000009140d7227 */ /* 0x000fc800078e00ff */
[----:B-1----:R-:W-:Y:S02]  /*17d80*/  IMAD R6, R4, 0x2, R6 ;  /* 0x0000000204067824 */ /* 0x002fe400078e0206 */
[----:B------:R-:W-:Y:S01]  /*17d90*/  @!P6 IMAD.IADD R11, R11, 0x1, -R19 ;  /* 0x000000010b0be824 */ /* 0x000fe200078e0a13 */
[----:B------:R-:W-:Y:S01]  /*17da0*/  ISETP.GE.AND P6, PT, R12, RZ, PT ;  /* 0x000000ff0c00720c */ /* 0x000fe20003fc6270 */
[----:B------:R-:W-:Y:S01]  /*17db0*/  IMAD.MOV R13, RZ, RZ, -R13 ;  /* 0x000000ffff0d7224 */ /* 0x000fe200078e0a0d */
[----:B------:R1:W-:Y:S01]  /*17dc0*/  STL [R1+0x110], R6 ;  /* 0x0001100601007387 */ /* 0x0003e20000100800 */
[C---:B------:R-:W-:Y:S02]  /*17dd0*/  IMAD R8, R19.reuse, R8, R10 ;  /* 0x0000000813087224 */ /* 0x040fe400078e020a */
[C---:B------:R-:W-:Y:S02]  /*17de0*/  IMAD R9, R19.reuse, R13, R9 ;  /* 0x0000000d13097224 */ /* 0x040fe400078e0209 */
[----:B------:R-:W-:Y:S01]  /*17df0*/  @!P1 IMAD.IADD R0, R0, 0x1, -R19 ;  /* 0x0000000100009824 */ /* 0x000fe200078e0a13 */
[----:B------:R-:W-:Y:S01]  /*17e00*/  ISETP.GT.U32.AND P1, PT, R19, R8, PT ;  /* 0x000000081300720c */ /* 0x000fe20003f24070 */
[----:B------:R-:W-:-:S02]  /*17e10*/  VIADD R12, R2, 0x1ef ;  /* 0x000001ef020c7836 */ /* 0x000fc40000000000 */
[----:B------:R-:W-:Y:S01]  /*17e20*/  @!P2 IMAD.IADD R3, R3, 0x1, -R19 ;  /* 0x000000010303a824 */ /* 0x000fe200078e0a13 */
[----:B-1----:R-:W-:Y:S01]  /*17e30*/  LEA R6, R4, R6, 0x1 ;  /* 0x0000000604067211 */ /* 0x002fe200078e08ff */
[----:B------:R-:W-:Y:S01]  /*17e40*/  @!P4 IMAD.MOV R0, RZ, RZ, -R0 ;  /* 0x000000ffff00c224 */ /* 0x000fe200078e0a00 */
[----:B------:R-:W-:Y:S01]  /*17e50*/  IABS R10, R12 ;  /* 0x0000000c000a7213 */ /* 0x000fe20000000000 */
[----:B------:R-:W-:Y:S01]  /*17e60*/  VIADD R14, R2, 0x1f3 ;  /* 0x000001f3020e7836 */ /* 0x000fe20000000000 */
[----:B------:R-:W-:Y:S01]  /*17e70*/  ISETP.GE.AND P4, PT, R12, RZ, PT ;  /* 0x000000ff0c00720c */ /* 0x000fe20003f86270 */
[----:B------:R1:W-:Y:S01]  /*17e80*/  STL [R1+0x10c], R6 ;  /* 0x00010c0601007387 */ /* 0x0003e20000100800 */
[----:B------:R-:W-:Y:S02]  /*17e90*/  @!P3 IMAD.MOV R3, RZ, RZ, -R3 ;  /* 0x000000ffff03b224 */ /* 0x000fe400078e0a03 */
[----:B------:R-:W-:-:S04]  /*17ea0*/  IMAD.HI.U32 R12, R20, R10, RZ ;  /* 0x0000000a140c7227 */ /* 0x000fc800078e00ff */
[----:B------:R-:W-:Y:S02]  /*17eb0*/  @!P1 IMAD.IADD R8, R8, 0x1, -R19 ;  /* 0x0000000108089824 */ /* 0x000fe400078e0a13 */
[----:B------:R-:W-:Y:S02]  /*17ec0*/  IMAD.MOV R12, RZ, RZ, -R12 ;  /* 0x000000ffff0c7224 */ /* 0x000fe400078e0a0c */
[----:B-1----:R-:W-:Y:S01]  /*17ed0*/  IMAD R6, R4, 0x2, R6 ;  /* 0x0000000204067824 */ /* 0x002fe200078e0206 */
[C---:B------:R-:W-:Y:S01]  /*17ee0*/  ISETP.GT.U32.AND P1, PT, R19.reuse, R8, PT ;  /* 0x000000081300720c */ /* 0x040fe20003f24070 */
[C---:B------:R-:W-:Y:S01]  /*17ef0*/  IMAD R10, R19.reuse, R12, R10 ;  /* 0x0000000c130a7224 */ /* 0x040fe200078e020a */
[----:B------:R-:W-:Y:S02]  /*17f00*/  IABS R12, R16 ;  /* 0x00000010000c7213 */ /* 0x000fe40000000000 */
[----:B------:R1:W-:Y:S03]  /*17f10*/  STL [R1+0x114], R6 ;  /* 0x0001140601007387 */ /* 0x0003e60000100800 */
[----:B------:R-:W-:Y:S01]  /*17f20*/  IMAD.HI.U32 R17, R20, R12, RZ ;  /* 0x0000000c14117227 */ /* 0x000fe200078e00ff */
[----:B------:R-:W-:Y:S03]  /*17f30*/  STL [R1+0x90], R15 ;  /* 0x0000900f01007387 */ /* 0x000fe60000100800 */
[----:B------:R-:W-:Y:S01]  /*17f40*/  IMAD.MOV R17, RZ, RZ, -R17 ;  /* 0x000000ffff117224 */ /* 0x000fe200078e0a11 */
[----:B------:R2:W-:Y:S01]  /*17f50*/  STL [R1+0x8c], R7 ;  /* 0x00008c0701007387 */ /* 0x0005e20000100800 */
[----:B------:R-:W-:Y:S01]  /*17f60*/  @!P1 IMAD.IADD R8, R8, 0x1, -R19 ;  /* 0x0000000108089824 */ /* 0x000fe200078e0a13 */
[----:B-1----:R-:W-:Y:S01]  /*17f70*/  LEA R6, R4, R6, 0x1 ;  /* 0x0000000604067211 */ /* 0x002fe200078e08ff */
[C---:B------:R-:W-:Y:S01]  /*17f80*/  IMAD R12, R19.reuse, R17, R12 ;  /* 0x00000011130c7224 */ /* 0x040fe200078e020c */
[----:B------:R-:W-:-:S02]  /*17f90*/  ISETP.GT.U32.AND P1, PT, R19, R10, PT ;  /* 0x0000000a1300720c */ /* 0x000fc40003f24070 */
[----:B------:R-:W-:Y:S01]  /*17fa0*/  @!P0 IADD3 R8, -R8, RZ, RZ ;  /* 0x000000ff08088210 */ /* 0x000fe20007ffe1ff */
[----:B------:R1:W-:Y:S01]  /*17fb0*/  STL [R1+0xfc], R6 ;  /* 0x0000fc0601007387 */ /* 0x0003e20000100800 */
[C---:B------:R-:W-:Y:S01]  /*17fc0*/  ISETP.GT.U32.AND P0, PT, R19.reuse, R12, PT ;  /* 0x0000000c1300720c */ /* 0x040fe20003f04070 */
[----:B--2---:R-:W-:Y:S01]  /*17fd0*/  IMAD.MOV.U32 R7, RZ, RZ, R11 ;  /* 0x000000ffff077224 */ /* 0x004fe200078e000b */
[----:B------:R-:W-:Y:S02]  /*17fe0*/  IADD3 R11, R2, 0x1f0, RZ ;  /* 0x000001f0020b7810 */ /* 0x000fe40007ffe0ff */
[----:B------:R-:W-:Y:S01]  /*17ff0*/  IABS R15, R14 ;  /* 0x0000000e000f7213 */ /* 0x000fe20000000000 */
[----:B------:R-:W-:Y:S01]  /*18000*/  @!P5 IMAD.MOV R7, RZ, RZ, -R7 ;  /* 0x000000ffff07d224 */ /* 0x000fe200078e0a07 */
[----:B------:R-:W-:Y:S02]  /*18010*/  ISETP.GT.U32.AND P5, PT, R19, R9, PT ;  /* 0x000000091300720c */ /* 0x000fe40003fa4070 */
[----:B------:R-:W-:Y:S01]  /*18020*/  IABS R13, R11 ;  /* 0x0000000b000d7213 */ /* 0x000fe20000000000 */
[----:B-1----:R-:W-:Y:S01]  /*18030*/  IMAD R6, R4, 0x2, R6 ;  /* 0x0000000204067824 */ /* 0x002fe200078e0206 */
[----:B------:R-:W-:Y:S01]  /*18040*/  ISETP.GE.AND P2, PT, R11, RZ, PT ;  /* 0x000000ff0b00720c */ /* 0x000fe20003f46270 */
[----:B------:R-:W-:Y:S01]  /*18050*/  @!P1 IMAD.IADD R10, R10, 0x1, -R19 ;  /* 0x000000010a0a9824 */ /* 0x000fe200078e0a13 */
[----:B------:R-:W-:Y:S01]  /*18060*/  ISETP.GE.AND P1, PT, R16, RZ, PT ;  /* 0x000000ff1000720c */ /* 0x000fe20003f26270 */
[----:B------:R-:W-:Y:S01]  /*18070*/  IMAD.MOV.U32 R11, RZ, RZ, R13 ;  /* 0x000000ffff0b7224 */ /* 0x000fe200078e000d */
[----:B------:R1:W-:Y:S01]  /*18080*/  STL [R1+0xf8], R6 ;  /* 0x0000f80601007387 */ /* 0x0003e20000100800 */
[----:B------:R-:W-:Y:S01]  /*18090*/  IMAD.HI.U32 R17, R20, R15, RZ ;  /* 0x0000000f14117227 */ /* 0x000fe200078e00ff */
[----:B------:R-:W-:-:S03]  /*180a0*/  ISETP.GT.U32.AND P3, PT, R19, R10, PT ;  /* 0x0000000a1300720c */ /* 0x000fc60003f64070 */
[----:B------:R-:W-:Y:S02]  /*180b0*/  @!P5 IMAD.IADD R9, R9, 0x1, -R19 ;  /* 0x000000010909d824 */ /* 0x000fe400078e0a13 */
[----:B------:R-:W-:-:S03]  /*180c0*/  IMAD.HI.U32 R13, R20, R11, RZ ;  /* 0x0000000b140d7227 */ /* 0x000fc600078e00ff */
[C---:B------:R-:W-:Y:S01]  /*180d0*/  ISETP.GT.U32.AND P5, PT, R19.reuse, R9, PT ;  /* 0x000000091300720c */ /* 0x040fe20003fa4070 */
[----:B------:R-:W-:Y:S02]  /*180e0*/  IMAD.MOV R13, RZ, RZ, -R13 ;  /* 0x000000ffff0d7224 */ /* 0x000fe400078e0a0d */
[----:B-1----:R-:W-:Y:S02]  /*180f0*/  IMAD R6, R4, 0x2, R6 ;  /* 0x0000000204067824 */ /* 0x002fe400078e0206 */
[----:B------:R-:W-:Y:S02]  /*18100*/  IMAD R11, R19, R13, R11 ;  /* 0x0000000d130b7224 */ /* 0x000fe400078e020b */
[----:B------:R-:W-:Y:S01]  /*18110*/  VIADD R13, R2, 0x1f2 ;  /* 0x000001f2020d7836 */ /* 0x000fe20000000000 */
[----:B------:R1:W-:Y:S01]  /*18120*/  STL [R1+0xf4], R6 ;  /* 0x0000f40601007387 */ /* 0x0003e20000100800 */
[----:B------:R-:W-:Y:S02]  /*18130*/  IMAD.MOV R17, RZ, RZ, -R17 ;  /* 0x000000ffff117224 */ /* 0x000fe400078e0a11 */
[--C-:B------:R-:W-:Y:S01]  /*18140*/  @!P0 IMAD.IADD R12, R12, 0x1, -R19.reuse ;  /* 0x000000010c0c8824 */ /* 0x100fe200078e0a13 */
[----:B------:R-:W-:Y:S01]  /*18150*/  IABS R18, R13 ;  /* 0x0000000d00127213 */ /* 0x000fe20000000000 */
[----:B------:R-:W-:Y:S01]  /*18160*/  STL [R1+0x88], R7 ;  /* 0x0000880701007387 */ /* 0x000fe20000100800 */
[----:B------:R-:W-:Y:S01]  /*18170*/  @!P5 IADD3 R9, R9, -R19, RZ ;  /* 0x800000130909d210 */ /* 0x000fe20007ffe0ff */
[----:B------:R-:W-:Y:S01]  /*18180*/  @!P3 IMAD.IADD R10, R10, 0x1, -R19 ;  /* 0x000000010a0ab824 */ /* 0x000fe200078e0a13 */
[C---:B------:R-:W-:Y:S01]  /*18190*/  ISETP.GT.U32.AND P5, PT, R19.reuse, R11, PT ;  /* 0x0000000b1300720c */ /* 0x040fe20003fa4070 */
[----:B------:R-:W-:Y:S01]  /*181a0*/  IMAD.MOV.U32 R16, RZ, RZ, R18 ;  /* 0x000000ffff107224 */ /* 0x000fe200078e0012 */
[----:B------:R-:W-:Y:S01]  /*181b0*/  ISETP.GE.AND P3, PT, R14, RZ, PT ;  /* 0x000000ff0e00720c */ /* 0x000fe20003f66270 */
[----:B-1----:R-:W-:Y:S01]  /*181c0*/  IMAD R6, R4, 0x2, R6 ;  /* 0x0000000204067824 */ /* 0x002fe200078e0206 */
[----:B------:R-:W-:Y:S01]  /*181d0*/  ISETP.GT.U32.AND P0, PT, R19, R12, PT ;  /* 0x0000000c1300720c */ /* 0x000fe20003f04070 */
[----:B------:R-:W-:-:S03]  /*181e0*/  IMAD.HI.U32 R18, R20, R16, RZ ;  /* 0x0000001014127227 */ /* 0x000fc600078e00ff */
[----:B------:R1:W-:Y:S01]  /*181f0*/  STL [R1+0xf0], R6 ;  /* 0x0000f00601007387 */ /* 0x0003e20000100800 */
[----:B------:R-:W-:Y:S02]  /*18200*/  IMAD.MOV R18, RZ, RZ, -R18 ;  /* 0x000000ffff127224 */ /* 0x000fe400078e0a12 */
[----:B------:R-:W-:Y:S01]  /*18210*/  @!P6 IMAD.MOV R9, RZ, RZ, -R9 ;  /* 0x000000ffff09e224 */ /* 0x000fe200078e0a09 */
[----:B------:R-:W-:Y:S01]  /*18220*/  ISETP.GE.AND P6, PT, R13, RZ, PT ;  /* 0x000000ff0d00720c */ /* 0x000fe20003fc6270 */
[----:B------:R-:W-:Y:S02]  /*18230*/  @!P5 IMAD.IADD R11, R11, 0x1, -R19 ;  /* 0x000000010b0bd824 */ /* 0x000fe400078e0a13 */
[C---:B------:R-:W-:Y:S02]  /*18240*/  IMAD R13, R19.reuse, R18, R16 ;  /* 0x00000012130d7224 */ /* 0x040fe400078e0210 */
[C---:B------:R-:W-:Y:S01]  /*18250*/  IMAD R14, R19.reuse, R17, R15 ;  /* 0x00000011130e7224 */ /* 0x040fe200078e020f */
[----:B------:R-:W-:Y:S01]  /*18260*/  ISETP.GT.U32.AND P5, PT, R19, R11, PT ;  /* 0x0000000b1300720c */ /* 0x000fe20003fa4070 */
[----:B-1----:R-:W-:Y:S01]  /*18270*/  IMAD R6, R4, 0x2, R6 ;  /* 0x0000000204067824 */ /* 0x002fe200078e0206 */
[----:B------:R-:W-:Y:S01]  /*18280*/  IABS R15, R246 ;  /* 0x000000f6000f7213 */ /* 0x000fe20000000000 */
[----:B------:R-:W-:-:S03]  /*18290*/  IMAD.HI.U32 R17, R20, R245, RZ ;  /* 0x000000f514117227 */ /* 0x000fc600078e00ff */
[----:B------:R1:W-:Y:S01]  /*182a0*/  STL [R1+0xe8], R6 ;  /* 0x0000e80601007387 */ /* 0x0003e20000100800 */
[----:B------:R-:W-:Y:S02]  /*182b0*/  IMAD.MOV R17, RZ, RZ, -R17 ;  /* 0x000000ffff117224 */ /* 0x000fe400078e0a11 */
[----:B------:R-:W-:Y:S01]  /*182c0*/  @!P0 IMAD.IADD R12, R12, 0x1, -R19 ;  /* 0x000000010c0c8824 */ /* 0x000fe200078e0a13 */
[C---:B------:R-:W-:Y:S01]  /*182d0*/  ISETP.GT.U32.AND P0, PT, R19.reuse, R14, PT ;  /* 0x0000000e1300720c */ /* 0x040fe20003f04070 */
[----:B------:R-:W-:Y:S02]  /*182e0*/  IMAD R245, R19, R17, R245 ;  /* 0x0000001113f57224 */ /* 0x000fe400078e02f5 */
[----:B------:R-:W-:Y:S01]  /*182f0*/  @!P5 IMAD.IADD R11, R11, 0x1, -R19 ;  /* 0x000000010b0bd824 */ /* 0x000fe200078e0a13 */
[----:B------:R-:W-:Y:S01]  /*18300*/  ISETP.GT.U32.AND P5, PT, R19, R13, PT ;  /* 0x0000000d1300720c */ /* 0x000fe20003fa4070 */
[----:B------:R-:W-:-:S04]  /*18310*/  IMAD.HI.U32 R240, R20, R15, RZ ;  /* 0x0000000f14f07227 */ /* 0x000fc800078e00ff */
[----:B-1----:R-:W-:Y:S02]  /*18320*/  IMAD R6, R4, 0x2, R6 ;  /* 0x0000000204067824 */ /* 0x002fe400078e0206 */
[----:B------:R-:W-:Y:S02]  /*18330*/  IMAD.MOV R17, RZ, RZ, -R240 ;  /* 0x000000ffff117224 */ /* 0x000fe400078e0af0 */
[--C-:B------:R-:W-:Y:S01]  /*18340*/  @!P0 IMAD.IADD R14, R14, 0x1, -R19.reuse ;  /* 0x000000010e0e8824 */ /* 0x100fe200078e0a13 */
[----:B------:R1:W-:Y:S01]  /*18350*/  STL [R1+0xe4], R6 ;  /* 0x0000e40601007387 */ /* 0x0003e20000100800 */
[C---:B------:R-:W-:Y:S02]  /*18360*/  VIADD R7, R2.reuse, 0x1f7 ;  /* 0x000001f702077836 */ /* 0x040fe40000000000 */
[----:B------:R-:W-:Y:S01]  /*18370*/  @!P5 IMAD.IADD R13, R13, 0x1, -R19 ;  /* 0x000000010d0dd824 */ /* 0x000fe200078e0a13 */
[C---:B------:R-:W-:Y:S01]  /*18380*/  ISETP.GT.U32.AND P0, PT, R19.reuse, R14, PT ;  /* 0x0000000e1300720c */ /* 0x040fe20003f04070 */
[C---:B------:R-:W-:Y:S01]  /*18390*/  IMAD R15, R19.reuse, R17, R15 ;  /* 0x00000011130f7224 */ /* 0x040fe200078e020f */
[----:B------:R-:W-:Y:S01]  /*183a0*/  IABS R16, R7 ;  /* 0x0000000700107213 */ /* 0x000fe20000000000 */
[----:B------:R-:W-:Y:S01]  /*183b0*/  VIADD R17, R2, 0x105 ;  /* 0x0000010502117836 */ /* 0x000fe20000000000 */
[----:B------:R-:W-:Y:S01]  /*183c0*/  ISETP.GT.U32.AND P5, PT, R19, R13, PT ;  /* 0x0000000d1300720c */ /* 0x000fe20003fa4070 */
[----:B------:R-:W-:-:S02]  /*183d0*/  @!P4 IMAD.MOV R10, RZ, RZ, -R10 ;  /* 0x000000ffff0ac224 */ /* 0x000fc400078e0a0a */
[----:B-1----:R-:W-:Y:S01]  /*183e0*/  IMAD R6, R4, 0x2, R6 ;  /* 0x0000000204067824 */ /* 0x002fe200078e0206 */
[----:B------:R-:W-:Y:S02]  /*183f0*/  ISETP.GE.AND P4, PT, R17, RZ, PT ;  /* 0x000000ff1100720c */ /* 0x000fe40003f86270 */
[----:B------:R-:W-:Y:S02]  /*18400*/  IABS R251, R17 ;  /* 0x0000001100fb7213 */ /* 0x000fe40000000000 */
[----:B------:R1:W-:Y:S01]  /*18410*/  STL [R1+0xec], R6 ;  /* 0x0000ec0601007387 */ /* 0x0003e20000100800 */
[----:B------:R-:W-:Y:S01]  /*18420*/  @!P0 IMAD.IADD R14, R14, 0x1, -R19 ;  /* 0x000000010e0e8824 */ /* 0x000fe200078e0a13 */
[----:B------:R-:W-:Y:S01]  /*18430*/  ISETP.GT.U32.AND P0, PT, R19, R15, PT ;  /* 0x0000000f1300720c */ /* 0x000fe20003f04070 */
[----:B------:R-:W-:-:S04]  /*18440*/  IMAD.HI.U32 R248, R20, R251, RZ ;  /* 0x000000fb14f87227 */ /* 0x000fc800078e00ff */
[----:B------:R-:W-:Y:S01]  /*18450*/  @!P5 IMAD.IADD R13, R13, 0x1, -R19 ;  /* 0x000000010d0dd824 */ /* 0x000fe200078e0a13 */
[----:B------:R-:W-:Y:S01]  /*18460*/  ISETP.GT.U32.AND P5, PT, R19, R245, PT ;  /* 0x000000f51300720c */ /* 0x000fe20003fa4070 */
[----:B-1----:R-:W-:-:S05]  /*18470*/  IMAD R6, R4, 0x2, R6 ;  /* 0x0000000204067824 */ /* 0x002fca00078e0206 */
[----:B------:R1:W-:Y:S01]  /*18480*/  STL [R1+0xe0], R6 ;  /* 0x0000e00601007387 */ /* 0x0003e20000100800 */
[----:B------:R-:W-:-:S06]  /*18490*/  @!P0 IMAD.IADD R15, R15, 0x1, -R19 ;  /* 0x000000010f0f8824 */ /* 0x000fcc00078e0a13 */
[----:B------:R-:W-:Y:S02]  /*184a0*/  @!P5 IMAD.IADD R245, R245, 0x1, -R19 ;  /* 0x00000001f5f5d824 */ /* 0x000fe400078e0a13 */
[----:B-1----:R-:W-:-:S03]  /*184b0*/  IMAD R6, R4, 0x2, R6 ;  /* 0x0000000204067824 */ /* 0x002fc600078e0206 */
[----:B------:R-:W-:Y:S02]  /*184c0*/  ISETP.GT.U32.AND P5, PT, R19, R245, PT ;  /* 0x000000f51300720c */ /* 0x000fe40003fa4070 */
[----:B------:R1:W-:Y:S11]  /*184d0*/  STL [R1+0xdc], R6 ;  /* 0x0000dc0601007387 */ /* 0x0003f60000100800 */
[----:B------:R-:W-:-:S02]  /*184e0*/  @!P5 IMAD.IADD R245, R245, 0x1, -R19 ;  /* 0x00000001f5f5d824 */ /* 0x000fc400078e0a13 */
[----:B-1----:R-:W-:-:S05]  /*184f0*/  IMAD R6, R4, 0x2, R6 ;  /* 0x0000000204067824 */ /* 0x002fca00078e0206 */
[----:B------:R1:W-:Y:S02]  /*18500*/  STL [R1+0xd8], R6 ;  /* 0x0000d80601007387 */ /* 0x0003e40000100800 */
[----:B-1----:R-:W-:-:S05]  /*18510*/  IMAD R6, R4, 0x2, R6 ;  /* 0x0000000204067824 */ /* 0x002fca00078e0206 */
[----:B------:R1:W-:Y:S02]  /*18520*/  STL [R1+0xd0], R6 ;  /* 0x0000d00601007387 */ /* 0x0003e40000100800 */
[----:B-1----:R-:W-:-:S05]  /*18530*/  IMAD R6, R4, 0x2, R6 ;  /* 0x0000000204067824 */ /* 0x002fca00078e0206 */
[----:B------:R1:W-:Y:S02]  /*18540*/  STL [R1+0xc8], R6 ;  /* 0x0000c80601007387 */ /* 0x0003e40000100800 */
[----:B-1----:R-:W-:-:S04]  /*18550*/  IMAD R6, R4, 0x2, R6 ;  /* 0x0000000204067824 */ /* 0x002fc800078e0206 */
[----:B------:R-:W-:Y:S01]  /*18560*/  IMAD R18, R4, 0x2, R6 ;  /* 0x0000000204127824 */ /* 0x000fe200078e0206 */
[----:B------:R1:W-:Y:S04]  /*18570*/  STL [R1+0xc4], R6 ;  /* 0x0000c40601007387 */ /* 0x0003e80000100800 */
[----:B------:R2:W-:Y:S01]  /*18580*/  STL [R1+0xcc], R18 ;  /* 0x0000cc1201007387 */ /* 0x0005e20000100800 */
[----:B-1----:R-:W-:Y:S02]  /*18590*/  VIADD R6, R2, 0x1f6 ;  /* 0x000001f602067836 */ /* 0x002fe40000000000 */
[----:B--2---:R-:W-:-:S03]  /*185a0*/  IMAD R18, R4, 0x2, R18 ;  /* 0x0000000204127824 */ /* 0x004fc600078e0212 */
[----:B------:R-:W-:Y:S02]  /*185b0*/  IABS R244, R6 ;  /* 0x0000000600f47213 */ /* 0x000fe40000000000 */
[----:B------:R-:W-:-:S03]  /*185c0*/  LEA R21, R4, R18, 0x1 ;  /* 0x0000001204157211 */ /* 0x000fc600078e08ff */
[----:B------:R-:W-:Y:S01]  /*185d0*/  IMAD.HI.U32 R241, R20, R244, RZ ;  /* 0x000000f414f17227 */ /* 0x000fe200078e00ff */
[----:B------:R1:W-:Y:S03]  /*185e0*/  STL [R1+0xc0], R18 ;  /* 0x0000c01201007387 */ /* 0x0003e60000100800 */
[----:B------:R-:W-:Y:S01]  /*185f0*/  IMAD.MOV R240, RZ, RZ, -R241 ;  /* 0x000000fffff07224 */ /* 0x000fe200078e0af1 */
[----:B------:R2:W-:Y:S01]  /*18600*/  STL [R1+0xbc], R21 ;  /* 0x0000bc1501007387 */ /* 0x0005e20000100800 */
[----:B------:R-:W-:Y:S02]  /*18610*/  VIADD R241, R2, 0x1f9 ;  /* 0x000001f902f17836 */ /* 0x000fe40000000000 */
[----:B------:R-:W-:Y:S02]  /*18620*/  IMAD R244, R19, R240, R244 ;  /* 0x000000f013f47224 */ /* 0x000fe400078e02f4 */
[----:B------:R-:W-:Y:S01]  /*18630*/  IMAD.HI.U32 R240, R20, R243, RZ ;  /* 0x000000f314f07227 */ /* 0x000fe200078e00ff */
[----:B------:R-:W-:-:S02]  /*18640*/  IABS R17, R241 ;  /* 0x000000f100117213 */ /* 0x000fc40000000000 */
[----:B------:R-:W-:Y:S01]  /*18650*/  ISETP.GT.U32.AND P5, PT, R19, R244, PT ;  /* 0x000000f41300720c */ /* 0x000fe20003fa4070 */
[----:B-1----:R-:W-:Y:S01]  /*18660*/  IMAD.HI.U32 R18, R20, R16, RZ ;  /* 0x0000001014127227 */ /* 0x002fe200078e00ff */
[----:B------:R-:W-:-:S03]  /*18670*/  IADD3 R240, -R240, RZ, RZ ;  /* 0x000000fff0f07210 */ /* 0x000fc60007ffe1ff */
[----:B--2---:R-:W-:Y:S02]  /*18680*/  IMAD R21, R4, 0x2, R21 ;  /* 0x0000000204157824 */ /* 0x004fe400078e0215 */
[----:B------:R-:W-:Y:S02]  /*18690*/  IMAD.MOV R18, RZ, RZ, -R18 ;  /* 0x000000ffff127224 */ /* 0x000fe400078e0a12 */
[C---:B------:R-:W-:Y:S01]  /*186a0*/  IMAD R243, R19.reuse, R240, R243 ;  /* 0x000000f013f37224 */ /* 0x040fe200078e02f3 */
[----:B------:R1:W-:Y:S01]  /*186b0*/  STL [R1+0xb8], R21 ;  /* 0x0000b81501007387 */ /* 0x0003e20000100800 */
[C---:B------:R-:W-:Y:S02]  /*186c0*/  IMAD R16, R19.reuse, R18, R16 ;  /* 0x0000001213107224 */ /* 0x040fe400078e0210 */
[----:B------:R-:W-:Y:S01]  /*186d0*/  @!P5 IMAD.IADD R244, R244, 0x1, -R19 ;  /* 0x00000001f4f4d824 */ /* 0x000fe200078e0a13 */
[C---:B------:R-:W-:Y:S01]  /*186e0*/  ISETP.GT.U32.AND P5, PT, R19.reuse, R243, PT ;  /* 0x000000f31300720c */ /* 0x040fe20003fa4070 */
[----:B------:R-:W-:Y:S01]  /*186f0*/  IMAD.HI.U32 R249, R20, R17, RZ ;  /* 0x0000001114f97227 */ /* 0x000fe200078e00ff */
[----:B------:R-:W-:-:S03]  /*18700*/  ISETP.GT.U32.AND P0, PT, R19, R16, PT ;  /* 0x000000101300720c */ /* 0x000fc60003f04070 */
[----:B------:R-:W-:Y:S02]  /*18710*/  VIADD R18, R2, 0x1fa ;  /* 0x000001fa02127836 */ /* 0x000fe40000000000 */
[----:B-1----:R-:W-:Y:S02]  /*18720*/  IMAD R21, R4, 0x2, R21 ;  /* 0x0000000204157824 */ /* 0x002fe400078e0215 */
[----:B------:R-:W-:Y:S01]  /*18730*/  IMAD.MOV R240, RZ, RZ, -R248 ;  /* 0x000000fffff07224 */ /* 0x000fe200078e0af8 */
[----:B------:R-:W-:Y:S01]  /*18740*/  IABS R18, R18 ;  /* 0x0000001200127213 */ /* 0x000fe20000000000 */
[----:B------:R-:W-:Y:S01]  /*18750*/  IMAD.MOV R248, RZ, RZ, -R249 ;  /* 0x000000fffff87224 */ /* 0x000fe200078e0af9 */
[----:B------:R1:W-:Y:S01]  /*18760*/  STL [R1+0xb4], R21 ;  /* 0x0000b41501007387 */ /* 0x0003e20000100800 */
[----:B------:R-:W-:Y:S02]  /*18770*/  @!P5 IMAD.IADD R243, R243, 0x1, -R19 ;  /* 0x00000001f3f3d824 */ /* 0x000fe400078e0a13 */
[----:B------:R-:W-:-:S02]  /*18780*/  IMAD R17, R19, R248, R17 ;  /* 0x000000f813117224 */ /* 0x000fc400078e0211 */
[----:B------:R-:W-:-:S03]  /*18790*/  IMAD.HI.U32 R250, R20, R18, RZ ;  /* 0x0000001214fa7227 */ /* 0x000fc600078e00ff */
[C---:B------:R-:W-:Y:S01]  /*187a0*/  ISETP.GT.U32.AND P5, PT, R19.reuse, R17, PT ;  /* 0x000000111300720c */ /* 0x040fe20003fa4070 */
[----:B------:R-:W-:Y:S01]  /*187b0*/  IMAD R251, R19, R240, R251 ;  /* 0x000000f013fb7224 */ /* 0x000fe200078e02fb */
[----:B------:R-:W-:Y:S01]  /*187c0*/  IABS R240, R23 ;  /* 0x0000001700f07213 */ /* 0x000fe20000000000 */
[----:B-1----:R-:W-:Y:S02]  /*187d0*/  IMAD R21, R4, 0x2, R21 ;  /* 0x0000000204157824 */ /* 0x002fe400078e0215 */
[----:B------:R-:W-:Y:S01]  /*187e0*/  @!P0 IMAD.IADD R16, R16, 0x1, -R19 ;  /* 0x0000000110108824 */ /* 0x000fe200078e0a13 */
[----:B------:R-:W-:Y:S01]  /*187f0*/  ISETP.GE.AND P0, PT, R238, RZ, PT ;  /* 0x000000ffee00720c */ /* 0x000fe20003f06270 */
[----:B------:R-:W-:Y:S01]  /*18800*/  VIADD R238, R2, 0x1fc ;  /* 0x000001fc02ee7836 */ /* 0x000fe20000000000 */
[----:B------:R1:W-:Y:S01]  /*18810*/  STL [R1+0xb0], R21 ;  /* 0x0000b01501007387 */ /* 0x0003e20000100800 */
[----:B------:R-:W-:Y:S02]  /*18820*/  IMAD.MOV R249, RZ, RZ, -R250 ;  /* 0x000000fffff97224 */ /* 0x000fe400078e0afa */
[----:B------:R-:W-:Y:S01]  /*18830*/  IMAD.HI.U32 R250, R20, R240, RZ ;  /* 0x000000f014fa7227 */ /* 0x000fe200078e00ff */
[----:B------:R-:W-:-:S02]  /*18840*/  IABS R248, R238 ;  /* 0x000000ee00f87213 */ /* 0x000fc40000000000 */
[----:B------:R-:W-:Y:S01]  /*18850*/  @!P5 IADD3 R17, R17, -R19, RZ ;  /* 0x800000131111d210 */ /* 0x000fe20007ffe0ff */
[C---:B------:R-:W-:Y:S01]  /*18860*/  IMAD R18, R19.reuse, R249, R18 ;  /* 0x000000f913127224 */ /* 0x040fe200078e0212 */
[----:B------:R-:W-:Y:S01]  /*18870*/  IABS R249, R22 ;  /* 0x0000001600f97213 */ /* 0x000fe20000000000 */
[----:B------:R-:W-:Y:S02]  /*18880*/  IMAD.MOV R23, RZ, RZ, -R250 ;  /* 0x000000ffff177224 */ /* 0x000fe400078e0afa */
[----:B-1----:R-:W-:Y:S01]  /*18890*/  IMAD R21, R4, 0x2, R21 ;  /* 0x0000000204157824 */ /* 0x002fe200078e0215 */
[----:B------:R-:W-:Y:S01]  /*188a0*/  ISETP.GT.U32.AND P5, PT, R19, R18, PT ;  /* 0x000000121300720c */ /* 0x000fe20003fa4070 */
[----:B------:R-:W-:Y:S02]  /*188b0*/  VIADD R250, R2, 0x1fe ;  /* 0x000001fe02fa7836 */ /* 0x000fe40000000000 */
[----:B------:R-:W-:Y:S01]  /*188c0*/  IMAD.HI.U32 R22, R20, R248, RZ ;  /* 0x000000f814167227 */ /* 0x000fe200078e00ff */
[----:B------:R1:W-:Y:S02]  /*188d0*/  STL [R1+0x7c], R21 ;  /* 0x00007c1501007387 */ /* 0x0003e40000100800 */
[----:B------:R-:W-:Y:S01]  /*188e0*/  IABS R250, R250 ;  /* 0x000000fa00fa7213 */ /* 0x000fe20000000000 */
[----:B------:R-:W-:-:S02]  /*188f0*/  IMAD.MOV R22, RZ, RZ, -R22 ;  /* 0x000000ffff167224 */ /* 0x000fc400078e0a16 */
[----:B------:R-:W-:Y:S02]  /*18900*/  IMAD R240, R19, R23, R240 ;  /* 0x0000001713f07224 */ /* 0x000fe400078e02f0 */
        /* <DEDUP_REMOVED lines=10> */
[----:B-1----:R-:W-:-:S04]  /*189b0*/  IMAD.HI.U32 R21, R20, R249, RZ ;  /* 0x000000f914157227 */ /* 0x002fc800078e00ff */
[----:B--2---:R-:W-:Y:S02]  /*189c0*/  IMAD R252, R4, 0x2, R252 ;  /* 0x0000000204fc7824 */ /* 0x004fe400078e02fc */
[----:B------:R-:W-:-:S03]  /*189d0*/  IMAD.MOV R21, RZ, RZ, -R21 ;  /* 0x000000ffff157224 */ /* 0x000fc600078e0a15 */
[----:B------:R1:W-:Y:S01]  /*189e0*/  STL [R1+0x64], R252 ;  /* 0x000064fc01007387 */ /* 0x0003e20000100800 */
[----:B------:R-:W-:-:S03]  /*189f0*/  IMAD.HI.U32 R20, R20, R250, RZ ;  /* 0x000000fa14147227 */ /* 0x000fc600078e00ff */
[----:B------:R-:W2:Y:S01]  /*18a00*/  LDL.LU R23, [R1+0x1a60] ;  /* 0x001a600001177983 */ /* 0x000ea20000300800 */
[C---:B------:R-:W-:Y:S02]  /*18a10*/  IMAD R248, R19.reuse, R22, R248 ;  /* 0x0000001613f87224 */ /* 0x040fe400078e02f8 */
[----:B------:R-:W-:Y:S01]  /*18a20*/  @!P2 IMAD.MOV R11, RZ, RZ, -R11 ;  /* 0x000000ffff0ba224 */ /* 0x000fe200078e0a0b */
[----:B------:R-:W3:Y:S01]  /*18a30*/  LDL.LU R22, [R1+0x1a5c] ;  /* 0x001a5c0001167983 */ /* 0x000ee20000300800 */
[----:B-1----:R-:W-:Y:S01]  /*18a40*/  IMAD R252, R4, 0x2, R252 ;  /* 0x0000000204fc7824 */ /* 0x002fe200078e02fc */
[C---:B------:R-:W-:Y:S01]  /*18a50*/  ISETP.GT.U32.AND P2, PT, R19.reuse, R15, PT ;  /* 0x0000000f1300720c */ /* 0x040fe20003f44070 */
[----:B------:R-:W-:Y:S02]  /*18a60*/  IMAD R249, R19, R21, R249 ;  /* 0x0000001513f97224 */ /* 0x000fe400078e02f9 */
[----:B------:R-:W4:Y:S01]  /*18a70*/  LDL.LU R21, [R1+0x1a58] ;  /* 0x001a580001157983 */ /* 0x000f220000300800 */
[----:B------:R-:W-:Y:S01]  /*18a80*/  IMAD.MOV R20, RZ, RZ, -R20 ;  /* 0x000000ffff147224 */ /* 0x000fe200078e0a14 */
[----:B------:R-:W-:-:S02]  /*18a90*/  @!P1 IADD3 R12, -R12, RZ, RZ ;  /* 0x000000ff0c0c9210 */ /* 0x000fc40007ffe1ff */
[----:B------:R1:W-:Y:S01]  /*18aa0*/  STL [R1+0x60], R252 ;  /* 0x000060fc01007387 */ /* 0x0003e20000100800 */
[----:B------:R-:W-:Y:S01]  /*18ab0*/  @!P5 IMAD.IADD R18, R18, 0x1, -R19 ;  /* 0x000000011212d824 */ /* 0x000fe200078e0a13 */
[C---:B------:R-:W-:Y:S01]  /*18ac0*/  ISETP.GT.U32.AND P1, PT, R19.reuse, R244, PT ;  /* 0x000000f41300720c */ /* 0x040fe20003f24070 */
[----:B------:R-:W-:Y:S01]  /*18ad0*/  @!P3 IMAD.MOV R14, RZ, RZ, -R14 ;  /* 0x000000ffff0eb224 */ /* 0x000fe200078e0a0e */
[C---:B------:R-:W-:Y:S01]  /*18ae0*/  ISETP.GT.U32.AND P5, PT, R19.reuse, R16, PT ;  /* 0x000000101300720c */ /* 0x040fe20003fa4070 */
[C---:B------:R-:W-:Y:S01]  /*18af0*/  IMAD R250, R19.reuse, R20, R250 ;  /* 0x0000001413fa7224 */ /* 0x040fe200078e02fa */
[C---:B------:R-:W-:Y:S01]  /*18b00*/  ISETP.GT.U32.AND P3, PT, R19.reuse, R243, PT ;  /* 0x000000f31300720c */ /* 0x040fe20003f64070 */
[C---:B-1----:R-:W-:Y:S02]  /*18b10*/  IMAD R252, R4.reuse, 0x2, R252 ;  /* 0x0000000204fc7824 */ /* 0x042fe400078e02fc */
[----:B------:R-:W-:Y:S01]  /*18b20*/  @!P0 IMAD.MOV R245, RZ, RZ, -R245 ;  /* 0x000000fffff58224 */ /* 0x000fe200078e0af5 */
[----:B------:R-:W-:Y:S01]  /*18b30*/  ISETP.GT.U32.AND P0, PT, R19, R17, PT ;  /* 0x000000111300720c */ /* 0x000fe20003f04070 */
[----:B------:R-:W-:Y:S01]  /*18b40*/  IMAD R20, R4, 0x2, R252 ;  /* 0x0000000204147824 */ /* 0x000fe200078e02fc */
[----:B------:R1:W-:Y:S01]  /*18b50*/  STL [R1+0x4c], R252 ;  /* 0x00004cfc01007387 */ /* 0x0003e20000100800 */
[----:B------:R-:W-:Y:S01]  /*18b60*/  @!P2 IMAD.IADD R15, R15, 0x1, -R19 ;  /* 0x000000010f0fa824 */ /* 0x000fe200078e0a13 */
[C---:B------:R-:W-:Y:S01]  /*18b70*/  ISETP.GT.U32.AND P2, PT, R19.reuse, R240, PT ;  /* 0x000000f01300720c */ /* 0x040fe20003f44070 */
[----:B------:R-:W-:Y:S01]  /*18b80*/  @!P6 IMAD.MOV R13, RZ, RZ, -R13 ;  /* 0x000000ffff0de224 */ /* 0x000fe200078e0a0d */
[----:B------:R-:W-:Y:S01]  /*18b90*/  ISETP.GT.U32.AND P6, PT, R19, R18, PT ;  /* 0x000000121300720c */ /* 0x000fe20003fc4070 */
[----:B-1----:R-:W2:Y:S04]  /*18ba0*/  LDL.LU R252, [R1+0x1a54] ;  /* 0x001a540001fc7983 */ /* 0x002ea80000300800 */
[----:B------:R1:W-:Y:S01]  /*18bb0*/  STL [R1+0x44], R20 ;  /* 0x0000441401007387 */ /* 0x0003e20000100800 */
[--C-:B------:R-:W-:Y:S01]  /*18bc0*/  @!P1 IMAD.IADD R244, R244, 0x1, -R19.reuse ;  /* 0x00000001f4f49824 */ /* 0x100fe200078e0a13 */
[----:B------:R-:W-:Y:S01]  /*18bd0*/  @!P3 IADD3 R243, R243, -R19, RZ ;  /* 0x80000013f3f3b210 */ /* 0x000fe20007ffe0ff */
[----:B------:R-:W-:Y:S01]  /*18be0*/  @!P5 IMAD.IADD R16, R16, 0x1, -R19 ;  /* 0x000000011010d824 */ /* 0x000fe200078e0a13 */
[C---:B------:R-:W-:Y:S01]  /*18bf0*/  ISETP.GT.U32.AND P1, PT, R19.reuse, R248, PT ;  /* 0x000000f81300720c */ /* 0x040fe20003f24070 */
[----:B-1----:R-:W-:Y:S01]  /*18c00*/  IMAD R20, R4, 0x2, R20 ;  /* 0x0000000204147824 */ /* 0x002fe200078e0214 */
[----:B------:R-:W-:-:S02]  /*18c10*/  ISETP.GT.U32.AND P5, PT, R19, R249, PT ;  /* 0x000000f91300720c */ /* 0x000fc40003fa4070 */
[----:B------:R-:W-:Y:S02]  /*18c20*/  ISETP.GT.U32.AND P3, PT, R19, R250, PT ;  /* 0x000000fa1300720c */ /* 0x000fe40003f64070 */
[----:B------:R1:W-:Y:S01]  /*18c30*/  STL [R1+0x40], R20 ;  /* 0x0000401401007387 */ /* 0x0003e20000100800 */
[--C-:B------:R-:W-:Y:S01]  /*18c40*/  @!P0 IMAD.IADD R17, R17, 0x1, -R19.reuse ;  /* 0x0000000111118824 */ /* 0x100fe200078e0a13 */
[----:B------:R-:W-:Y:S02]  /*18c50*/  ISETP.GE.AND P0, PT, R246, RZ, PT ;  /* 0x000000fff600720c */ /* 0x000fe40003f06270 */
[----:B------:R-:W3:Y:S01]  /*18c60*/  LDL.LU R246, [R1+0x1a50] ;  /* 0x001a500001f67983 */ /* 0x000ee20000300800 */
[----:B-1----:R-:W-:Y:S02]  /*18c70*/  IMAD R20, R4, 0x2, R20 ;  /* 0x0000000204147824 */ /* 0x002fe400078e0214 */
[----:B------:R-:W-:-:S03]  /*18c80*/  @!P2 IMAD.IADD R240, R240, 0x1, -R19 ;  /* 0x00000001f0f0a824 */ /* 0x000fc600078e0a13 */
[----:B------:R1:W-:Y:S01]  /*18c90*/  STL [R1+0x3c], R20 ;  /* 0x00003c1401007387 */ /* 0x0003e20000100800 */
[--C-:B------:R-:W-:Y:S01]  /*18ca0*/  @!P6 IMAD.IADD R18, R18, 0x1, -R19.reuse ;  /* 0x000000011212e824 */ /* 0x100fe200078e0a13 */
[----:B------:R-:W-:Y:S02]  /*18cb0*/  ISETP.GE.AND P2, PT, R6, RZ, PT ;  /* 0x000000ff0600720c */ /* 0x000fe40003f46270 */
[----:B------:R-:W-:Y:S01]  /*18cc0*/  ISETP.GT.U32.AND P6, PT, R19, R251, PT ;  /* 0x000000fb1300720c */ /* 0x000fe20003fc4070 */
[----:B------:R-:W4:Y:S01]  /*18cd0*/  LDL.LU R6, [R1+0x1a4c] ;  /* 0x001a4c0001067983 */ /* 0x000f220000300800 */
[----:B-1----:R-:W-:Y:S01]  /*18ce0*/  IMAD R20, R4, 0x2, R20 ;  /* 0x0000000204147824 */ /* 0x002fe200078e0214 */
[----:B------:R-:W-:Y:S01]  /*18cf0*/  @!P3 IADD3 R250, R250, -R19, RZ ;  /* 0x80000013fafab210 */ /* 0x000fe20007ffe0ff */
[----:B------:R-:W-:-:S03]  /*18d00*/  @!P1 IMAD.IADD R248, R248, 0x1, -R19 ;  /* 0x00000001f8f89824 */ /* 0x000fc600078e0a13 */
[----:B------:R1:W-:Y:S01]  /*18d10*/  STL [R1+0x38], R20 ;  /* 0x0000381401007387 */ /* 0x0003e20000100800 */
[----:B------:R-:W-:Y:S01]  /*18d20*/  @!P5 IMAD.IADD R249, R249, 0x1, -R19 ;  /* 0x00000001f9f9d824 */ /* 0x000fe200078e0a13 */
[----:B------:R-:W-:Y:S02]  /*18d30*/  ISETP.GE.AND P1, PT, R7, RZ, PT ;  /* 0x000000ff0700720c */ /* 0x000fe40003f26270 */
[----:B------:R-:W-:Y:S02]  /*18d40*/  ISETP.GE.AND P5, PT, R242, RZ, PT ;  /* 0x000000fff200720c */ /* 0x000fe40003fa6270 */
[----:B------:R-:W-:Y:S01]  /*18d50*/  ISETP.GE.AND P3, PT, R241, RZ, PT ;  /* 0x000000fff100720c */ /* 0x000fe20003f66270 */
[----:B-1----:R-:W-:-:S05]  /*18d60*/  IMAD R20, R4, 0x2, R20 ;  /* 0x0000000204147824 */ /* 0x002fca00078e0214 */
[----:B------:R1:W-:Y:S01]  /*18d70*/  STL [R1+0x34], R20 ;  /* 0x0000341401007387 */ /* 0x0003e20000100800 */
[----:B------:R-:W-:Y:S02]  /*18d80*/  @!P6 IMAD.IADD R251, R251, 0x1, -R19 ;  /* 0x00000001fbfbe824 */ /* 0x000fe400078e0a13 */
[----:B-1----:R-:W-:-:S04]  /*18d90*/  IMAD R20, R4, 0x2, R20 ;  /* 0x0000000204147824 */ /* 0x002fc800078e0214 */
[----:B------:R-:W-:Y:S01]  /*18da0*/  @!P3 IADD3 R17, -R17, RZ, RZ ;  /* 0x000000ff1111b210 */ /* 0x000fe20007ffe1ff */
[----:B------:R1:W-:Y:S01]  /*18db0*/  STL [R1+0x2c], R20 ;  /* 0x00002c1401007387 */ /* 0x0003e20000100800 */
[----:B------:R-:W-:Y:S01]  /*18dc0*/  @!P0 IMAD.MOV R15, RZ, RZ, -R15 ;  /* 0x000000ffff0f8224 */ /* 0x000fe200078e0a0f */
[C---:B------:R-:W-:Y:S01]  /*18dd0*/  ISETP.GT.U32.AND P0, PT, R19.reuse, R240, PT ;  /* 0x000000f01300720c */ /* 0x040fe20003f04070 */
[----:B------:R-:W-:Y:S01]  /*18de0*/  @!P2 IMAD.MOV R244, RZ, RZ, -R244 ;  /* 0x000000fffff4a224 */ /* 0x000fe200078e0af4 */
[C---:B------:R-:W-:Y:S01]  /*18df0*/  ISETP.GT.U32.AND P2, PT, R19.reuse, R248, PT ;  /* 0x000000f81300720c */ /* 0x040fe20003f44070 */
[----:B------:R-:W-:Y:S01]  /*18e00*/  @!P1 IMAD.MOV R16, RZ, RZ, -R16 ;  /* 0x000000ffff109224 */ /* 0x000fe200078e0a10 */
[C---:B------:R-:W-:Y:S01]  /*18e10*/  ISETP.GT.U32.AND P1, PT, R19.reuse, R249, PT ;  /* 0x000000f91300720c */ /* 0x040fe20003f24070 */
[----:B------:R-:W-:Y:S02]  /*18e20*/  @!P5 IMAD.MOV R243, RZ, RZ, -R243 ;  /* 0x000000fffff3d224 */ /* 0x000fe400078e0af3 */
[----:B-1----:R-:W-:Y:S01]  /*18e30*/  IMAD R20, R4, 0x2, R20 ;  /* 0x0000000204147824 */ /* 0x002fe200078e0214 */
[----:B------:R-:W-:-:S02]  /*18e40*/  ISETP.GT.U32.AND P5, PT, R19, R250, PT ;  /* 0x000000fa1300720c */ /* 0x000fc40003fa4070 */
[----:B------:R-:W-:Y:S02]  /*18e50*/  ISETP.GT.U32.AND P3, PT, R19, R251, PT ;  /* 0x000000fb1300720c */ /* 0x000fe40003f64070 */
[----:B------:R1:W-:Y:S02]  /*18e60*/  STL [R1+0x28], R20 ;  /* 0x0000281401007387 */ /* 0x0003e40000100800 */
[----:B-1----:R-:W-:-:S05]  /*18e70*/  IMAD R20, R4, 0x2, R20 ;  /* 0x0000000204147824 */ /* 0x002fca00078e0214 */
[----:B------:R1:W-:Y:S01]  /*18e80*/  STL [R1+0x24], R20 ;  /* 0x0000241401007387 */ /* 0x0003e20000100800 */
[--C-:B------:R-:W-:Y:S01]  /*18e90*/  @!P0 IMAD.IADD R240, R240, 0x1, -R19.reuse ;  /* 0x00000001f0f08824 */ /* 0x100fe200078e0a13 */
[----:B------:R-:W-:Y:S01]  /*18ea0*/  @!P5 IADD3 R250, R250, -R19, RZ ;  /* 0x80000013fafad210 */ /* 0x000fe20007ffe0ff */
[--C-:B------:R-:W-:Y:S02]  /*18eb0*/  @!P2 IMAD.IADD R248, R248, 0x1, -R19.reuse ;  /* 0x00000001f8f8a824 */ /* 0x100fe400078e0a13 */
[--C-:B------:R-:W-:Y:S02]  /*18ec0*/  @!P1 IMAD.IADD R249, R249, 0x1, -R19.reuse ;  /* 0x00000001f9f99824 */ /* 0x100fe400078e0a13 */
[----:B-1----:R-:W-:Y:S02]  /*18ed0*/  IMAD R20, R4, 0x2, R20 ;  /* 0x0000000204147824 */ /* 0x002fe400078e0214 */
[----:B------:R-:W-:-:S03]  /*18ee0*/  @!P3 IMAD.IADD R251, R251, 0x1, -R19 ;  /* 0x00000001fbfbb824 */ /* 0x000fc600078e0a13 */
[----:B------:R1:W-:Y:S04]  /*18ef0*/  STL [R1+0x20], R20 ;  /* 0x0000201401007387 */ /* 0x0003e80000100800 */
[----:B------:R-:W2:Y:S01]  /*18f00*/  LDL R19, [R1+0x1958] ;  /* 0x0019580001137983 */ /* 0x000ea20000100800 */
[----:B------:R-:W-:Y:S01]  /*18f10*/  ISETP.GE.AND P2, PT, R238, RZ, PT ;  /* 0x000000ffee00720c */ /* 0x000fe20003f46270 */
[----:B------:R-:W1:Y:S01]  /*18f20*/  S2R R7, SR_TID.X ;  /* 0x0000000000077919 */ /* 0x000e620000002100 */
[----:B------:R-:W1:Y:S01]  /*18f30*/  S2R R238, SR_TID.X ;  /* 0x0000000000ee7919 */ /* 0x000e620000002100 */
[----:B------:R-:W-:-:S05]  /*18f40*/  VIADD R242, R2, 0x1fa ;  /* 0x000001fa02f27836 */ /* 0x000fca0000000000 */
[----:B------:R-:W-:Y:S01]  /*18f50*/  ISETP.GE.AND P6, PT, R242, RZ, PT ;  /* 0x000000fff200720c */ /* 0x000fe20003fc6270 */
[C---:B------:R-:W-:Y:S02]  /*18f60*/  VIADD R242, R2.reuse, 0x1fb ;  /* 0x000001fb02f27836 */ /* 0x040fe40000000000 */
[----:B------:R-:W-:-:S03]  /*18f70*/  VIADD R241, R2, 0x1fd ;  /* 0x000001fd02f17836 */ /* 0x000fc60000000000 */
[----:B------:R-:W-:Y:S01]  /*18f80*/  ISETP.GE.AND P0, PT, R242, RZ, PT ;  /* 0x000000fff200720c */ /* 0x000fe20003f06270 */
[----:B-1----:R-:W-:Y:S01]  /*18f90*/  IMAD R20, R4, 0x2, R20 ;  /* 0x0000000204147824 */ /* 0x002fe200078e0214 */
[----:B------:R-:W-:Y:S01]  /*18fa0*/  ISETP.GE.AND P1, PT, R241, RZ, PT ;  /* 0x000000fff100720c */ /* 0x000fe20003f26270 */
[----:B------:R-:W-:Y:S02]  /*18fb0*/  VIADD R242, R2, 0x1fe ;  /* 0x000001fe02f27836 */ /* 0x000fe40000000000 */
[----:B------:R-:W-:-:S03]  /*18fc0*/  IMAD R241, R4, 0x2, R20 ;  /* 0x0000000204f17824 */ /* 0x000fc600078e0214 */
[----:B------:R-:W-:Y:S01]  /*18fd0*/  ISETP.GE.AND P5, PT, R242, RZ, PT ;  /* 0x000000fff200720c */ /* 0x000fe20003fa6270 */
[----:B------:R-:W-:Y:S01]  /*18fe0*/  IMAD R242, R4, 0x2, R241 ;  /* 0x0000000204f27824 */ /* 0x000fe200078e02f1 */
[----:B------:R1:W-:Y:S01]  /*18ff0*/  STL [R1+0x1c], R20 ;  /* 0x00001c1401007387 */ /* 0x0003e20000100800 */
[----:B------:R-:W-:Y:S02]  /*19000*/  @!P6 IMAD.MOV R18, RZ, RZ, -R18 ;  /* 0x000000ffff12e224 */ /* 0x000fe400078e0a12 */
[----:B------:R-:W-:Y:S01]  /*19010*/  @!P0 IMAD.MOV R240, RZ, RZ, -R240 ;  /* 0x000000fffff08224 */ /* 0x000fe200078e0af0 */
[----:B------:R-:W-:Y:S02]  /*19020*/  SHF.R.U32.HI R7, RZ, 0x6, R7 ;  /* 0x00000006ff077819 */ /* 0x000fe40000011607 */
[----:B------:R-:W-:Y:S02]  /*19030*/  ISETP.NE.AND P3, PT, RZ, UR4, PT ;  /* 0x00000004ff007c0c */ /* 0x000fe4000bf65270 */
[----:B------:R-:W-:-:S02]  /*19040*/  SGXT.U32 R7, R7, 0x1 ;  /* 0x000000010707781a */ /* 0x000fc40000000000 */
[----:B-1----:R-:W-:Y:S02]  /*19050*/  LOP3.LUT R20, RZ, UR4, RZ, 0x33, !PT ;  /* 0x00000004ff147c12 */ /* 0x002fe4000f8e33ff */
[----:B------:R-:W-:Y:S02]  /*19060*/  LOP3.LUT R238, R238, 0x7f, RZ, 0xc0, !PT ;  /* 0x0000007feeee7812 */ /* 0x000fe400078ec0ff */
[----:B--2---:R-:W-:Y:S01]  /*19070*/  ISETP.NE.AND P0, PT, R19, RZ, PT ;  /* 0x000000ff1300720c */ /* 0x004fe20003f05270 */
[----:B------:R-:W-:Y:S01]  /*19080*/  IMAD R19, R4, 0x2, R242 ;  /* 0x0000000204137824 */ /* 0x000fe200078e02f2 */
[----:B------:R-:W2:Y:S01]  /*19090*/  LDL.LU R7, [R1+0x110] ;  /* 0x0001100001077983 */ /* 0x000ea20000300800 */
[----:B------:R-:W-:Y:S01]  /*190a0*/  ULDC.64 UR8, c[0x0][0x218] ;  /* 0x0000860000087ab9 */ /* 0x000fe20000000a00 */
[----:B------:R-:W-:Y:S01]  /*190b0*/  @!P2 IMAD.MOV R248, RZ, RZ, -R248 ;  /* 0x000000fffff8a224 */ /* 0x000fe200078e0af8 */
[----:B------:R-:W-:Y:S01]  /*190c0*/  ULDC UR5, c[0x0][0x234] ;  /* 0x00008d0000057ab9 */ /* 0x000fe20000000800 */
[----:B------:R-:W-:Y:S01]  /*190d0*/  STL [R1+0x1b28], R0 ;  /* 0x001b280001007387 */ /* 0x000fe20000100800 */
[----:B------:R-:W-:Y:S01]  /*190e0*/  @!P1 IMAD.MOV R249, RZ, RZ, -R249 ;  /* 0x000000fffff99224 */ /* 0x000fe200078e0af9 */
[C---:B------:R-:W-:Y:S01]  /*190f0*/  SEL R176, R20.reuse, R176, !P3 ;  /* 0x000000b014b07207 */ /* 0x040fe20005800000 */
[----:B------:R-:W-:Y:S01]  /*19100*/  ULDC UR51, c[0x0][0x240] ;  /* 0x0000900000337ab9 */ /* 0x000fe20000000800 */
[----:B------:R1:W-:Y:S01]  /*19110*/  STL [R1+0x1b24], R3 ;  /* 0x001b240301007387 */ /* 0x0003e20000100800 */
[----:B------:R-:W-:Y:S01]  /*19120*/  SEL R177, R20, R177, !P3 ;  /* 0x000000b114b17207 */ /* 0x000fe20005800000 */
[----:B------:R-:W-:Y:S01]  /*19130*/  ULDC.64 UR6, c[0x0][0x210] ;  /* 0x0000840000067ab9 */ /* 0x000fe20000000a00 */
[----:B------:R-:W-:Y:S01]  /*19140*/  @!P5 IADD3 R250, -R250, RZ, RZ ;  /* 0x000000fffafad210 */ /* 0x000fe20007ffe1ff */
[----:B------:R-:W-:Y:S01]  /*19150*/  @!P4 IMAD.MOV R251, RZ, RZ, -R251 ;  /* 0x000000fffffbc224 */ /* 0x000fe200078e0afb */
[C---:B------:R-:W-:Y:S01]  /*19160*/  SEL R178, R20.reuse, R178, !P3 ;  /* 0x000000b214b27207 */ /* 0x040fe20005800000 */
[----:B------:R-:W-:Y:S01]  /*19170*/  ULDC UR52, c[0x0][0x240] ;  /* 0x0000900000347ab9 */ /* 0x000fe20000000800 */
[C---:B------:R-:W-:Y:S01]  /*19180*/  SEL R179, R20.reuse, R179, !P3 ;  /* 0x000000b314b37207 */ /* 0x040fe20005800000 */
[----:B------:R-:W-:Y:S01]  /*19190*/  ULDC UR53, c[0x0][0x240] ;  /* 0x0000900000357ab9 */ /* 0x000fe20000000800 */
[C---:B------:R-:W-:Y:S01]  /*191a0*/  SEL R180, R20.reuse, R180, !P3 ;  /* 0x000000b414b47207 */ /* 0x040fe20005800000 */
[----:B-1----:R-:W3:Y:S01]  /*191b0*/  LDL.LU R3, [R1+0x20] ;  /* 0x0000200001037983 */ /* 0x002ee20000300800 */
[C---:B------:R-:W-:Y:S01]  /*191c0*/  SEL R181, R20.reuse, R181, !P3 ;  /* 0x000000b514b57207 */ /* 0x040fe20005800000 */
[----:B------:R-:W-:Y:S01]  /*191d0*/  ULDC UR54, c[0x0][0x240] ;  /* 0x0000900000367ab9 */ /* 0x000fe20000000800 */
[C---:B------:R-:W-:Y:S01]  /*191e0*/  SEL R182, R20.reuse, R182, !P3 ;  /* 0x000000b614b67207 */ /* 0x040fe20005800000 */
[----:B------:R-:W3:Y:S01]  /*191f0*/  LDL.LU R0, [R1+0x1c] ;  /* 0x00001c0001007983 */ /* 0x000ee20000300800 */
[C---:B------:R-:W-:Y:S01]  /*19200*/  SEL R183, R20.reuse, R183, !P3 ;  /* 0x000000b714b77207 */ /* 0x040fe20005800000 */
[----:B------:R-:W-:Y:S01]  /*19210*/  ULDC UR55, c[0x0][0x240] ;  /* 0x0000900000377ab9 */ /* 0x000fe20000000800 */
[C---:B------:R-:W-:Y:S01]  /*19220*/  SEL R184, R20.reuse, R184, !P3 ;  /* 0x000000b814b87207 */ /* 0x040fe20005800000 */
[----:B------:R1:W-:Y:S01]  /*19230*/  STL [R1+0x1b20], R8 ;  /* 0x001b200801007387 */ /* 0x0003e20000100800 */
[C---:B------:R-:W-:Y:S01]  /*19240*/  SEL R185, R20.reuse, R185, !P3 ;  /* 0x000000b914b97207 */ /* 0x040fe20005800000 */
[----:B------:R-:W-:Y:S01]  /*19250*/  ULDC UR56, c[0x0][0x240] ;  /* 0x0000900000387ab9 */ /* 0x000fe20000000800 */
[C---:B------:R-:W-:Y:S01]  /*19260*/  SEL R186, R20.reuse, R186, !P3 ;  /* 0x000000ba14ba7207 */ /* 0x040fe20005800000 */
[----:B------:R-:W-:Y:S01]  /*19270*/  ULDC UR57, c[0x0][0x240] ;  /* 0x0000900000397ab9 */ /* 0x000fe20000000800 */
[C---:B------:R-:W-:Y:S01]  /*19280*/  SEL R187, R20.reuse, R187, !P3 ;  /* 0x000000bb14bb7207 */ /* 0x040fe20005800000 */
[----:B------:R-:W-:Y:S01]  /*19290*/  ULDC UR58, c[0x0][0x240] ;  /* 0x00009000003a7ab9 */ /* 0x000fe20000000800 */
[C---:B------:R-:W-:Y:S01]  /*192a0*/  SEL R188, R20.reuse, R188, !P3 ;  /* 0x000000bc14bc7207 */ /* 0x040fe20005800000 */
[----:B------:R-:W-:Y:S01]  /*192b0*/  ULDC UR59, c[0x0][0x240] ;  /* 0x00009000003b7ab9 */ /* 0x000fe20000000800 */
[C---:B------:R-:W-:Y:S01]  /*192c0*/  SEL R189, R20.reuse, R189, !P3 ;  /* 0x000000bd14bd7207 */ /* 0x040fe20005800000 */
[----:B-1----:R-:W2:Y:S01]  /*192d0*/  LDL R8, [R1+0x195c] ;  /* 0x00195c0001087983 */ /* 0x002ea20000100800 */
[C---:B------:R-:W-:Y:S01]  /*192e0*/  SEL R190, R20.reuse, R190, !P3 ;  /* 0x000000be14be7207 */ /* 0x040fe20005800000 */
[----:B------:R-:W-:Y:S01]  /*192f0*/  ULDC UR60, c[0x0][0x240] ;  /* 0x00009000003c7ab9 */ /* 0x000fe20000000800 */
[C---:B------:R-:W-:Y:S01]  /*19300*/  SEL R191, R20.reuse, R191, !P3 ;  /* 0x000000bf14bf7207 */ /* 0x040fe20005800000 */
[----:B------:R1:W-:Y:S01]  /*19310*/  STL [R1+0x1b1c], R9 ;  /* 0x001b1c0901007387 */ /* 0x0003e20000100800 */
[C---:B------:R-:W-:Y:S01]  /*19320*/  SEL R192, R20.reuse, R192, !P3 ;  /* 0x000000c014c07207 */ /* 0x040fe20005800000 */
[----:B------:R-:W-:Y:S01]  /*19330*/  ULDC UR61, c[0x0][0x240] ;  /* 0x00009000003d7ab9 */ /* 0x000fe20000000800 */
[C---:B------:R-:W-:Y:S01]  /*19340*/  SEL R193, R20.reuse, R193, !P3 ;  /* 0x000000c114c17207 */ /* 0x040fe20005800000 */
[----:B------:R-:W-:Y:S01]  /*19350*/  STL [R1+0x1b18], R10 ;  /* 0x001b180a01007387 */ /* 0x000fe20000100800 */
[C---:B------:R-:W-:Y:S01]  /*19360*/  SEL R194, R20.reuse, R194, !P3 ;  /* 0x000000c214c27207 */ /* 0x040fe20005800000 */
[----:B------:R-:W-:Y:S01]  /*19370*/  ULDC UR10, c[0x0][0x240] ;  /* 0x00009000000a7ab9 */ /* 0x000fe20000000800 */
[C---:B------:R-:W-:Y:S01]  /*19380*/  SEL R195, R20.reuse, R195, !P3 ;  /* 0x000000c314c37207 */ /* 0x040fe20005800000 */
[----:B------:R-:W-:Y:S01]  /*19390*/  STL [R1+0x1b14], R11 ;  /* 0x001b140b01007387 */ /* 0x000fe20000100800 */
[----:B------:R-:W-:Y:S01]  /*193a0*/  SEL R196, R20, R196, !P3 ;  /* 0x000000c414c47207 */ /* 0x000fe20005800000 */
[----:B-1----:R-:W-:Y:S01]  /*193b0*/  IMAD R9, R238, R5, RZ ;  /* 0x00000005ee097224 */ /* 0x002fe200078e02ff */
[C---:B------:R-:W-:Y:S01]  /*193c0*/  SEL R197, R20.reuse, R197, !P3 ;  /* 0x000000c514c57207 */ /* 0x040fe20005800000 */
[----:B------:R-:W-:Y:S01]  /*193d0*/  STL [R1+0x1b10], R12 ;  /* 0x001b100c01007387 */ /* 0x000fe20000100800 */
[C---:B------:R-:W-:Y:S01]  /*193e0*/  SEL R198, R20.reuse, R198, !P3 ;  /* 0x000000c614c67207 */ /* 0x040fe20005800000 */
[----:B------:R-:W-:Y:S01]  /*193f0*/  ULDC UR11, c[0x0][0x240] ;  /* 0x00009000000b7ab9 */ /* 0x000fe20000000800 */
[----:B------:R-:W-:Y:S01]  /*19400*/  LEA R238, P2, R9, UR8, 0x2 ;  /* 0x0000000809ee7c11 */ /* 0x000fe2000f8410ff */
[----:B------:R-:W-:Y:S01]  /*19410*/  STL [R1+0x1b0c], R13 ;  /* 0x001b0c0d01007387 */ /* 0x000fe20000100800 */
        /* <DEDUP_REMOVED lines=27> */
[----:B------:R1:W-:Y:S01]  /*195d0*/  STL [R1+0x1af0], R17 ;  /* 0x001af01101007387 */ /* 0x0003e20000100800 */
        /* <DEDUP_REMOVED lines=9> */
[----:B-1----:R-:W-:Y:S01]  /*19670*/  IMAD.MOV.U32 R17, RZ, RZ, R19 ;  /* 0x000000ffff117224 */ /* 0x002fe200078e0013 */
[C---:B------:R-:W-:Y:S01]  /*19680*/  SEL R218, R20.reuse, R218, !P3 ;  /* 0x000000da14da7207 */ /* 0x040fe20005800000 */
[----:B----4-:R-:W-:Y:S01]  /*19690*/  STL [R1+0x1a88], R6 ;  /* 0x001a880601007387 */ /* 0x010fe20000100800 */
[----:B------:R-:W-:Y:S01]  /*196a0*/  SEL R219, R20, R219, !P3 ;  /* 0x000000db14db7207 */ /* 0x000fe20005800000 */
[----:B------:R-:W-:Y:S01]  /*196b0*/  ULDC UR21, c[0x0][0x240] ;  /* 0x0000900000157ab9 */ /* 0x000fe20000000800 */
[----:B------:R-:W-:Y:S01]  /*196c0*/  LEA R5, R4, R17, 0x1 ;  /* 0x0000001104057211 */ /* 0x000fe200078e08ff */
[----:B------:R1:W-:Y:S01]  /*196d0*/  STL [R1+0x1a84], R2 ;  /* 0x001a840201007387 */ /* 0x0003e20000100800 */
[C---:B------:R-:W-:Y:S01]  /*196e0*/  SEL R220, R20.reuse, R220, !P3 ;  /* 0x000000dc14dc7207 */ /* 0x040fe20005800000 */
[----:B------:R-:W-:Y:S01]  /*196f0*/  ULDC UR22, c[0x0][0x240] ;  /* 0x0000900000167ab9 */ /* 0x000fe20000000800 */
[----:B------:R-:W-:Y:S01]  /*19700*/  SEL R221, R20, R221, !P3 ;  /* 0x000000dd14dd7207 */ /* 0x000fe20005800000 */
[----:B------:R-:W-:Y:S01]  /*19710*/  STL [R1+0x1b34], R17 ;  /* 0x001b341101007387 */ /* 0x000fe20000100800 */
[----:B------:R-:W-:Y:S01]  /*19720*/  IMAD R19, R4, 0x2, R5 ;  /* 0x0000000204137824 */ /* 0x000fe200078e0205 */
[C---:B------:R-:W-:Y:S01]  /*19730*/  SEL R222, R20.reuse, R222, !P3 ;  /* 0x000000de14de7207 */ /* 0x040fe20005800000 */
[----:B------:R-:W-:Y:S01]  /*19740*/  ULDC UR23, c[0x0][0x240] ;  /* 0x0000900000177ab9 */ /* 0x000fe20000000800 */
        /* <DEDUP_REMOVED lines=16> */
[----:B------:R-:W3:Y:S01]  /*19850*/  LDL.LU R18, [R1+0x80] ;  /* 0x0000800001127983 */ /* 0x000ee20000300800 */
        /* <DEDUP_REMOVED lines=16> */
[----:B------:R-:W-:Y:S01]  /*19960*/  ULDC UR32, c[0x0][0x240] ;  /* 0x0000900000207ab9 */ /* 0x000fe20000000800 */
[----:B------:R-:W-:Y:S01]  /*19970*/  ULDC UR33, c[0x0][0x240] ;  /* 0x0000900000217ab9 */ /* 0x000fe20000000800 */
[----:B------:R-:W-:Y:S01]  /*19980*/  ULDC UR34, c[0x0][0x240] ;  /* 0x0000900000227ab9 */ /* 0x000fe20000000800 */
        /* <DEDUP_REMOVED lines=20> */
[----:B------:R-:W3:Y:S01]  /*19ad0*/  LDL.LU R10, [R1] ;  /* 0x00000000010a7983 */ /* 0x000ee20000300800 */
[----:B-1----:R-:W-:Y:S01]  /*19ae0*/  SEL R2, R20, R247, !P3 ;  /* 0x000000f714027207 */ /* 0x002fe20005800000 */
[----:B----4-:R-:W-:Y:S01]  /*19af0*/  IMAD.MOV.U32 R9, RZ, RZ, R242 ;  /* 0x000000ffff097224 */ /* 0x010fe200078e00f2 */
[----:B------:R-:W-:Y:S01]  /*19b00*/  ULDC UR8, c[0x0][0x240] ;  /* 0x0000900000087ab9 */ /* 0x000fe20000000800 */
[----:B------:R-:W-:Y:S01]  /*19b10*/  STL [R1+0x1a94], R19 ;  /* 0x001a941301007387 */ /* 0x000fe20000100800 */
[----:B------:R-:W-:Y:S01]  /*19b20*/  ULDC UR50, c[0x0][0x240] ;  /* 0x0000900000327ab9 */ /* 0x000fe20000000800 */
[----:B--2---:R-:W-:Y:S01]  /*19b30*/  ISETP.GE.AND P6, PT, R8, RZ, PT ;  /* 0x000000ff0800720c */ /* 0x004fe20003fc6270 */
[----:B------:R-:W-:-:S02]  /*19b40*/  IMAD.MOV.U32 R8, RZ, RZ, R7 ;  /* 0x000000ffff087224 */ /* 0x000fc400078e0007 */
[----:B------:R-:W-:Y:S02]  /*19b50*/  IMAD.MOV.U32 R7, RZ, RZ, R241 ;  /* 0x000000ffff077224 */ /* 0x000fe400078e00f1 */
[----:B------:R-:W-:-:S04]  /*19b60*/  IMAD R241, R4, 0x2, R19 ;  /* 0x0000000204f17824 */ /* 0x000fc800078e0213 */
[----:B------:R-:W-:Y:S01]  /*19b70*/  IMAD R242, R4, 0x2, R241 ;  /* 0x0000000204f27824 */ /* 0x000fe200078e02f1 */
[----:B------:R-:W-:Y:S04]  /*19b80*/  STL [R1+0x1a98], R241 ;  /* 0x001a98f101007387 */ /* 0x000fe80000100800 */
[----:B------:R-:W-:Y:S04]  /*19b90*/  STL [R1+0x1b30], R249 ;  /* 0x001b30f901007387 */ /* 0x000fe80000100800 */
[----:B------:R1:W-:Y:S04]  /*19ba0*/  STL [R1+0x580], R2 ;  /* 0x0005800201007387 */ /* 0x0003e80000100800 */
[----:B------:R-:W-:Y:S01]  /*19bb0*/  STL [R1+0x1a9c], R242 ;  /* 0x001a9cf201007387 */ /* 0x000fe20000100800 */
[----:B---3--:R-:W-:-:S02]  /*19bc0*/  SEL R5, R20, R18, !P3 ;  /* 0x0000001214057207 */ /* 0x008fc40005800000 */
[----:B-1----:R-:W-:-:S03]  /*19bd0*/  SEL R2, R20, R243, !P3 ;  /* 0x000000f314027207 */ /* 0x002fc60005800000 */
[----:B------:R1:W-:Y:S01]  /*19be0*/  STL [R1+0x57c], R5 ;  /* 0x00057c0501007387 */ /* 0x0003e20000100800 */
[----:B------:R-:W-:-:S03]  /*19bf0*/  SEL R6, R20, R16, !P3 ;  /* 0x0000001014067207 */ /* 0x000fc60005800000 */
[----:B------:R2:W-:Y:S01]  /*19c00*/  STL [R1+0x578], R2 ;  /* 0x0005780201007387 */ /* 0x0005e20000100800 */
[----:B-1----:R-:W-:-:S03]  /*19c10*/  SEL R5, R20, R244, !P3 ;  /* 0x000000f414057207 */ /* 0x002fc60005800000 */
[----:B------:R1:W-:Y:S01]  /*19c20*/  STL [R1+0x56c], R6 ;  /* 0x00056c0601007387 */ /* 0x0003e20000100800 */
[----:B--2---:R-:W-:-:S03]  /*19c30*/  SEL R2, R20, R15, !P3 ;  /* 0x0000000f14027207 */ /* 0x004fc60005800000 */
[----:B------:R2:W-:Y:S04]  /*19c40*/  STL [R1+0x568], R5 ;  /* 0x0005680501007387 */ /* 0x0005e80000100800 */
[----:B------:R3:W-:Y:S01]  /*19c50*/  STL [R1+0x560], R2 ;  /* 0x0005600201007387 */ /* 0x0007e20000100800 */
[C---:B-1----:R-:W-:Y:S02]  /*19c60*/  SEL R6, R20.reuse, R245, !P3 ;  /* 0x000000f514067207 */ /* 0x042fe40005800000 */
[----:B--2---:R-:W-:-:S03]  /*19c70*/  SEL R5, R20, R14, !P3 ;  /* 0x0000000e14057207 */ /* 0x004fc60005800000 */
[----:B------:R-:W-:Y:S01]  /*19c80*/  STL [R1+0x55c], R6 ;  /* 0x00055c0601007387 */ /* 0x000fe20000100800 */
[----:B---3--:R-:W-:-:S03]  /*19c90*/  SEL R2, R20, R13, !P3 ;  /* 0x0000000d14027207 */ /* 0x008fc60005800000 */
[----:B------:R1:W-:Y:S04]  /*19ca0*/  STL [R1+0x558], R5 ;  /* 0x0005580501007387 */ /* 0x0003e80000100800 */
[----:B------:R2:W-:Y:S01]  /*19cb0*/  STL [R1+0x550], R2 ;  /* 0x0005500201007387 */ /* 0x0005e20000100800 */
[C---:B-1----:R-:W-:Y:S02]  /*19cc0*/  SEL R5, R20.reuse, R12, !P3 ;  /* 0x0000000c14057207 */ /* 0x042fe40005800000 */
[----:B--2---:R-:W-:-:S03]  /*19cd0*/  SEL R2, R20, R11, !P3 ;  /* 0x0000000b14027207 */ /* 0x004fc60005800000 */
        /* <DEDUP_REMOVED lines=10> */
[----:B------:R1:W-:Y:S01]  /*19d80*/  STL [R1+0x534], R6 ;  /* 0x0005340601007387 */ /* 0x0003e20000100800 */
[----:B---3--:R-:W-:-:S03]  /*19d90*/  SEL R2, R20, R24, !P3 ;  /* 0x0000001814027207 */ /* 0x008fc60005800000 */
        /* <DEDUP_REMOVED lines=297> */
[----:B------:R2:W-:Y:S04]  /*1b030*/  STL [R1+0x8], R2 ;  /* 0x0000080201007387 */ /* 0x0005e80000100800 */
[----:B------:R-:W3:Y:S04]  /*1b040*/  LDL.LU R12, [R1+0x2cc] ;  /* 0x0002cc00010c7983 */ /* 0x000ee80000300800 */
[----:B------:R-:W4:Y:S01]  /*1b050*/  LDL.LU R11, [R1+0x748] ;  /* 0x00074800010b7983 */ /* 0x000f220000300800 */
[----:B------:R-:W-:Y:S01]  /*1b060*/  IMAD.MOV.U32 R10, RZ, RZ, R7 ;  /* 0x000000ffff0a7224 */ /* 0x000fe200078e0007 */
[----:B------:R-:W-:Y:S01]  /*1b070*/  SEL R7, R20, R173, !P3 ;  /* 0x000000ad14077207 */ /* 0x000fe20005800000 */
[----:B------:R-:W-:Y:S01]  /*1b080*/  IMAD R247, R4, 0x2, R242 ;  /* 0x0000000204f77824 */ /* 0x000fe200078e02f2 */
[----:B------:R-:W-:-:S02]  /*1b090*/  SEL R242, R20, R174, !P3 ;  /* 0x000000ae14f27207 */ /* 0x000fc40005800000 */
[C---:B------:R-:W-:Y:S01]  /*1b0a0*/  SEL R252, R20.reuse, R175, !P3 ;  /* 0x000000af14fc7207 */ /* 0x040fe20005800000 */
[----:B------:R4:W-:Y:S04]  /*1b0b0*/  STL [R1+0x1ad4], R7 ;  /* 0x001ad40701007387 */ /* 0x0009e80000100800 */
[----:B------:R-:W-:Y:S04]  /*1b0c0*/  STL [R1+0x1ad8], R242 ;  /* 0x001ad8f201007387 */ /* 0x000fe80000100800 */
[----:B------:R-:W-:Y:S04]  /*1b0d0*/  STL [R1+0x1adc], R252 ;  /* 0x001adcfc01007387 */ /* 0x000fe80000100800 */
[----:B------:R-:W-:Y:S04]  /*1b0e0*/  STL [R1+0x1ae0], R176 ;  /* 0x001ae0b001007387 */ /* 0x000fe80000100800 */
[----:B------:R4:W-:Y:S04]  /*1b0f0*/  STL [R1+0x1ae4], R177 ;  /* 0x001ae4b101007387 */ /* 0x0009e80000100800 */
[----:B------:R-:W4:Y:S04]  /*1b100*/  LDL.LU R23, [R1+0x750] ;  /* 0x0007500001177983 */ /* 0x000f280000300800 */
        /* <DEDUP_REMOVED lines=9> */
[----:B-1----:R-:W4:Y:S04]  /*1b1a0*/  LDL.LU R5, [R1+0x74c] ;  /* 0x00074c0001057983 */ /* 0x002f280000300800 */
[----:B------:R-:W4:Y:S04]  /*1b1b0*/  LDL.LU R17, [R1+0x73c] ;  /* 0x00073c0001117983 */ /* 0x000f280000300800 */
[----:B--2---:R-:W2:Y:S04]  /*1b1c0*/  LDL.LU R2, [R1+0x740] ;  /* 0x0007400001027983 */ /* 0x004ea80000300800 */
[----:B------:R-:W2:Y:S04]  /*1b1d0*/  LDL.LU R6, [R1+0x744] ;  /* 0x0007440001067983 */ /* 0x000ea80000300800 */
[----:B------:R-:W2:Y:S04]  /*1b1e0*/  LDL.LU R240, [R1+0x6c4] ;  /* 0x0006c40001f07983 */ /* 0x000ea80000300800 */
[----:B------:R-:W2:Y:S04]  /*1b1f0*/  LDL.LU R18, [R1+0x708] ;  /* 0x0007080001127983 */ /* 0x000ea80000300800 */
[----:B------:R-:W2:Y:S04]  /*1b200*/  LDL.LU R243, [R1+0x70c] ;  /* 0x00070c0001f37983 */ /* 0x000ea80000300800 */
[----:B------:R-:W2:Y:S04]  /*1b210*/  LDL.LU R16, [R1+0x738] ;  /* 0x0007380001107983 */ /* 0x000ea80000300800 */
[----:B------:R-:W2:Y:S01]  /*1b220*/  LDL.LU R244, [R1+0x710] ;  /* 0x0007100001f47983 */ /* 0x000ea20000300800 */
[----:B---3--:R-:W-:-:S03]  /*1b230*/  SEL R21, R20, R12, !P3 ;  /* 0x0000000c14157207 */ /* 0x008fc60005800000 */
[----:B------:R-:W3:Y:S04]  /*1b240*/  LDL.LU R12, [R1+0x734] ;  /* 0x00073400010c7983 */ /* 0x000ee80000300800 */
[----:B------:R-:W3:Y:S01]  /*1b250*/  LDL.LU R15, [R1+0x714] ;  /* 0x00071400010f7983 */ /* 0x000ee20000300800 */
[----:B----4-:R-:W-:-:S03]  /*1b260*/  SEL R22, R20, R11, !P3 ;  /* 0x0000000b14167207 */ /* 0x010fc60005800000 */
[----:B------:R-:W4:Y:S04]  /*1b270*/  LDL.LU R245, [R1+0x724] ;  /* 0x0007240001f57983 */ /* 0x000f280000300800 */
[----:B------:R-:W4:Y:S04]  /*1b280*/  LDL.LU R14, [R1+0x728] ;  /* 0x00072800010e7983 */ /* 0x000f280000300800 */
[----:B------:R-:W4:Y:S04]  /*1b290*/  LDL.LU R13, [R1+0x730] ;  /* 0x00073000010d7983 */ /* 0x000f280000300800 */
[----:B------:R-:W4:Y:S01]  /*1b2a0*/  LDL.LU R11, [R1+0x72c] ;  /* 0x00072c00010b7983 */ /* 0x000f220000300800 */
[----:B------:R-:W-:-:S02]  /*1b2b0*/  SEL R28, R20, R249, !P3 ;  /* 0x000000f9141c7207 */ /* 0x000fc40005800000 */
[C---:B------:R-:W-:Y:S02]  /*1b2c0*/  SEL R29, R20.reuse, R241, !P3 ;  /* 0x000000f1141d7207 */ /* 0x040fe40005800000 */
[C---:B------:R-:W-:Y:S02]  /*1b2d0*/  SEL R30, R20.reuse, R19, !P3 ;  /* 0x00000013141e7207 */ /* 0x040fe40005800000 */
[C---:B------:R-:W-:Y:S02]  /*1b2e0*/  SEL R31, R20.reuse, R238, !P3 ;  /* 0x000000ee141f7207 */ /* 0x040fe40005800000 */
[C---:B------:R-:W-:Y:S02]  /*1b2f0*/  SEL R32, R20.reuse, R248, !P3 ;  /* 0x000000f814207207 */ /* 0x040fe40005800000 */
[C---:B------:R-:W-:Y:S02]  /*1b300*/  SEL R33, R20.reuse, R5, !P3 ;  /* 0x0000000514217207 */ /* 0x040fe40005800000 */
[----:B------:R-:W-:-:S02]  /*1b310*/  SEL R34, R20, R17, !P3 ;  /* 0x0000001114227207 */ /* 0x000fc40005800000 */
[C---:B--2---:R-:W-:Y:S02]  /*1b320*/  SEL R35, R20.reuse, R2, !P3 ;  /* 0x0000000214237207 */ /* 0x044fe40005800000 */
[C---:B------:R-:W-:Y:S02]  /*1b330*/  SEL R36, R20.reuse, R6, !P3 ;  /* 0x0000000614247207 */ /* 0x040fe40005800000 */
[C---:B------:R-:W-:Y:S02]  /*1b340*/  SEL R37, R20.reuse, R240, !P3 ;  /* 0x000000f014257207 */ /* 0x040fe40005800000 */
[C---:B------:R-:W-:Y:S02]  /*1b350*/  SEL R38, R20.reuse, R18, !P3 ;  /* 0x0000001214267207 */ /* 0x040fe40005800000 */
[C---:B------:R-:W-:Y:S02]  /*1b360*/  SEL R39, R20.reuse, R243, !P3 ;  /* 0x000000f314277207 */ /* 0x040fe40005800000 */
[----:B------:R-:W-:-:S02]  /*1b370*/  SEL R40, R20, R16, !P3 ;  /* 0x0000001014287207 */ /* 0x000fc40005800000 */
[C---:B------:R-:W-:Y:S02]  /*1b380*/  SEL R41, R20.reuse, R244, !P3 ;  /* 0x000000f414297207 */ /* 0x040fe40005800000 */
[C---:B---3--:R-:W-:Y:S02]  /*1b390*/  SEL R42, R20.reuse, R12, !P3 ;  /* 0x0000000c142a7207 */ /* 0x048fe40005800000 */
[----:B------:R-:W2:Y:S04]  /*1b3a0*/  LDL.LU R12, [R1+0x71c] ;  /* 0x00071c00010c7983 */ /* 0x000ea80000300800 */
[----:B------:R-:W3:Y:S04]  /*1b3b0*/  LDL.LU R49, [R1+0x720] ;  /* 0x0007200001317983 */ /* 0x000ee80000300800 */
        /* <DEDUP_REMOVED lines=13> */
[----:B------:R-:W3:Y:S01]  /*1b490*/  LDL.LU R240, [R1+0x6d4] ;  /* 0x0006d40001f07983 */ /* 0x000ee20000300800 */
[----:B----4-:R-:W-:-:S03]  /*1b4a0*/  SEL R47, R20, R11, !P3 ;  /* 0x0000000b142f7207 */ /* 0x010fc60005800000 */
[----:B------:R-:W4:Y:S04]  /*1b4b0*/  LDL.LU R18, [R1+0x6d0] ;  /* 0x0006d00001127983 */ /* 0x000f280000300800 */
[----:B------:R-:W4:Y:S04]  /*1b4c0*/  LDL.LU R243, [R1+0x6cc] ;  /* 0x0006cc0001f37983 */ /* 0x000f280000300800 */
[----:B------:R-:W4:Y:S04]  /*1b4d0*/  LDL.LU R16, [R1+0x6c8] ;  /* 0x0006c80001107983 */ /* 0x000f280000300800 */
[----:B------:R-:W4:Y:S04]  /*1b4e0*/  LDL.LU R244, [R1+0x6ac] ;  /* 0x0006ac0001f47983 */ /* 0x000f280000300800 */
[----:B------:R-:W4:Y:S01]  /*1b4f0*/  LDL.LU R11, [R1+0x6b0] ;  /* 0x0006b000010b7983 */ /* 0x000f220000300800 */
[----:B------:R-:W-:-:S02]  /*1b500*/  SEL R43, R20, R15, !P3 ;  /* 0x0000000f142b7207 */ /* 0x000fc40005800000 */
[C---:B------:R-:W-:Y:S01]  /*1b510*/  SEL R44, R20.reuse, R245, !P3 ;  /* 0x000000f5142c7207 */ /* 0x040fe20005800000 */
[----:B------:R-:W4:Y:S01]  /*1b520*/  LDL.LU R15, [R1+0x6b8] ;  /* 0x0006b800010f7983 */ /* 0x000f220000300800 */
[C---:B------:R-:W-:Y:S02]  /*1b530*/  SEL R45, R20.reuse, R14, !P3 ;  /* 0x0000000e142d7207 */ /* 0x040fe40005800000 */
[C---:B------:R-:W-:Y:S01]  /*1b540*/  SEL R46, R20.reuse, R13, !P3 ;  /* 0x0000000d142e7207 */ /* 0x040fe20005800000 */
[----:B------:R-:W4:Y:S04]  /*1b550*/  LDL.LU R245, [R1+0x6bc] ;  /* 0x0006bc0001f57983 */ /* 0x000f280000300800 */
[----:B------:R-:W4:Y:S04]  /*1b560*/  LDL.LU R14, [R1+0x6c0] ;  /* 0x0006c000010e7983 */ /* 0x000f280000300800 */
[----:B------:R-:W4:Y:S01]  /*1b570*/  LDL.LU R13, [R1+0x6b4] ;  /* 0x0006b400010d7983 */ /* 0x000f220000300800 */
[----:B--2---:R-:W-:-:S03]  /*1b580*/  SEL R48, R20, R12, !P3 ;  /* 0x0000000c14307207 */ /* 0x004fc60005800000 */
[----:B------:R-:W2:Y:S01]  /*1b590*/  LDL.LU R12, [R1+0x6a8] ;  /* 0x0006a800010c7983 */ /* 0x000ea20000300800 */
[----:B---3--:R-:W-:-:S05]  /*1b5a0*/  SEL R7, R20, R53, !P3 ;  /* 0x0000003514077207 */ /* 0x008fca0005800000 */
[----:B------:R1:W-:Y:S01]  /*1b5b0*/  STL [R1+0x1050], R7 ;  /* 0x0010500701007387 */ /* 0x0003e20000100800 */
[----:B----4-:R-:W-:-:S03]  /*1b5c0*/  SEL R67, R20, R11, !P3 ;  /* 0x0000000b14437207 */ /* 0x010fc60005800000 */
[----:B------:R-:W3:Y:S04]  /*1b5d0*/  LDL.LU R11, [R1+0x6a4] ;  /* 0x0006a400010b7983 */ /* 0x000ee80000300800 */
[----:B------:R-:W4:Y:S01]  /*1b5e0*/  LDL.LU R74, [R1+0x6a0] ;  /* 0x0006a000014a7983 */ /* 0x000f220000300800 */
[----:B------:R-:W-:-:S03]  /*1b5f0*/  SEL R53, R20, R249, !P3 ;  /* 0x000000f914357207 */ /* 0x000fc60005800000 */
        /* <DEDUP_REMOVED lines=26> */
[----:B------:R-:W4:Y:S04]  /*1b7a0*/  LDL.LU R240, [R1+0x67c] ;  /* 0x00067c0001f07983 */ /* 0x000f280000300800 */
        /* <DEDUP_REMOVED lines=8> */
[C---:B--2---:R-:W-:Y:S02]  /*1b830*/  SEL R72, R20.reuse, R12, !P3 ;  /* 0x0000000c14487207 */ /* 0x044fe40005800000 */
[----:B------:R-:W2:Y:S04]  /*1b840*/  LDL.LU R12, [R1+0x654] ;  /* 0x00065400010c7983 */ /* 0x000ea80000300800 */
[----:B------:R-:W2:Y:S04]  /*1b850*/  LDL.LU R15, [R1+0x650] ;  /* 0x00065000010f7983 */ /* 0x000ea80000300800 */
[----:B------:R-:W2:Y:S04]  /*1b860*/  LDL.LU R245, [R1+0x64c] ;  /* 0x00064c0001f57983 */ /* 0x000ea80000300800 */
[----:B------:R-:W2:Y:S04]  /*1b870*/  LDL.LU R14, [R1+0x648] ;  /* 0x00064800010e7983 */ /* 0x000ea80000300800 */
[----:B------:R-:W2:Y:S01]  /*1b880*/  LDL.LU R13, [R1+0x644] ;  /* 0x00064400010d7983 */ /* 0x000ea20000300800 */
[----:B---3--:R-:W-:-:S03]  /*1b890*/  SEL R73, R20, R11, !P3 ;  /* 0x0000000b14497207 */ /* 0x008fc60005800000 */
[----:B------:R-:W3:Y:S01]  /*1b8a0*/  LDL.LU R11, [R1+0x628] ;  /* 0x00062800010b7983 */ /* 0x000ee20000300800 */
[C---:B----4-:R-:W-:Y:S02]  /*1b8b0*/  SEL R79, R20.reuse, R249, !P3 ;  /* 0x000000f9144f7207 */ /* 0x050fe40005800000 */
[C---:B------:R-:W-:Y:S02]  /*1b8c0*/  SEL R80, R20.reuse, R241, !P3 ;  /* 0x000000f114507207 */ /* 0x040fe40005800000 */
[C---:B------:R-:W-:Y:S02]  /*1b8d0*/  SEL R81, R20.reuse, R19, !P3 ;  /* 0x0000001314517207 */ /* 0x040fe40005800000 */
[C---:B------:R-:W-:Y:S02]  /*1b8e0*/  SEL R82, R20.reuse, R238, !P3 ;  /* 0x000000ee14527207 */ /* 0x040fe40005800000 */
[C---:B------:R-:W-:Y:S02]  /*1b8f0*/  SEL R83, R20.reuse, R248, !P3 ;  /* 0x000000f814537207 */ /* 0x040fe40005800000 */
[----:B------:R-:W-:-:S02]  /*1b900*/  SEL R84, R20, R5, !P3 ;  /* 0x0000000514547207 */ /* 0x000fc40005800000 */
[C---:B------:R-:W-:Y:S02]  /*1b910*/  SEL R85, R20.reuse, R17, !P3 ;  /* 0x0000001114557207 */ /* 0x040fe40005800000 */
[C---:B------:R-:W-:Y:S02]  /*1b920*/  SEL R86, R20.reuse, R2, !P3 ;  /* 0x0000000214567207 */ /* 0x040fe40005800000 */
[C---:B------:R-:W-:Y:S02]  /*1b930*/  SEL R87, R20.reuse, R6, !P3 ;  /* 0x0000000614577207 */ /* 0x040fe40005800000 */
[C---:B------:R-:W-:Y:S02]  /*1b940*/  SEL R88, R20.reuse, R240, !P3 ;  /* 0x000000f014587207 */ /* 0x040fe40005800000 */
[C---:B------:R-:W-:Y:S02]  /*1b950*/  SEL R89, R20.reuse, R18, !P3 ;  /* 0x0000001214597207 */ /* 0x040fe40005800000 */
[----:B------:R-:W-:-:S02]  /*1b960*/  SEL R90, R20, R243, !P3 ;  /* 0x000000f3145a7207 */ /* 0x000fc40005800000 */
[C---:B------:R-:W-:Y:S02]  /*1b970*/  SEL R91, R20.reuse, R16, !P3 ;  /* 0x00000010145b7207 */ /* 0x040fe40005800000 */
[C---:B------:R-:W-:Y:S02]  /*1b980*/  SEL R92, R20.reuse, R244, !P3 ;  /* 0x000000f4145c7207 */ /* 0x040fe40005800000 */
[C---:B--2---:R-:W-:Y:S02]  /*1b990*/  SEL R93, R20.reuse, R12, !P3 ;  /* 0x0000000c145d7207 */ /* 0x044fe40005800000 */
[----:B------:R-:W2:Y:S04]  /*1b9a0*/  LDL.LU R12, [R1+0x62c] ;  /* 0x00062c00010c7983 */ /* 0x000ea80000300800 */
        /* <DEDUP_REMOVED lines=18> */
[----:B------:R-:W4:Y:S01]  /*1bad0*/  LDL.LU R244, [R1+0x5e8] ;  /* 0x0005e80001f47983 */ /* 0x000f220000300800 */
[----:B---3--:R-:W-:-:S03]  /*1bae0*/  SEL R98, R20, R11, !P3 ;  /* 0x0000000b14627207 */ /* 0x008fc60005800000 */
[----:B------:R-:W3:Y:S01]  /*1baf0*/  LDL.LU R11, [R1+0x5fc] ;  /* 0x0005fc00010b7983 */ /* 0x000ee20000300800 */
[C---:B------:R-:W-:Y:S02]  /*1bb00*/  SEL R94, R20.reuse, R15, !P3 ;  /* 0x0000000f145e7207 */ /* 0x040fe40005800000 */
        /* <DEDUP_REMOVED lines=9> */
[----:B---3--:R-:W-:-:S03]  /*1bba0*/  SEL R119, R20, R11, !P3 ;  /* 0x0000000b14777207 */ /* 0x008fc60005800000 */
[----:B------:R-:W3:Y:S04]  /*1bbb0*/  LDL.LU R11, [R1+0x5dc] ;  /* 0x0005dc00010b7983 */ /* 0x000ee80000300800 */
[----:B------:R-:W3:Y:S01]  /*1bbc0*/  LDL.LU R126, [R1+0x5d8] ;  /* 0x0005d800017e7983 */ /* 0x000ee20000300800 */
[----:B----4-:R-:W-:-:S03]  /*1bbd0*/  SEL R105, R20, R249, !P3 ;  /* 0x000000f914697207 */ /* 0x010fc60005800000 */
        /* <DEDUP_REMOVED lines=91> */
[----:B------:R-:W3:Y:S01]  /*1c190*/  LDL.LU R11, [R1+0x3b8] ;  /* 0x0003b800010b7983 */ /* 0x000ee20000300800 */
[----:B----4-:R-:W-:-:S03]  /*1c1a0*/  SEL R164, R20, R2, !P3 ;  /* 0x0000000214a47207 */ /* 0x010fc60005800000 */
[----:B------:R-:W4:Y:S04]  /*1c1b0*/  LDL.LU R177, [R1+0x3ac] ;  /* 0x0003ac0001b17983 */ /* 0x000f280000300800 */
[----:B------:R-:W4:Y:S01]  /*1c1c0*/  LDL.LU R176, [R1+0x3a4] ;  /* 0x0003a40001b07983 */ /* 0x000f220000300800 */
        /* <DEDUP_REMOVED lines=17> */
[----:B--2---:R-:W-:-:S05]  /*1c2e0*/  SEL R2, R20, R12, !P3 ;  /* 0x0000000c14027207 */ /* 0x004fca0005800000 */
[----:B------:R2:W-:Y:S04]  /*1c2f0*/  STL [R1+0xe68], R2 ;  /* 0x000e680201007387 */ /* 0x0005e80000100800 */
[----:B------:R-:W4:Y:S04]  /*1c300*/  LDL.LU R252, [R1+0x398] ;  /* 0x0003980001fc7983 */ /* 0x000f280000300800 */
[----:B------:R-:W4:Y:S04]  /*1c310*/  LDL.LU R242, [R1+0x38c] ;  /* 0x00038c0001f27983 */ /* 0x000f280000300800 */
[----:B-1----:R-:W4:Y:S04]  /*1c320*/  LDL.LU R7, [R1+0x388] ;  /* 0x0003880001077983 */ /* 0x002f280000300800 */
[----:B------:R-:W4:Y:S04]  /*1c330*/  LDL.LU R249, [R1+0x384] ;  /* 0x0003840001f97983 */ /* 0x000f280000300800 */
[----:B------:R-:W4:Y:S04]  /*1c340*/  LDL.LU R241, [R1+0x380] ;  /* 0x0003800001f17983 */ /* 0x000f280000300800 */
[----:B------:R-:W4:Y:S04]  /*1c350*/  LDL.LU R19, [R1+0x37c] ;  /* 0x00037c0001137983 */ /* 0x000f280000300800 */
[----:B------:R-:W4:Y:S04]  /*1c360*/  LDL.LU R238, [R1+0x378] ;  /* 0x0003780001ee7983 */ /* 0x000f280000300800 */
[----:B------:R-:W4:Y:S04]  /*1c370*/  LDL.LU R248, [R1+0x36c] ;  /* 0x00036c0001f87983 */ /* 0x000f280000300800 */
[----:B------:R-:W4:Y:S04]  /*1c380*/  LDL.LU R5, [R1+0x364] ;  /* 0x0003640001057983 */ /* 0x000f280000300800 */
[----:B------:R-:W4:Y:S04]  /*1c390*/  LDL.LU R17, [R1+0x360] ;  /* 0x0003600001117983 */ /* 0x000f280000300800 */
[----:B--2---:R-:W2:Y:S04]  /*1c3a0*/  LDL.LU R2, [R1+0x35c] ;  /* 0x00035c0001027983 */ /* 0x004ea80000300800 */
[----:B------:R-:W2:Y:S04]  /*1c3b0*/  LDL.LU R6, [R1+0x348] ;  /* 0x0003480001067983 */ /* 0x000ea80000300800 */
        /* <DEDUP_REMOVED lines=8> */
[----:B------:R-:W3:Y:S04]  /*1c440*/  LDL.LU R245, [R1+0x2f8] ;  /* 0x0002f80001f57983 */ /* 0x000ee80000300800 */
[----:B------:R1:W-:Y:S04]  /*1c450*/  STL [R1+0x1044], R11 ;  /* 0x0010440b01007387 */ /* 0x0003e80000100800 */
[----:B------:R-:W3:Y:S04]  /*1c460*/  LDL.LU R14, [R1+0x2f4] ;  /* 0x0002f400010e7983 */ /* 0x000ee80000300800 */
[----:B------:R-:W3:Y:S04]  /*1c470*/  LDL.LU R13, [R1+0x2f0] ;  /* 0x0002f000010d7983 */ /* 0x000ee80000300800 */
[----:B-1----:R-:W3:Y:S01]  /*1c480*/  LDL.LU R11, [R1+0x2ec] ;  /* 0x0002ec00010b7983 */ /* 0x002ee20000300800 */
[----:B----4-:R-:W-:-:S05]  /*1c490*/  SEL R177, R20, R177, !P3 ;  /* 0x000000b114b17207 */ /* 0x010fca0005800000 */
[----:B------:R1:W-:Y:S02]  /*1c4a0*/  STL [R1+0x1040], R177 ;  /* 0x001040b101007387 */ /* 0x0003e40000100800 */
[----:B-1----:R-:W-:-:S05]  /*1c4b0*/  SEL R177, R20, R176, !P3 ;  /* 0x000000b014b17207 */ /* 0x002fca0005800000 */
[----:B------:R1:W-:Y:S01]  /*1c4c0*/  STL [R1+0x103c], R177 ;  /* 0x00103cb101007387 */ /* 0x0003e20000100800 */
[C---:B------:R-:W-:Y:S02]  /*1c4d0*/  SEL R252, R20.reuse, R252, !P3 ;  /* 0x000000fc14fc7207 */ /* 0x040fe40005800000 */
[----:B------:R-:W-:-:S03]  /*1c4e0*/  SEL R176, R20, R242, !P3 ;  /* 0x000000f214b07207 */ /* 0x000fc60005800000 */
[----:B------:R-:W-:Y:S01]  /*1c4f0*/  STL [R1+0x1038], R252 ;  /* 0x001038fc01007387 */ /* 0x000fe20000100800 */
[----:B-1----:R-:W-:-:S03]  /*1c500*/  SEL R177, R20, R7, !P3 ;  /* 0x0000000714b17207 */ /* 0x002fc60005800000 */
[----:B------:R1:W-:Y:S01]  /*1c510*/  STL [R1+0x1034], R176 ;  /* 0x001034b001007387 */ /* 0x0003e20000100800 */
[----:B------:R-:W-:-:S03]  /*1c520*/  SEL R7, R20, R249, !P3 ;  /* 0x000000f914077207 */ /* 0x000fc60005800000 */
[----:B------:R-:W-:Y:S04]  /*1c530*/  STL [R1+0x1030], R177 ;  /* 0x001030b101007387 */ /* 0x000fe80000100800 */
[----:B------:R4:W-:Y:S01]  /*1c540*/  STL [R1+0x102c], R7 ;  /* 0x00102c0701007387 */ /* 0x0009e20000100800 */
[C---:B-1----:R-:W-:Y:S02]  /*1c550*/  SEL R176, R20.reuse, R241, !P3 ;  /* 0x000000f114b07207 */ /* 0x042fe40005800000 */
[----:B------:R-:W-:-:S03]  /*1c560*/  SEL R19, R20, R19, !P3 ;  /* 0x0000001314137207 */ /* 0x000fc60005800000 */
[----:B------:R1:W-:Y:S01]  /*1c570*/  STL [R1+0x1028], R176 ;  /* 0x001028b001007387 */ /* 0x0003e20000100800 */
[----:B----4-:R-:W-:-:S03]  /*1c580*/  SEL R7, R20, R238, !P3 ;  /* 0x000000ee14077207 */ /* 0x010fc60005800000 */
[----:B------:R4:W-:Y:S04]  /*1c590*/  STL [R1+0x1024], R19 ;  /* 0x0010241301007387 */ /* 0x0009e80000100800 */
[----:B------:R2:W-:Y:S01]  /*1c5a0*/  STL [R1+0x1020], R7 ;  /* 0x0010200701007387 */ /* 0x0005e20000100800 */
[C---:B-1----:R-:W-:Y:S02]  /*1c5b0*/  SEL R176, R20.reuse, R248, !P3 ;  /* 0x000000f814b07207 */ /* 0x042fe40005800000 */
[C---:B----4-:R-:W-:Y:S02]  /*1c5c0*/  SEL R19, R20.reuse, R5, !P3 ;  /* 0x0000000514137207 */ /* 0x050fe40005800000 */
[C---:B--2---:R-:W-:Y:S02]  /*1c5d0*/  SEL R5, R20.reuse, R2, !P3 ;  /* 0x0000000214057207 */ /* 0x044fe40005800000 */
[C---:B------:R-:W-:Y:S01]  /*1c5e0*/  SEL R7, R20.reuse, R17, !P3 ;  /* 0x0000001114077207 */ /* 0x040fe20005800000 */
[----:B------:R-:W-:Y:S01]  /*1c5f0*/  STL [R1+0x101c], R176 ;  /* 0x00101cb001007387 */ /* 0x000fe20000100800 */
[----:B------:R-:W-:-:S03]  /*1c600*/  SEL R2, R20, R6, !P3 ;  /* 0x0000000614027207 */ /* 0x000fc60005800000 */
[----:B------:R-:W-:Y:S04]  /*1c610*/  STL [R1+0x1018], R19 ;  /* 0x0010181301007387 */ /* 0x000fe80000100800 */
[----:B------:R-:W-:Y:S04]  /*1c620*/  STL [R1+0x1014], R7 ;  /* 0x0010140701007387 */ /* 0x000fe80000100800 */
[----:B------:R-:W-:Y:S04]  /*1c630*/  STL [R1+0x1010], R5 ;  /* 0x0010100501007387 */ /* 0x000fe80000100800 */
[----:B------:R1:W-:Y:S01]  /*1c640*/  STL [R1+0x100c], R2 ;  /* 0x00100c0201007387 */ /* 0x0003e20000100800 */
[----:B------:R-:W-:-:S02]  /*1c650*/  SEL R6, R20, R16, !P3 ;  /* 0x0000001014067207 */ /* 0x000fc40005800000 */
[C---:B-1----:R-:W-:Y:S02]  /*1c660*/  SEL R2, R20.reuse, R240, !P3 ;  /* 0x000000f014027207 */ /* 0x042fe40005800000 */
[----:B------:R-:W-:-:S03]  /*1c670*/  SEL R5, R20, R18, !P3 ;  /* 0x0000001214057207 */ /* 0x000fc60005800000 */
[----:B------:R1:W-:Y:S04]  /*1c680*/  STL [R1+0x1008], R2 ;  /* 0x0010080201007387 */ /* 0x0003e80000100800 */
[----:B------:R2:W-:Y:S01]  /*1c690*/  STL [R1+0x1004], R5 ;  /* 0x0010040501007387 */ /* 0x0005e20000100800 */
[C---:B-1----:R-:W-:Y:S02]  /*1c6a0*/  SEL R2, R20.reuse, R243, !P3 ;  /* 0x000000f314027207 */ /* 0x042fe40005800000 */
[----:B--2---:R-:W-:-:S03]  /*1c6b0*/  SEL R5, R20, R244, !P3 ;  /* 0x000000f414057207 */ /* 0x004fc60005800000 */
[----:B------:R1:W-:Y:S04]  /*1c6c0*/  STL [R1+0x1000], R2 ;  /* 0x0010000201007387 */ /* 0x0003e80000100800 */
[----:B------:R3:W-:Y:S01]  /*1c6d0*/  STL [R1+0xffc], R6 ;  /* 0x000ffc0601007387 */ /* 0x0007e20000100800 */
[----:B-1----:R-:W-:-:S03]  /*1c6e0*/  SEL R2, R20, R12, !P3 ;  /* 0x0000000c14027207 */ /* 0x002fc60005800000 */
[----:B------:R-:W2:Y:S04]  /*1c6f0*/  LDL.LU R12, [R1+0x2e8] ;  /* 0x0002e800010c7983 */ /* 0x000ea80000300800 */
[----:B------:R1:W-:Y:S01]  /*1c700*/  STL [R1+0xff8], R5 ;  /* 0x000ff80501007387 */ /* 0x0003e20000100800 */
[----:B---3--:R-:W-:-:S03]  /*1c710*/  SEL R6, R20, R14, !P3 ;  /* 0x0000000e14067207 */ /* 0x008fc60005800000 */
[----:B------:R3:W-:Y:S01]  /*1c720*/  STL [R1+0xff4], R2 ;  /* 0x000ff40201007387 */ /* 0x0007e20000100800 */
[C---:B-1----:R-:W-:Y:S02]  /*1c730*/  SEL R5, R20.reuse, R15, !P3 ;  /* 0x0000000f14057207 */ /* 0x042fe40005800000 */
[----:B---3--:R-:W-:-:S03]  /*1c740*/  SEL R2, R20, R245, !P3 ;  /* 0x000000f514027207 */ /* 0x008fc60005800000 */
[----:B------:R1:W-:Y:S04]  /*1c750*/  STL [R1+0xff0], R5 ;  /* 0x000ff00501007387 */ /* 0x0003e80000100800 */
[----:B------:R3:W-:Y:S04]  /*1c760*/  STL [R1+0xfec], R2 ;  /* 0x000fec0201007387 */ /* 0x0007e80000100800 */
[----:B------:R-:W-:Y:S01]  /*1c770*/  STL [R1+0xfe8], R6 ;  /* 0x000fe80601007387 */ /* 0x000fe20000100800 */
[----:B-1----:R-:W-:-:S03]  /*1c780*/  SEL R5, R20, R13, !P3 ;  /* 0x0000000d14057207 */ /* 0x002fc60005800000 */
[----:B------:R-:W4:Y:S01]  /*1c790*/  LDL.LU R177, [R1+0x2e0] ;  /* 0x0002e00001b17983 */ /* 0x000f220000300800 */
[----:B---3--:R-:W-:-:S03]  /*1c7a0*/  SEL R2, R20, R11, !P3 ;  /* 0x0000000b14027207 */ /* 0x008fc60005800000 */
[----:B------:R1:W-:Y:S04]  /*1c7b0*/  STL [R1+0xfe4], R5 ;  /* 0x000fe40501007387 */ /* 0x0003e80000100800 */
[----:B------:R-:W3:Y:S04]  /*1c7c0*/  LDL.LU R176, [R1+0x2d8] ;  /* 0x0002d80001b07983 */ /* 0x000ee80000300800 */
[----:B------:R1:W-:Y:S04]  /*1c7d0*/  STL [R1+0xfe0], R2 ;  /* 0x000fe00201007387 */ /* 0x0003e80000100800 */
        /* <DEDUP_REMOVED lines=8> */
[----:B-1----:R-:W3:Y:S04]  /*1c860*/  LDL.LU R5, [R1+0x274] ;  /* 0x0002740001057983 */ /* 0x002ee80000300800 */
[----:B------:R-:W3:Y:S04]  /*1c870*/  LDL.LU R17, [R1+0x270] ;  /* 0x0002700001117983 */ /* 0x000ee80000300800 */
[----:B------:R-:W3:Y:S04]  /*1c880*/  LDL.LU R2, [R1+0x26c] ;  /* 0x00026c0001027983 */ /* 0x000ee80000300800 */
[----:B------:R-:W3:Y:S04]  /*1c890*/  LDL.LU R6, [R1+0x268] ;  /* 0x0002680001067983 */ /* 0x000ee80000300800 */
[----:B------:R-:W3:Y:S01]  /*1c8a0*/  LDL.LU R240, [R1+0x264] ;  /* 0x0002640001f07983 */ /* 0x000ee20000300800 */
[----:B------:R-:W-:-:S03]  /*1c8b0*/  IMAD.MOV.U32 R11, RZ, RZ, R10 ;  /* 0x000000ffff0b7224 */ /* 0x000fc600078e000a */
[----:B------:R-:W3:Y:S01]  /*1c8c0*/  LDL.LU R18, [R1+0x24c] ;  /* 0x00024c0001127983 */ /* 0x000ee20000300800 */
[----:B------:R-:W-:-:S03]  /*1c8d0*/  IMAD.MOV.U32 R10, RZ, RZ, R9 ;  /* 0x000000ffff0a7224 */ /* 0x000fc600078e0009 */
[----:B------:R-:W3:Y:S01]  /*1c8e0*/  LDL.LU R243, [R1+0x248] ;  /* 0x0002480001f37983 */ /* 0x000ee20000300800 */
[----:B------:R-:W-:-:S03]  /*1c8f0*/  IMAD.MOV.U32 R9, RZ, RZ, R8 ;  /* 0x000000ffff097224 */ /* 0x000fc600078e0008 */
[----:B------:R-:W3:Y:S01]  /*1c900*/  LDL.LU R16, [R1+0x244] ;  /* 0x0002440001107983 */ /* 0x000ee20000300800 */
[----:B------:R-:W-:Y:S02]  /*1c910*/  IMAD.MOV.U32 R8, RZ, RZ, R3 ;  /* 0x000000ffff087224 */ /* 0x000fe400078e0003 */
[----:B------:R-:W-:Y:S01]  /*1c920*/  IMAD.MOV.U32 R3, RZ, RZ, R0 ;  /* 0x000000ffff037224 */ /* 0x000fe200078e0000 */
[----:B------:R-:W3:Y:S04]  /*1c930*/  LDL.LU R244, [R1+0x23c] ;  /* 0x00023c0001f47983 */ /* 0x000ee80000300800 */
[----:B------:R-:W3:Y:S04]  /*1c940*/  LDL.LU R0, [R1+0x238] ;  /* 0x0002380001007983 */ /* 0x000ee80000300800 */
[----:B------:R-:W3:Y:S04]  /*1c950*/  LDL.LU R15, [R1+0x21c] ;  /* 0x00021c00010f7983 */ /* 0x000ee80000300800 */
[----:B------:R-:W3:Y:S01]  /*1c960*/  LDL.LU R245, [R1+0x218] ;  /* 0x0002180001f57983 */ /* 0x000ee20000300800 */
[----:B--2---:R-:W-:-:S05]  /*1c970*/  SEL R12, R20, R12, !P3 ;  /* 0x0000000c140c7207 */ /* 0x004fca0005800000 */
[----:B------:R1:W-:Y:S04]  /*1c980*/  STL [R1+0xfdc], R12 ;  /* 0x000fdc0c01007387 */ /* 0x0003e80000100800 */
[----:B------:R-:W2:Y:S04]  /*1c990*/  LDL.LU R14, [R1+0x214] ;  /* 0x00021400010e7983 */ /* 0x000ea80000300800 */
[----:B------:R-:W2:Y:S04]  /*1c9a0*/  LDL.LU R13, [R1+0x204] ;  /* 0x00020400010d7983 */ /* 0x000ea80000300800 */
[----:B-1----:R-:W2:Y:S01]  /*1c9b0*/  LDL.LU R12, [R1+0x1fc] ;  /* 0x0001fc00010c7983 */ /* 0x002ea20000300800 */
[----:B----4-:R-:W-:-:S05]  /*1c9c0*/  SEL R177, R20, R177, !P3 ;  /* 0x000000b114b17207 */ /* 0x010fca0005800000 */
[----:B------:R3:W-:Y:S02]  /*1c9d0*/  STL [R1+0xfd8], R177 ;  /* 0x000fd8b101007387 */ /* 0x0007e40000100800 */
[C---:B---3--:R-:W-:Y:S02]  /*1c9e0*/  SEL R177, R20.reuse, R176, !P3 ;  /* 0x000000b014b17207 */ /* 0x048fe40005800000 */
[C---:B------:R-:W-:Y:S02]  /*1c9f0*/  SEL R252, R20.reuse, R252, !P3 ;  /* 0x000000fc14fc7207 */ /* 0x040fe40005800000 */
[C---:B------:R-:W-:Y:S01]  /*1ca00*/  SEL R176, R20.reuse, R242, !P3 ;  /* 0x000000f214b07207 */ /* 0x040fe20005800000 */
[----:B------:R1:W-:Y:S04]  /*1ca10*/  STL [R1+0xfd4], R177 ;  /* 0x000fd4b101007387 */ /* 0x0003e80000100800 */
[----:B------:R-:W-:Y:S01]  /*1ca20*/  STL [R1+0xfd0], R252 ;  /* 0x000fd0fc01007387 */ /* 0x000fe20000100800 */
[----:B-1----:R-:W-:-:S02]  /*1ca30*/  SEL R177, R20, R7, !P3 ;  /* 0x0000000714b17207 */ /* 0x002fc40005800000 */
[C---:B------:R-:W-:Y:S01]  /*1ca40*/  SEL R7, R20.reuse, R249, !P3 ;  /* 0x000000f914077207 */ /* 0x040fe20005800000 */
[----:B------:R1:W-:Y:S01]  /*1ca50*/  STL [R1+0xfcc], R176 ;  /* 0x000fccb001007387 */ /* 0x0003e20000100800 */
[----:B------:R-:W-:-:S03]  /*1ca60*/  SEL R19, R20, R19, !P3 ;  /* 0x0000001314137207 */ /* 0x000fc60005800000 */
[----:B------:R-:W-:Y:S04]  /*1ca70*/  STL [R1+0xfc8], R177 ;  /* 0x000fc8b101007387 */ /* 0x000fe80000100800 */
[----:B------:R3:W-:Y:S01]  /*1ca80*/  STL [R1+0xfc4], R7 ;  /* 0x000fc40701007387 */ /* 0x0007e20000100800 */
[----:B-1----:R-:W-:-:S05]  /*1ca90*/  SEL R176, R20, R241, !P3 ;  /* 0x000000f114b07207 */ /* 0x002fca0005800000 */
[----:B------:R1:W-:Y:S01]  /*1caa0*/  STL [R1+0xfc0], R176 ;  /* 0x000fc0b001007387 */ /* 0x0003e20000100800 */
[----:B---3--:R-:W-:-:S03]  /*1cab0*/  SEL R7, R20, R238, !P3 ;  /* 0x000000ee14077207 */ /* 0x008fc60005800000 */
[----:B------:R3:W-:Y:S04]  /*1cac0*/  STL [R1+0xfbc], R19 ;  /* 0x000fbc1301007387 */ /* 0x0007e80000100800 */
[----:B------:R4:W-:Y:S01]  /*1cad0*/  STL [R1+0xfb8], R7 ;  /* 0x000fb80701007387 */ /* 0x0009e20000100800 */
[C---:B-1----:R-:W-:Y:S02]  /*1cae0*/  SEL R176, R20.reuse, R248, !P3 ;  /* 0x000000f814b07207 */ /* 0x042fe40005800000 */
[C---:B---3--:R-:W-:Y:S02]  /*1caf0*/  SEL R19, R20.reuse, R5, !P3 ;  /* 0x0000000514137207 */ /* 0x048fe40005800000 */
[C---:B------:R-:W-:Y:S02]  /*1cb00*/  SEL R5, R20.reuse, R2, !P3 ;  /* 0x0000000214057207 */ /* 0x040fe40005800000 */
[C---:B----4-:R-:W-:Y:S01]  /*1cb10*/  SEL R7, R20.reuse, R17, !P3 ;  /* 0x0000001114077207 */ /* 0x050fe20005800000 */
        /* <DEDUP_REMOVED lines=10> */
[----:B------:R-:W-:Y:S01]  /*1cbc0*/  STL [R1+0xf9c], R5 ;  /* 0x000f9c0501007387 */ /* 0x000fe20000100800 */
[----:B-1----:R-:W-:-:S05]  /*1cbd0*/  SEL R2, R20, R243, !P3 ;  /* 0x000000f314027207 */ /* 0x002fca0005800000 */
[----:B------:R1:W-:Y:S04]  /*1cbe0*/  STL [R1+0xf98], R2 ;  /* 0x000f980201007387 */ /* 0x0003e80000100800 */
[----:B------:R-:W-:Y:S01]  /*1cbf0*/  STL [R1+0xf94], R6 ;  /* 0x000f940601007387 */ /* 0x000fe20000100800 */
[----:B-1----:R-:W-:-:S03]  /*1cc00*/  SEL R2, R20, R0, !P3 ;  /* 0x0000000014027207 */ /* 0x002fc60005800000 */
[----:B------:R-:W3:Y:S01]  /*1cc10*/  LDL.LU R0, [R1+0x1f8] ;  /* 0x0001f80001007983 */ /* 0x000ee20000300800 */
[----:B------:R-:W-:-:S05]  /*1cc20*/  SEL R5, R20, R244, !P3 ;  /* 0x000000f414057207 */ /* 0x000fca0005800000 */
[----:B------:R1:W-:Y:S04]  /*1cc30*/  STL [R1+0xf90], R5 ;  /* 0x000f900501007387 */ /* 0x0003e80000100800 */
[----:B------:R4:W-:Y:S01]  /*1cc40*/  STL [R1+0xf8c], R2 ;  /* 0x000f8c0201007387 */ /* 0x0009e20000100800 */
[C---:B-1----:R-:W-:Y:S02]  /*1cc50*/  SEL R5, R20.reuse, R15, !P3 ;  /* 0x0000000f14057207 */ /* 0x042fe40005800000 */
[----:B----4-:R-:W-:-:S03]  /*1cc60*/  SEL R2, R20, R245, !P3 ;  /* 0x000000f514027207 */ /* 0x010fc60005800000 */
[----:B------:R1:W-:Y:S04]  /*1cc70*/  STL [R1+0xf88], R5 ;  /* 0x000f880501007387 */ /* 0x0003e80000100800 */
[----:B------:R4:W-:Y:S01]  /*1cc80*/  STL [R1+0xf84], R2 ;  /* 0x000f840201007387 */ /* 0x0009e20000100800 */
[----:B------:R-:W-:Y:S01]  /*1cc90*/  MOV R244, R11 ;  /* 0x0000000b00f47202 */ /* 0x000fe20000000f00 */
[----:B------:R-:W-:Y:S02]  /*1cca0*/  IMAD.MOV.U32 R240, RZ, RZ, R10 ;  /* 0x000000fffff07224 */ /* 0x000fe400078e000a */
[----:B------:R-:W-:Y:S02]  /*1ccb0*/  IMAD.MOV.U32 R18, RZ, RZ, R9 ;  /* 0x000000ffff127224 */ /* 0x000fe400078e0009 */
[----:B------:R-:W-:-:S02]  /*1ccc0*/  IMAD.MOV.U32 R16, RZ, RZ, R8 ;  /* 0x000000ffff107224 */ /* 0x000fc400078e0008 */
[----:B------:R-:W-:Y:S01]  /*1ccd0*/  IMAD.MOV.U32 R15, RZ, RZ, R3 ;  /* 0x000000ffff0f7224 */ /* 0x000fe200078e0003 */
[C---:B--2---:R-:W-:Y:S02]  /*1cce0*/  SEL R6, R20.reuse, R14, !P3 ;  /* 0x0000000e14067207 */ /* 0x044fe40005800000 */
[----:B-1----:R-:W-:-:S03]  /*1ccf0*/  SEL R5, R20, R13, !P3 ;  /* 0x0000000d14057207 */ /* 0x002fc60005800000 */
[----:B------:R-:W-:Y:S01]  /*1cd00*/  STL [R1+0xf80], R6 ;  /* 0x000f800601007387 */ /* 0x000fe20000100800 */
[----:B----4-:R-:W-:-:S03]  /*1cd10*/  SEL R2, R20, R12, !P3 ;  /* 0x0000000c14027207 */ /* 0x010fc60005800000 */
[----:B------:R-:W2:Y:S04]  /*1cd20*/  LDL.LU R17, [R1+0x1e8] ;  /* 0x0001e80001117983 */ /* 0x000ea80000300800 */
[----:B------:R1:W-:Y:S04]  /*1cd30*/  STL [R1+0xf7c], R5 ;  /* 0x000f7c0501007387 */ /* 0x0003e80000100800 */
[----:B------:R-:W4:Y:S04]  /*1cd40*/  LDL.LU R177, [R1+0x1e4] ;  /* 0x0001e40001b17983 */ /* 0x000f280000300800 */
        /* <DEDUP_REMOVED lines=21> */
[----:B---3--:R-:W-:-:S05]  /*1cea0*/  SEL R0, R20, R0, !P3 ;  /* 0x0000000014007207 */ /* 0x008fca0005800000 */
[----:B------:R1:W-:Y:S04]  /*1ceb0*/  STL [R1+0xf74], R0 ;  /* 0x000f740001007387 */ /* 0x0003e80000100800 */
[----:B------:R-:W3:Y:S04]  /*1cec0*/  LDL.LU R8, [R1+0x158] ;  /* 0x0001580001087983 */ /* 0x000ee80000300800 */
[----:B------:R-:W3:Y:S04]  /*1ced0*/  LDL.LU R3, [R1+0x154] ;  /* 0x0001540001037983 */ /* 0x000ee80000300800 */
[----:B-1----:R-:W3:Y:S01]  /*1cee0*/  LDL.LU R0, [R1+0x150] ;  /* 0x0001500001007983 */ /* 0x002ee20000300800 */
[----:B--2---:R-:W-:-:S05]  /*1cef0*/  SEL R17, R20, R17, !P3 ;  /* 0x0000001114117207 */ /* 0x004fca0005800000 */
[----:B------:R1:W-:Y:S01]  /*1cf00*/  STL [R1+0xf70], R17 ;  /* 0x000f701101007387 */ /* 0x0003e20000100800 */
[----:B----4-:R-:W-:-:S03]  /*1cf10*/  SEL R177, R20, R177, !P3 ;  /* 0x000000b114b17207 */ /* 0x010fc60005800000 */
[----:B-1----:R-:W2:Y:S01]  /*1cf20*/  LDL.LU R17, [R1+0x1b34] ;  /* 0x001b340001117983 */ /* 0x002ea20000300800 */
[----:B------:R-:W-:-:S03]  /*1cf30*/  SEL R176, R20, R176, !P3 ;  /* 0x000000b014b07207 */ /* 0x000fc60005800000 */
[----:B------:R1:W-:Y:S04]  /*1cf40*/  STL [R1+0xf6c], R177 ;  /* 0x000f6cb101007387 */ /* 0x0003e80000100800 */
[----:B------:R4:W-:Y:S01]  /*1cf50*/  STL [R1+0xf68], R176 ;  /* 0x000f68b001007387 */ /* 0x0009e20000100800 */
[C---:B------:R-:W-:Y:S02]  /*1cf60*/  SEL R242, R20.reuse, R242, !P3 ;  /* 0x000000f214f27207 */ /* 0x040fe40005800000 */
[C---:B-1----:R-:W-:Y:S02]  /*1cf70*/  SEL R177, R20.reuse, R252, !P3 ;  /* 0x000000fc14b17207 */ /* 0x042fe40005800000 */
[----:B----4-:R-:W-:-:S03]  /*1cf80*/  SEL R176, R20, R7, !P3 ;  /* 0x0000000714b07207 */ /* 0x010fc60005800000 */
[----:B------:R1:W-:Y:S01]  /*1cf90*/  STL [R1+0xf64], R177 ;  /* 0x000f64b101007387 */ /* 0x0003e20000100800 */
[----:B------:R-:W-:-:S03]  /*1cfa0*/  SEL R7, R20, R241, !P3 ;  /* 0x000000f114077207 */ /* 0x000fc60005800000 */
[----:B------:R-:W-:Y:S01]  /*1cfb0*/  STL [R1+0xf60], R242 ;  /* 0x000f60f201007387 */ /* 0x000fe20000100800 */
[----:B-1----:R-:W-:-:S03]  /*1cfc0*/  SEL R177, R20, R249, !P3 ;  /* 0x000000f914b17207 */ /* 0x002fc60005800000 */
[----:B------:R1:W-:Y:S04]  /*1cfd0*/  STL [R1+0xf5c], R176 ;  /* 0x000f5cb001007387 */ /* 0x0003e80000100800 */
[----:B------:R-:W-:Y:S04]  /*1cfe0*/  STL [R1+0xf58], R177 ;  /* 0x000f58b101007387 */ /* 0x000fe80000100800 */
[----:B------:R4:W-:Y:S01]  /*1cff0*/  STL [R1+0xf54], R7 ;  /* 0x000f540701007387 */ /* 0x0009e20000100800 */
[C---:B-1----:R-:W-:Y:S02]  /*1d000*/  SEL R176, R20.reuse, R19, !P3 ;  /* 0x0000001314b07207 */ /* 0x042fe40005800000 */
[----:B------:R-:W-:-:S02]  /*1d010*/  SEL R19, R20, R238, !P3 ;  /* 0x000000ee14137207 */ /* 0x000fc40005800000 */
[C---:B------:R-:W-:Y:S01]  /*1d020*/  SEL R5, R20.reuse, R5, !P3 ;  /* 0x0000000514057207 */ /* 0x040fe20005800000 */
[----:B------:R-:W-:Y:S01]  /*1d030*/  STL [R1+0xf50], R176 ;  /* 0x000f50b001007387 */ /* 0x000fe20000100800 */
[----:B----4-:R-:W-:-:S03]  /*1d040*/  SEL R7, R20, R248, !P3 ;  /* 0x000000f814077207 */ /* 0x010fc60005800000 */
[----:B------:R-:W-:Y:S01]  /*1d050*/  STL [R1+0xf4c], R19 ;  /* 0x000f4c1301007387 */ /* 0x000fe20000100800 */
[----:B------:R-:W-:-:S03]  /*1d060*/  SEL R2, R20, R2, !P3 ;  /* 0x0000000214027207 */ /* 0x000fc60005800000 */
[----:B------:R-:W-:Y:S04]  /*1d070*/  STL [R1+0xf48], R7 ;  /* 0x000f480701007387 */ /* 0x000fe80000100800 */
[----:B------:R1:W-:Y:S04]  /*1d080*/  STL [R1+0xf44], R5 ;  /* 0x000f440501007387 */ /* 0x0003e80000100800 */
[----:B------:R-:W-:Y:S01]  /*1d090*/  STL [R1+0xf40], R2 ;  /* 0x000f400201007387 */ /* 0x000fe20000100800 */
[----:B-1----:R-:W-:-:S05]  /*1d0a0*/  SEL R5, R20, R6, !P3 ;  /* 0x0000000614057207 */ /* 0x002fca0005800000 */
[----:B------:R1:W-:Y:S01]  /*1d0b0*/  STL [R1+0xf3c], R5 ;  /* 0x000f3c0501007387 */ /* 0x0003e20000100800 */
[C---:B------:R-:W-:Y:S02]  /*1d0c0*/  SEL R6, R20.reuse, R245, !P3 ;  /* 0x000000f514067207 */ /* 0x040fe40005800000 */
[----:B-1----:R-:W-:-:S05]  /*1d0d0*/  SEL R5, R20, R243, !P3 ;  /* 0x000000f314057207 */ /* 0x002fca0005800000 */
[----:B------:R1:W-:Y:S01]  /*1d0e0*/  STL [R1+0xf38], R5 ;  /* 0x000f380501007387 */ /* 0x0003e20000100800 */
[----:B------:R-:W-:-:S03]  /*1d0f0*/  SEL R7, R20, R13, !P3 ;  /* 0x0000000d14077207 */ /* 0x000fc60005800000 */
[----:B------:R4:W-:Y:S01]  /*1d100*/  STL [R1+0xf34], R6 ;  /* 0x000f340601007387 */ /* 0x0009e20000100800 */
[C---:B-1----:R-:W-:Y:S01]  /*1d110*/  SEL R5, R20.reuse, R14, !P3 ;  /* 0x0000000e14057207 */ /* 0x042fe20005800000 */
[----:B------:R-:W-:Y:S01]  /*1d120*/  IMAD.MOV.U32 R2, RZ, RZ, R240 ;  /* 0x000000ffff027224 */ /* 0x000fe200078e00f0 */
[----:B----4-:R-:W-:-:S03]  /*1d130*/  SEL R6, R20, R12, !P3 ;  /* 0x0000000c14067207 */ /* 0x010fc60005800000 */
[----:B------:R1:W-:Y:S04]  /*1d140*/  STL [R1+0xf30], R5 ;  /* 0x000f300501007387 */ /* 0x0003e80000100800 */
[----:B------:R4:W-:Y:S04]  /*1d150*/  STL [R1+0xf2c], R7 ;  /* 0x000f2c0701007387 */ /* 0x0009e80000100800 */
[----:B------:R-:W2:Y:S01]  /*1d160*/  LDL.LU R240, [R1+0x14c] ;  /* 0x00014c0001f07983 */ /* 0x000ea20000300800 */
[----:B-1----:R-:W-:-:S03]  /*1d170*/  SEL R5, R20, R11, !P3 ;  /* 0x0000000b14057207 */ /* 0x002fc60005800000 */
[----:B------:R1:W-:Y:S01]  /*1d180*/  STL [R1+0xf28], R6 ;  /* 0x000f280601007387 */ /* 0x0003e20000100800 */
[----:B----4-:R-:W-:-:S03]  /*1d190*/  SEL R7, R20, R10, !P3 ;  /* 0x0000000a14077207 */ /* 0x010fc60005800000 */
[----:B------:R3:W-:Y:S01]  /*1d1a0*/  STL [R1+0xf24], R5 ;  /* 0x000f240501007387 */ /* 0x0007e20000100800 */
[----:B-1----:R-:W-:-:S03]  /*1d1b0*/  SEL R6, R20, R9, !P3 ;  /* 0x0000000914067207 */ /* 0x002fc60005800000 */
[----:B------:R-:W-:Y:S04]  /*1d1c0*/  STL [R1+0xf20], R7 ;  /* 0x000f200701007387 */ /* 0x000fe80000100800 */
[----:B------:R-:W-:Y:S01]  /*1d1d0*/  STL [R1+0xf1c], R6 ;  /* 0x000f1c0601007387 */ /* 0x000fe20000100800 */
[C---:B---3--:R-:W-:Y:S02]  /*1d1e0*/  SEL R5, R20.reuse, R8, !P3 ;  /* 0x0000000814057207 */ /* 0x048fe40005800000 */
[----:B------:R-:W-:-:S03]  /*1d1f0*/  SEL R3, R20, R3, !P3 ;  /* 0x0000000314037207 */ /* 0x000fc60005800000 */
[----:B------:R-:W-:Y:S01]  /*1d200*/  STL [R1+0xf18], R5 ;  /* 0x000f180501007387 */ /* 0x000fe20000100800 */
[----:B------:R-:W-:-:S03]  /*1d210*/  SEL R0, R20, R0, !P3 ;  /* 0x0000000014007207 */ /* 0x000fc60005800000 */
[----:B------:R-:W3:Y:S04]  /*1d220*/  LDL.LU R249, [R1+0x148] ;  /* 0x0001480001f97983 */ /* 0x000ee80000300800 */
[----:B------:R-:W-:Y:S04]  /*1d230*/  STL [R1+0xf14], R3 ;  /* 0x000f140301007387 */ /* 0x000fe80000100800 */
[----:B------:R-:W4:Y:S04]  /*1d240*/  LDL.LU R248, [R1+0x144] ;  /* 0x0001440001f87983 */ /* 0x000f280000300800 */
[----:B------:R1:W-:Y:S04]  /*1d250*/  STL [R1+0xf10], R0 ;  /* 0x000f100001007387 */ /* 0x0003e80000100800 */
        /* <DEDUP_REMOVED lines=10> */
[----:B------:R-:W-:-:S02]  /*1d300*/  IMAD.MOV.U32 R243, RZ, RZ, R16 ;  /* 0x000000fffff37224 */ /* 0x000fc400078e0010 */
[----:B------:R-:W-:Y:S02]  /*1d310*/  IMAD.MOV.U32 R16, RZ, RZ, R15 ;  /* 0x000000ffff107224 */ /* 0x000fe400078e000f */
[----:B------:R-:W4:Y:S01]  /*1d320*/  LDL.LU R15, [R1+0x108] ;  /* 0x00010800010f7983 */ /* 0x000f220000300800 */
[----:B------:R-:W-:Y:S02]  /*1d330*/  IMAD.MOV.U32 R6, RZ, RZ, R244 ;  /* 0x000000ffff067224 */ /* 0x000fe400078e00f4 */
[----:B------:R-:W-:Y:S01]  /*1d340*/  IMAD.MOV.U32 R238, RZ, RZ, R16 ;  /* 0x000000ffffee7224 */ /* 0x000fe200078e0010 */
[----:B------:R-:W4:Y:S04]  /*1d350*/  LDL.LU R244, [R1+0xd4] ;  /* 0x0000d40001f47983 */ /* 0x000f280000300800 */
[----:B------:R-:W4:Y:S01]  /*1d360*/  LDL.LU R16, [R1+0xac] ;  /* 0x0000ac0001107983 */ /* 0x000f220000300800 */
[----:B------:R-:W-:-:S03]  /*1d370*/  IMAD.MOV.U32 R19, RZ, RZ, R243 ;  /* 0x000000ffff137224 */ /* 0x000fc600078e00f3 */
[----:B------:R-:W4:Y:S01]  /*1d380*/  LDL.LU R243, [R1+0xa8] ;  /* 0x0000a80001f37983 */ /* 0x000f220000300800 */
[----:B------:R-:W-:Y:S01]  /*1d390*/  MOV R5, R18 ;  /* 0x0000001200057202 */ /* 0x000fe20000000f00 */
[----:B--2---:R-:W-:Y:S02]  /*1d3a0*/  IMAD.MOV.U32 R241, RZ, RZ, R17 ;  /* 0x000000fffff17224 */ /* 0x004fe400078e0011 */
[----:B------:R-:W2:Y:S04]  /*1d3b0*/  LDL.LU R17, [R1+0xa4] ;  /* 0x0000a40001117983 */ /* 0x000ea80000300800 */
[----:B------:R-:W2:Y:S04]  /*1d3c0*/  LDL.LU R18, [R1+0xa0] ;  /* 0x0000a00001127983 */ /* 0x000ea80000300800 */
[----:B------:R-:W2:Y:S01]  /*1d3d0*/  LDL.LU R242, [R1+0x9c] ;  /* 0x00009c0001f27983 */ /* 0x000ea20000300800 */
[----:B------:R-:W-:-:S03]  /*1d3e0*/  SEL R7, R20, R240, !P3 ;  /* 0x000000f014077207 */ /* 0x000fc60005800000 */
[----:B------:R-:W2:Y:S04]  /*1d3f0*/  LDL.LU R240, [R1+0x98] ;  /* 0x0000980001f07983 */ /* 0x000ea80000300800 */
[----:B------:R-:W2:Y:S04]  /*1d400*/  LDL.LU R177, [R1+0x94] ;  /* 0x0000940001b17983 */ /* 0x000ea80000300800 */
[----:B------:R1:W-:Y:S04]  /*1d410*/  STL [R1+0xf0c], R7 ;  /* 0x000f0c0701007387 */ /* 0x0003e80000100800 */
[----:B------:R-:W2:Y:S04]  /*1d420*/  LDL.LU R176, [R1+0x90] ;  /* 0x0000900001b07983 */ /* 0x000ea80000300800 */
[----:B------:R-:W2:Y:S04]  /*1d430*/  LDL.LU R252, [R1+0x8c] ;  /* 0x00008c0001fc7983 */ /* 0x000ea80000300800 */
[----:B-1----:R-:W2:Y:S01]  /*1d440*/  LDL.LU R7, [R1+0x88] ;  /* 0x0000880001077983 */ /* 0x002ea20000300800 */
[----:B---3--:R-:W-:-:S05]  /*1d450*/  SEL R249, R20, R249, !P3 ;  /* 0x000000f914f97207 */ /* 0x008fca0005800000 */
[----:B------:R1:W-:Y:S01]  /*1d460*/  STL [R1+0xf08], R249 ;  /* 0x000f08f901007387 */ /* 0x0003e20000100800 */
[----:B----4-:R-:W-:-:S03]  /*1d470*/  SEL R248, R20, R248, !P3 ;  /* 0x000000f814f87207 */ /* 0x010fc60005800000 */
[----:B-1----:R-:W3:Y:S04]  /*1d480*/  LDL.LU R249, [R1+0x1b30] ;  /* 0x001b300001f97983 */ /* 0x002ee80000300800 */
[----:B------:R1:W-:Y:S01]  /*1d490*/  STL [R1+0xf04], R248 ;  /* 0x000f04f801007387 */ /* 0x0003e20000100800 */
[C---:B------:R-:W-:Y:S02]  /*1d4a0*/  SEL R0, R20.reuse, R0, !P3 ;  /* 0x0000000014007207 */ /* 0x040fe40005800000 */
[C---:B------:R-:W-:Y:S01]  /*1d4b0*/  SEL R3, R20.reuse, R3, !P3 ;  /* 0x0000000314037207 */ /* 0x040fe20005800000 */
[----:B-1----:R-:W4:Y:S01]  /*1d4c0*/  LDL.LU R248, [R1+0x1b2c] ;  /* 0x001b2c0001f87983 */ /* 0x002f220000300800 */
[----:B------:R-:W-:-:S03]  /*1d4d0*/  SEL R8, R20, R8, !P3 ;  /* 0x0000000814087207 */ /* 0x000fc60005800000 */
[----:B------:R1:W-:Y:S01]  /*1d4e0*/  STL [R1+0xf00], R0 ;  /* 0x000f000001007387 */ /* 0x0003e20000100800 */
[C---:B------:R-:W-:Y:S02]  /*1d4f0*/  SEL R9, R20.reuse, R9, !P3 ;  /* 0x0000000914097207 */ /* 0x040fe40005800000 */
[C---:B------:R-:W-:Y:S01]  /*1d500*/  SEL R10, R20.reuse, R10, !P3 ;  /* 0x0000000a140a7207 */ /* 0x040fe20005800000 */
[----:B-1----:R-:W3:Y:S01]  /*1d510*/  LDL.LU R0, [R1+0x1b28] ;  /* 0x001b280001007983 */ /* 0x002ee20000300800 */
[----:B------:R-:W-:-:S03]  /*1d520*/  SEL R11, R20, R11, !P3 ;  /* 0x0000000b140b7207 */ /* 0x000fc60005800000 */
[----:B------:R1:W-:Y:S01]  /*1d530*/  STL [R1+0xefc], R3 ;  /* 0x000efc0301007387 */ /* 0x0003e20000100800 */
[C---:B------:R-:W-:Y:S02]  /*1d540*/  SEL R12, R20.reuse, R12, !P3 ;  /* 0x0000000c140c7207 */ /* 0x040fe40005800000 */
[C---:B------:R-:W-:Y:S01]  /*1d550*/  SEL R13, R20.reuse, R13, !P3 ;  /* 0x0000000d140d7207 */ /* 0x040fe20005800000 */
[----:B-1----:R-:W4:Y:S04]  /*1d560*/  LDL.LU R3, [R1+0x1b24] ;  /* 0x001b240001037983 */ /* 0x002f280000300800 */
[----:B------:R1:W-:Y:S01]  /*1d570*/  STL [R1+0xef8], R8 ;  /* 0x000ef80801007387 */ /* 0x0003e20000100800 */
[----:B------:R-:W-:-:S03]  /*1d580*/  SEL R14, R20, R14, !P3 ;  /* 0x0000000e140e7207 */ /* 0x000fc60005800000 */
[----:B-1----:R-:W4:Y:S04]  /*1d590*/  LDL.LU R8, [R1+0x1b20] ;  /* 0x001b200001087983 */ /* 0x002f280000300800 */
[----:B------:R1:W-:Y:S01]  /*1d5a0*/  STL [R1+0xef4], R9 ;  /* 0x000ef40901007387 */ /* 0x0003e20000100800 */
[----:B------:R-:W-:-:S03]  /*1d5b0*/  SEL R245, R20, R245, !P3 ;  /* 0x000000f514f57207 */ /* 0x000fc60005800000 */
[----:B-1----:R-:W4:Y:S04]  /*1d5c0*/  LDL.LU R9, [R1+0x1b1c] ;  /* 0x001b1c0001097983 */ /* 0x002f280000300800 */
[----:B------:R1:W-:Y:S04]  /*1d5d0*/  STL [R1+0xef0], R10 ;  /* 0x000ef00a01007387 */ /* 0x0003e80000100800 */
        /* <DEDUP_REMOVED lines=10> */
[----:B-1----:R-:W4:Y:S01]  /*1d680*/  LDL.LU R245, [R1+0x1b04] ;  /* 0x001b040001f57983 */ /* 0x002f220000300800 */
[----:B------:R-:W-:-:S02]  /*1d690*/  SEL R15, R20, R15, !P3 ;  /* 0x0000000f140f7207 */ /* 0x000fc40005800000 */
[----:B------:R-:W-:-:S03]  /*1d6a0*/  SEL R244, R20, R244, !P3 ;  /* 0x000000f414f47207 */ /* 0x000fc60005800000 */
[----:B------:R1:W-:Y:S01]  /*1d6b0*/  STL [R1+0xed8], R15 ;  /* 0x000ed80f01007387 */ /* 0x0003e20000100800 */
[----:B------:R-:W-:-:S03]  /*1d6c0*/  SEL R16, R20, R16, !P3 ;  /* 0x0000001014107207 */ /* 0x000fc60005800000 */
[----:B-1----:R-:W4:Y:S01]  /*1d6d0*/  LDL.LU R15, [R1+0x1b00] ;  /* 0x001b0000010f7983 */ /* 0x002f220000300800 */
[----:B------:R-:W-:-:S03]  /*1d6e0*/  SEL R243, R20, R243, !P3 ;  /* 0x000000f314f37207 */ /* 0x000fc60005800000 */
[----:B------:R1:W-:Y:S01]  /*1d6f0*/  STL [R1+0xed4], R244 ;  /* 0x000ed4f401007387 */ /* 0x0003e20000100800 */
[C---:B--2---:R-:W-:Y:S02]  /*1d700*/  SEL R17, R20.reuse, R17, !P3 ;  /* 0x0000001114117207 */ /* 0x044fe40005800000 */
[C---:B------:R-:W-:Y:S01]  /*1d710*/  SEL R18, R20.reuse, R18, !P3 ;  /* 0x0000001214127207 */ /* 0x040fe20005800000 */
[----:B-1----:R-:W2:Y:S04]  /*1d720*/  LDL.LU R244, [R1+0x1afc] ;  /* 0x001afc0001f47983 */ /* 0x002ea80000300800 */
[----:B------:R1:W-:Y:S01]  /*1d730*/  STL [R1+0xed0], R16 ;  /* 0x000ed01001007387 */ /* 0x0003e20000100800 */
[----:B------:R-:W-:-:S03]  /*1d740*/  SEL R242, R20, R242, !P3 ;  /* 0x000000f214f27207 */ /* 0x000fc60005800000 */
[----:B-1----:R-:W2:Y:S04]  /*1d750*/  LDL.LU R16, [R1+0x1af8] ;  /* 0x001af80001107983 */ /* 0x002ea80000300800 */
[----:B------:R1:W-:Y:S04]  /*1d760*/  STL [R1+0xecc], R243 ;  /* 0x000eccf301007387 */ /* 0x0003e80000100800 */
[----:B-1----:R-:W2:Y:S04]  /*1d770*/  LDL.LU R243, [R1+0x1af4] ;  /* 0x001af40001f37983 */ /* 0x002ea80000300800 */
[----:B------:R1:W-:Y:S04]  /*1d780*/  STL [R1+0xec8], R17 ;  /* 0x000ec81101007387 */ /* 0x0003e80000100800 */
[----:B-1----:R-:W2:Y:S04]  /*1d790*/  LDL.LU R17, [R1+0x1af0] ;  /* 0x001af00001117983 */ /* 0x002ea80000300800 */
[----:B------:R1:W-:Y:S04]  /*1d7a0*/  STL [R1+0xec4], R18 ;  /* 0x000ec41201007387 */ /* 0x0003e80000100800 */
[----:B-1----:R-:W2:Y:S04]  /*1d7b0*/  LDL.LU R18, [R1+0x1aec] ;  /* 0x001aec0001127983 */ /* 0x002ea80000300800 */
[----:B------:R1:W-:Y:S04]  /*1d7c0*/  STL [R1+0xec0], R242 ;  /* 0x000ec0f201007387 */ /* 0x0003e80000100800 */
[----:B-1----:R-:W2:Y:S01]  /*1d7d0*/  LDL R242, [R1+0x1958] ;  /* 0x0019580001f27983 */ /* 0x002ea20000100800 */
[----:B------:R-:W-:-:S05]  /*1d7e0*/  SEL R240, R20, R240, !P3 ;  /* 0x000000f014f07207 */ /* 0x000fca0005800000 */
[----:B------:R1:W-:Y:S01]  /*1d7f0*/  STL [R1+0xebc], R240 ;  /* 0x000ebcf001007387 */ /* 0x0003e20000100800 */
[----:B------:R-:W-:-:S03]  /*1d800*/  SEL R177, R20, R177, !P3 ;  /* 0x000000b114b17207 */ /* 0x000fc60005800000 */
[----:B-1----:R-:W2:Y:S01]  /*1d810*/  LDL.LU R240, [R1+0x1ae8] ;  /* 0x001ae80001f07983 */ /* 0x002ea20000300800 */
[C---:B------:R-:W-:Y:S02]  /*1d820*/  SEL R176, R20.reuse, R176, !P3 ;  /* 0x000000b014b07207 */ /* 0x040fe40005800000 */
[C---:B------:R-:W-:Y:S01]  /*1d830*/  SEL R252, R20.reuse, R252, !P3 ;  /* 0x000000fc14fc7207 */ /* 0x040fe20005800000 */
[----:B------:R1:W-:Y:S04]  /*1d840*/  STL [R1+0xeb8], R177 ;  /* 0x000eb8b101007387 */ /* 0x0003e80000100800 */
[----:B------:R3:W-:Y:S01]  /*1d850*/  STL [R1+0xeb4], R176 ;  /* 0x000eb4b001007387 */ /* 0x0007e20000100800 */
[----:B-1----:R-:W-:-:S03]  /*1d860*/  SEL R177, R20, R7, !P3 ;  /* 0x0000000714b17207 */ /* 0x002fc60005800000 */
[----:B------:R-:W-:Y:S04]  /*1d870*/  STL [R1+0xeb0], R252 ;  /* 0x000eb0fc01007387 */ /* 0x000fe80000100800 */
[----:B------:R-:W-:Y:S01]  /*1d880*/  STL [R1+0xeac], R177 ;  /* 0x000eacb101007387 */ /* 0x000fe20000100800 */
[----:B---3--:R-:W-:-:S05]  /*1d890*/  SEL R176, R20, R0, !P3 ;  /* 0x0000000014b07207 */ /* 0x008fca0005800000 */
[----:B------:R-:W-:Y:S01]  /*1d8a0*/  STL [R1+0xea8], R176 ;  /* 0x000ea8b001007387 */ /* 0x000fe20000100800 */
[----:B----4-:R-:W-:-:S05]  /*1d8b0*/  SEL R7, R20, R3, !P3 ;  /* 0x0000000314077207 */ /* 0x010fca0005800000 */
[----:B------:R1:W-:Y:S01]  /*1d8c0*/  STL [R1+0xea4], R7 ;  /* 0x000ea40701007387 */ /* 0x0003e20000100800 */
[----:B------:R-:W-:-:S05]  /*1d8d0*/  SEL R0, R20, R8, !P3 ;  /* 0x0000000814007207 */ /* 0x000fca0005800000 */
[----:B------:R3:W-:Y:S01]  /*1d8e0*/  STL [R1+0xea0], R0 ;  /* 0x000ea00001007387 */ /* 0x0007e20000100800 */
[----:B------:R-:W-:-:S05]  /*1d8f0*/  SEL R3, R20, R9, !P3 ;  /* 0x0000000914037207 */ /* 0x000fca0005800000 */
[----:B------:R4:W-:Y:S01]  /*1d900*/  STL [R1+0xe9c], R3 ;  /* 0x000e9c0301007387 */ /* 0x0009e20000100800 */
[----:B-1----:R-:W-:-:S05]  /*1d910*/  SEL R7, R20, R10, !P3 ;  /* 0x0000000a14077207 */ /* 0x002fca0005800000 */
[----:B------:R1:W-:Y:S01]  /*1d920*/  STL [R1+0xe98], R7 ;  /* 0x000e980701007387 */ /* 0x0003e20000100800 */
[----:B---3--:R-:W-:-:S05]  /*1d930*/  SEL R0, R20, R11, !P3 ;  /* 0x0000000b14007207 */ /* 0x008fca0005800000 */
[----:B------:R3:W-:Y:S01]  /*1d940*/  STL [R1+0xe94], R0 ;  /* 0x000e940001007387 */ /* 0x0007e20000100800 */
[----:B----4-:R-:W-:-:S05]  /*1d950*/  SEL R3, R20, R12, !P3 ;  /* 0x0000000c14037207 */ /* 0x010fca0005800000 */
[----:B------:R-:W-:Y:S01]  /*1d960*/  STL [R1+0xe90], R3 ;  /* 0x000e900301007387 */ /* 0x000fe20000100800 */
[----:B-1----:R-:W-:-:S05]  /*1d970*/  SEL R7, R20, R13, !P3 ;  /* 0x0000000d14077207 */ /* 0x002fca0005800000 */
[----:B------:R1:W-:Y:S04]  /*1d980*/  STL [R1+0xe8c], R7 ;  /* 0x000e8c0701007387 */ /* 0x0003e80000100800 */
[----:B------:R-:W-:Y:S01]  /*1d990*/  STL [R1+0x1aa0], R247 ;  /* 0x001aa0f701007387 */ /* 0x000fe20000100800 */
[----:B---3--:R-:W-:-:S05]  /*1d9a0*/  SEL R0, R20, R14, !P3 ;  /* 0x0000000e14007207 */ /* 0x008fca0005800000 */
[----:B------:R-:W-:Y:S01]  /*1d9b0*/  STL [R1+0xe88], R0 ;  /* 0x000e880001007387 */ /* 0x000fe20000100800 */
[----:B-1----:R-:W-:-:S05]  /*1d9c0*/  SEL R7, R20, R245, !P3 ;  /* 0x000000f514077207 */ /* 0x002fca0005800000 */
[----:B------:R1:W-:Y:S04]  /*1d9d0*/  STL [R1+0xe84], R7 ;  /* 0x000e840701007387 */ /* 0x0003e80000100800 */
[----:B-1----:R-:W3:Y:S01]  /*1d9e0*/  LDL.LU R7, [R1+0x77c] ;  /* 0x00077c0001077983 */ /* 0x002ee20000300800 */
[----:B------:R-:W-:Y:S01]  /*1d9f0*/  SEL R0, R20, R15, !P3 ;  /* 0x0000000f14007207 */ /* 0x000fe20005800000 */
[----:B------:R-:W-:-:S04]  /*1da00*/  IMAD R3, R4, 0x2, R247 ;  /* 0x0000000204037824 */ /* 0x000fc800078e02f7 */
[----:B------:R-:W-:Y:S01]  /*1da10*/  STL [R1+0xe80], R0 ;  /* 0x000e800001007387 */ /* 0x000fe20000100800 */
[----:B------:R-:W-:-:S03]  /*1da20*/  IMAD R8, R4, 0x2, R3 ;  /* 0x0000000204087824 */ /* 0x000fc600078e0203 */
[----:B------:R2:W-:Y:S01]  /*1da30*/  STL [R1+0x1aa4], R3 ;  /* 0x001aa40301007387 */ /* 0x0005e20000100800 */
[----:B------:R-:W-:Y:S01]  /*1da40*/  IMAD R9, R4, 0x2, R8 ;  /* 0x0000000204097824 */ /* 0x000fe200078e0208 */
[----:B--2---:R-:W-:-:S05]  /*1da50*/  SEL R3, R20, R244, !P3 ;  /* 0x000000f414037207 */ /* 0x004fca0005800000 */
[----:B------:R-:W-:Y:S01]  /*1da60*/  STL [R1+0xe7c], R3 ;  /* 0x000e7c0301007387 */ /* 0x000fe20000100800 */
[----:B------:R-:W-:-:S05]  /*1da70*/  SEL R0, R20, R16, !P3 ;  /* 0x0000001014007207 */ /* 0x000fca0005800000 */
[----:B------:R-:W-:Y:S04]  /*1da80*/  STL [R1+0xe78], R0 ;  /* 0x000e780001007387 */ /* 0x000fe80000100800 */
[----:B------:R1:W-:Y:S01]  /*1da90*/  STL [R1+0x1aa8], R8 ;  /* 0x001aa80801007387 */ /* 0x0003e20000100800 */
[----:B------:R-:W-:Y:S01]  /*1daa0*/  IMAD R11, R4, 0x2, R9 ;  /* 0x00000002040b7824 */ /* 0x000fe200078e0209 */
[----:B-1----:R-:W-:-:S05]  /*1dab0*/  SEL R8, R20, R243, !P3 ;  /* 0x000000f314087207 */ /* 0x002fca0005800000 */
[----:B------:R-:W-:Y:S01]  /*1dac0*/  STL [R1+0xe74], R8 ;  /* 0x000e740801007387 */ /* 0x000fe20000100800 */
[----:B------:R-:W-:-:S05]  /*1dad0*/  SEL R3, R20, R17, !P3 ;  /* 0x0000001114037207 */ /* 0x000fca0005800000 */
[----:B------:R-:W-:Y:S04]  /*1dae0*/  STL [R1+0xe70], R3 ;  /* 0x000e700301007387 */ /* 0x000fe80000100800 */
[----:B------:R-:W-:Y:S01]  /*1daf0*/  STL [R1+0x1aac], R9 ;  /* 0x001aac0901007387 */ /* 0x000fe20000100800 */
[----:B------:R-:W-:-:S05]  /*1db00*/  SEL R0, R20, R18, !P3 ;  /* 0x0000001214007207 */ /* 0x000fca0005800000 */
[----:B------:R1:W-:Y:S01]  /*1db10*/  STL [R1+0xe6c], R0 ;  /* 0x000e6c0001007387 */ /* 0x0003e20000100800 */
[----:B------:R-:W-:Y:S02]  /*1db20*/  LEA R10, R4, R11, 0x1 ;  /* 0x0000000b040a7211 */ /* 0x000fe400078e08ff */
[C---:B-1----:R-:W-:Y:S02]  /*1db30*/  SEL R0, R20.reuse, R248, !P3 ;  /* 0x000000f814007207 */ /* 0x042fe40005800000 */
[----:B------:R-:W-:-:S05]  /*1db40*/  SEL R3, R20, R240, !P3 ;  /* 0x000000f014037207 */ /* 0x000fca0005800000 */
[----:B------:R1:W-:Y:S04]  /*1db50*/  STL [R1+0xe64], R3 ;  /* 0x000e640301007387 */ /* 0x0003e80000100800 */
[----:B------:R-:W-:Y:S04]  /*1db60*/  STL [R1+0x1ab0], R11 ;  /* 0x001ab00b01007387 */ /* 0x000fe80000100800 */
[----:B------:R2:W-:Y:S01]  /*1db70*/  STL [R1+0xe60], R0 ;  /* 0x000e600001007387 */ /* 0x0005e20000100800 */
[----:B-1----:R-:W-:-:S05]  /*1db80*/  SEL R3, R20, R249, !P3 ;  /* 0x000000f914037207 */ /* 0x002fca0005800000 */
[----:B------:R1:W-:Y:S01]  /*1db90*/  STL [R1+0x1048], R3 ;  /* 0x0010480301007387 */ /* 0x0003e20000100800 */
[----:B--2---:R-:W-:-:S03]  /*1dba0*/  SEL R0, R20, R250, !P3 ;  /* 0x000000fa14007207 */ /* 0x004fc60005800000 */
[----:B------:R-:W-:Y:S04]  /*1dbb0*/  STL [R1+0x1ab4], R10 ;  /* 0x001ab40a01007387 */ /* 0x000fe80000100800 */
[----:B------:R3:W-:Y:S04]  /*1dbc0*/  STL [R1+0x104c], R0 ;  /* 0x00104c0001007387 */ /* 0x0007e80000100800 */
        /* <DEDUP_REMOVED lines=12> */
[----:B------:R-:W4:Y:S01]  /*1dc90*/  LDL.LU R252, [R1+0x53c] ;  /* 0x00053c0001fc7983 */ /* 0x000f220000300800 */
[----:B------:R-:W-:Y:S01]  /*1dca0*/  @!P6 IMAD.MOV R246, RZ, RZ, -R246 ;  /* 0x000000fffff6e224 */ /* 0x000fe200078e0af6 */
[----:B------:R-:W-:-:S02]  /*1dcb0*/  @!P0 LOP3.LUT R246, RZ, R242, RZ, 0x33, !PT ;  /* 0x000000f2fff68212 */ /* 0x000fc400078e33ff */
[----:B------:R-:W4:Y:S01]  /*1dcc0*/  LDL.LU R242, [R1+0x538] ;  /* 0x0005380001f27983 */ /* 0x000f220000300800 */
[----:B---3--:R-:W-:Y:S01]  /*1dcd0*/  LEA.HI.X.SX32 R0, R7, UR9, 0x2, P2 ;  /* 0x0000000907007c11 */ /* 0x008fe200090f16ff */
[----:B------:R-:W-:Y:S02]  /*1dce0*/  IMAD R12, R4, 0x2, R10 ;  /* 0x00000002040c7824 */ /* 0x000fe400078e020a */
[----:B------:R-:W3:Y:S01]  /*1dcf0*/  LDL.LU R7, [R1+0x534] ;  /* 0x0005340001077983 */ /* 0x000ee20000300800 */
[C---:B------:R-:W-:Y:S02]  /*1dd00*/  SEL R23, R20.reuse, R23, !P3 ;  /* 0x0000001714177207 */ /* 0x040fe40005800000 */
[----:B------:R-:W-:Y:S01]  /*1dd10*/  SEL R24, R20, R24, !P3 ;  /* 0x0000001814187207 */ /* 0x000fe20005800000 */
[----:B------:R-:W-:Y:S01]  /*1dd20*/  IMAD R4, R4, 0x2, R12 ;  /* 0x0000000204047824 */ /* 0x000fe200078e020c */
[----:B------:R-:W-:Y:S01]  /*1dd30*/  STL [R1+0x1ab8], R0 ;  /* 0x001ab80001007387 */ /* 0x000fe20000100800 */
[----:B------:R-:W-:-:S02]  /*1dd40*/  SEL R25, R20, R25, !P3 ;  /* 0x0000001914197207 */ /* 0x000fc40005800000 */
[C---:B------:R-:W-:Y:S01]  /*1dd50*/  SEL R26, R20.reuse, R26, !P3 ;  /* 0x0000001a141a7207 */ /* 0x040fe20005800000 */
[----:B------:R1:W-:Y:S01]  /*1dd60*/  STL [R1+0x1ac0], R4 ;  /* 0x001ac00401007387 */ /* 0x0003e20000100800 */
[C---:B------:R-:W-:Y:S02]  /*1dd70*/  SEL R27, R20.reuse, R27, !P3 ;  /* 0x0000001b141b7207 */ /* 0x040fe40005800000 */
[C---:B------:R-:W-:Y:S01]  /*1dd80*/  SEL R49, R20.reuse, R49, !P3 ;  /* 0x0000003114317207 */ /* 0x040fe20005800000 */
[----:B------:R-:W-:Y:S01]  /*1dd90*/  STL [R1+0x1abc], R12 ;  /* 0x001abc0c01007387 */ /* 0x000fe20000100800 */
        /* <DEDUP_REMOVED lines=22> */
[----:B------:R-:W-:Y:S01]  /*1df00*/  SEL R156, R20, R156, !P3 ;  /* 0x0000009c149c7207 */ /* 0x000fe20005800000 */
[----:B------:R-:W-:Y:S01]  /*1df10*/  IMAD R14, R246, UR5, RZ ;  /* 0x00000005f60e7c24 */ /* 0x000fe2000f8e02ff */
[----:B------:R-:W-:Y:S01]  /*1df20*/  SEL R20, R20, R251, !P3 ;  /* 0x000000fb14147207 */ /* 0x000fe20005800000 */
[----:B------:R-:W-:Y:S01]  /*1df30*/  IMAD R178, R178, UR51, RZ ;  /* 0x00000033b2b27c24 */ /* 0x000fe2000f8e02ff */
[----:B------:R-:W-:Y:S01]  /*1df40*/  ULDC UR5, c[0x0][0x240] ;  /* 0x0000900000057ab9 */ /* 0x000fe20000000800 */
[----:B------:R-:W-:Y:S01]  /*1df50*/  IMAD R179, R179, UR51, RZ ;  /* 0x00000033b3b37c24 */ /* 0x000fe2000f8e02ff */
[----:B------:R-:W-:Y:S01]  /*1df60*/  ULDC UR9, c[0x0][0x240] ;  /* 0x0000900000097ab9 */ /* 0x000fe20000000800 */
[----:B--2---:R-:W-:Y:S02]  /*1df70*/  IMAD R15, R15, UR51, RZ ;  /* 0x000000330f0f7c24 */ /* 0x004fe4000f8e02ff */
[----:B----4-:R-:W-:-:S03]  /*1df80*/  IMAD R17, R17, UR51, RZ ;  /* 0x0000003311117c24 */ /* 0x010fc6000f8e02ff */
[----:B------:R-:W-:Y:S01]  /*1df90*/  STL [R1+0x1ac4], R15 ;  /* 0x001ac40f01007387 */ /* 0x000fe20000100800 */
[----:B------:R-:W-:-:S03]  /*1dfa0*/  IMAD R18, R18, UR51, RZ ;  /* 0x0000003312127c24 */ /* 0x000fc6000f8e02ff */
[----:B------:R-:W-:Y:S01]  /*1dfb0*/  STL [R1+0x1ac8], R17 ;  /* 0x001ac81101007387 */ /* 0x000fe20000100800 */
[----:B------:R-:W-:-:S03]  /*1dfc0*/  IMAD R240, R243, UR51, RZ ;  /* 0x00000033f3f07c24 */ /* 0x000fc6000f8e02ff */
[----:B------:R-:W-:Y:S01]  /*1dfd0*/  STL [R1+0x1acc], R18 ;  /* 0x001acc1201007387 */ /* 0x000fe20000100800 */
[----:B------:R-:W-:Y:S02]  /*1dfe0*/  IMAD R244, R244, UR51, RZ ;  /* 0x00000033f4f47c24 */ /* 0x000fe4000f8e02ff */
[----:B------:R-:W-:Y:S01]  /*1dff0*/  IMAD R245, R245, UR51, RZ ;  /* 0x00000033f5f57c24 */ /* 0x000fe2000f8e02ff */
[----:B------:R-:W-:Y:S01]  /*1e000*/  STL [R1+0x1ad0], R240 ;  /* 0x001ad0f001007387 */ /* 0x000fe20000100800 */
[----:B------:R-:W-:Y:S02]  /*1e010*/  IMAD R248, R3, UR51, RZ ;  /* 0x0000003303f87c24 */ /* 0x000fe4000f8e02ff */
[----:B------:R-:W-:Y:S01]  /*1e020*/  IMAD R249, R247, UR51, RZ ;  /* 0x00000033f7f97c24 */ /* 0x000fe2000f8e02ff */
[----:B------:R-:W-:Y:S01]  /*1e030*/  STL.64 [R1+0x1a50], R244 ;  /* 0x001a50f401007387 */ /* 0x000fe20000100a00 */
[----:B------:R-:W-:Y:S02]  /*1e040*/  IMAD R250, R177, UR51, RZ ;  /* 0x00000033b1fa7c24 */ /* 0x000fe4000f8e02ff */
[----:B------:R-:W-:Y:S01]  /*1e050*/  IMAD R251, R176, UR51, RZ ;  /* 0x00000033b0fb7c24 */ /* 0x000fe2000f8e02ff */
[----:B------:R-:W-:Y:S01]  /*1e060*/  STL.64 [R1+0x1a58], R248 ;  /* 0x001a58f801007387 */ /* 0x000fe20000100a00 */
[----:B-1----:R-:W-:-:S03]  /*1e070*/  IMAD R4, R252, UR51, RZ ;  /* 0x00000033fc047c24 */ /* 0x002fc6000f8e02ff */
[----:B------:R1:W-:Y:S01]  /*1e080*/  STL.64 [R1+0x1a60], R250 ;  /* 0x001a60fa01007387 */ /* 0x0003e20000100a00 */
[----:B------:R-:W-:-:S03]  /*1e090*/  IMAD R3, R242, UR51, RZ ;  /* 0x00000033f2037c24 */ /* 0x000fc6000f8e02ff */
[----:B------:R2:W-:Y:S04]  /*1e0a0*/  STL [R1+0x88], R4 ;  /* 0x0000880401007387 */ /* 0x0005e80000100800 */
[----:B-1----:R-:W4:Y:S04]  /*1e0b0*/  LDL.LU R250, [R1+0x530] ;  /* 0x0005300001fa7983 */ /* 0x002f280000300800 */
[----:B------:R-:W-:Y:S04]  /*1e0c0*/  STL [R1+0x8c], R3 ;  /* 0x00008c0301007387 */ /* 0x000fe80000100800 */
[----:B------:R-:W4:Y:S01]  /*1e0d0*/  LDL.LU R251, [R1+0x52c] ;  /* 0x00052c0001fb7983 */ /* 0x000f220000300800 */
[----:B------:R-:W-:-:S02]  /*1e0e0*/  IMAD R243, R8, UR51, RZ ;  /* 0x0000003308f37c24 */ /* 0x000fc4000f8e02ff */
[----:B------:R-:W-:Y:S02]  /*1e0f0*/  IMAD R246, R16, UR51, RZ ;  /* 0x0000003310f67c24 */ /* 0x000fe4000f8e02ff */
[----:B---3--:R-:W-:-:S05]  /*1e100*/  IMAD R0, R7, UR51, RZ ;  /* 0x0000003307007c24 */ /* 0x008fca000f8e02ff */
        /* <DEDUP_REMOVED lines=10> */
[----:B--2---:R-:W2:Y:S04]  /*1e1b0*/  LDL.LU R4, [R1+0x4f8] ;  /* 0x0004f80001047983 */ /* 0x004ea80000300800 */
[----:B-1----:R-:W2:Y:S04]  /*1e1c0*/  LDL.LU R0, [R1+0x4f4] ;  /* 0x0004f40001007983 */ /* 0x002ea80000300800 */
[----:B------:R-:W2:Y:S04]  /*1e1d0*/  LDL.LU R10, [R1+0x4f0] ;  /* 0x0004f000010a7983 */ /* 0x000ea80000300800 */
        /* <DEDUP_REMOVED lines=10> */
[----:B------:R-:W2:Y:S01]  /*1e280*/  LDL.LU R7, [R1+0x4b0] ;  /* 0x0004b00001077983 */ /* 0x000ea20000300800 */
[----:B----4-:R-:W-:-:S05]  /*1e290*/  IMAD R250, R250, UR51, RZ ;  /* 0x00000033fafa7c24 */ /* 0x010fca000f8e02ff */
[----:B------:R1:W-:Y:S02]  /*1e2a0*/  STL [R1+0x94], R250 ;  /* 0x000094fa01007387 */ /* 0x0003e40000100800 */
[----:B-1----:R-:W-:-:S05]  /*1e2b0*/  IMAD R250, R251, UR51, RZ ;  /* 0x00000033fbfa7c24 */ /* 0x002fca000f8e02ff */
[----:B------:R3:W-:Y:S02]  /*1e2c0*/  STL [R1+0x98], R250 ;  /* 0x000098fa01007387 */ /* 0x0007e40000100800 */
[----:B---3--:R-:W-:Y:S02]  /*1e2d0*/  IMAD R250, R248, UR51, RZ ;  /* 0x00000033f8fa7c24 */ /* 0x008fe4000f8e02ff */
[----:B------:R-:W-:-:S03]  /*1e2e0*/  IMAD R249, R249, UR51, RZ ;  /* 0x00000033f9f97c24 */ /* 0x000fc6000f8e02ff */
[----:B------:R-:W-:Y:S01]  /*1e2f0*/  STL [R1+0x9c], R250 ;  /* 0x00009cfa01007387 */ /* 0x000fe20000100800 */
        /* <DEDUP_REMOVED lines=14> */
[----:B--2---:R-:W-:-:S03]  /*1e3e0*/  IMAD R12, R4, UR51, RZ ;  /* 0x00000033040c7c24 */ /* 0x004fc6000f8e02ff */
[----:B------:R-:W-:Y:S01]  /*1e3f0*/  STL [R1+0x120], R15 ;  /* 0x0001200f01007387 */ /* 0x000fe20000100800 */
[----:B------:R-:W-:-:S03]  /*1e400*/  IMAD R0, R0, UR51, RZ ;  /* 0x0000003300007c24 */ /* 0x000fc6000f8e02ff */
[----:B------:R-:W-:Y:S01]  /*1e410*/  STL [R1+0x124], R12 ;  /* 0x0001240c01007387 */ /* 0x000fe20000100800 */
[----:B------:R-:W-:-:S03]  /*1e420*/  IMAD R4, R10, UR51, RZ ;  /* 0x000000330a047c24 */ /* 0x000fc6000f8e02ff */
[----:B------:R1:W-:Y:S01]  /*1e430*/  STL [R1+0x128], R0 ;  /* 0x0001280001007387 */ /* 0x0003e20000100800 */
[----:B------:R-:W-:-:S03]  /*1e440*/  IMAD R10, R11, UR51, RZ ;  /* 0x000000330b0a7c24 */ /* 0x000fc6000f8e02ff */
[----:B------:R2:W-:Y:S01]  /*1e450*/  STL [R1+0x12c], R4 ;  /* 0x00012c0401007387 */ /* 0x0005e20000100800 */
[----:B-1----:R-:W-:-:S03]  /*1e460*/  IMAD R0, R9, UR51, RZ ;  /* 0x0000003309007c24 */ /* 0x002fc6000f8e02ff */
[----:B------:R-:W-:Y:S01]  /*1e470*/  STL [R1+0x130], R10 ;  /* 0x0001300a01007387 */ /* 0x000fe20000100800 */
[----:B--2---:R-:W-:-:S03]  /*1e480*/  IMAD R4, R8, UR51, RZ ;  /* 0x0000003308047c24 */ /* 0x004fc6000f8e02ff */
        /* <DEDUP_REMOVED lines=10> */
[----:B------:R1:W-:Y:S01]  /*1e530*/  STL [R1+0x148], R3 ;  /* 0x0001480301007387 */ /* 0x0003e20000100800 */
[----:B--2---:R-:W-:-:S03]  /*1e540*/  IMAD R4, R252, UR51, RZ ;  /* 0x00000033fc047c24 */ /* 0x004fc6000f8e02ff */
[----:B------:R2:W-:Y:S04]  /*1e550*/  STL [R1+0x14c], R0 ;  /* 0x00014c0001007387 */ /* 0x0005e80000100800 */
[----:B------:R3:W-:Y:S01]  /*1e560*/  STL [R1+0x150], R4 ;  /* 0x0001500401007387 */ /* 0x0007e20000100800 */
[----:B-1----:R-:W-:-:S03]  /*1e570*/  IMAD R3, R242, UR51, RZ ;  /* 0x00000033f2037c24 */ /* 0x002fc6000f8e02ff */
[----:B------:R-:W4:Y:S01]  /*1e580*/  LDL.LU R250, [R1+0x4ac] ;  /* 0x0004ac0001fa7983 */ /* 0x000f220000300800 */
[----:B--2---:R-:W-:-:S03]  /*1e590*/  IMAD R0, R7, UR51, RZ ;  /* 0x0000003307007c24 */ /* 0x004fc6000f8e02ff */
[----:B------:R-:W-:Y:S04]  /*1e5a0*/  STL [R1+0x154], R3 ;  /* 0x0001540301007387 */ /* 0x000fe80000100800 */
[----:B------:R-:W2:Y:S04]  /*1e5b0*/  LDL.LU R251, [R1+0x4a8] ;  /* 0x0004a80001fb7983 */ /* 0x000ea80000300800 */
[----:B------:R1:W-:Y:S04]  /*1e5c0*/  STL [R1+0x158], R0 ;  /* 0x0001580001007387 */ /* 0x0003e80000100800 */
        /* <DEDUP_REMOVED lines=9> */
[----:B---3--:R-:W3:Y:S04]  /*1e660*/  LDL.LU R4, [R1+0x470] ;  /* 0x0004700001047983 */ /* 0x008ee80000300800 */
[----:B-1----:R-:W3:Y:S04]  /*1e670*/  LDL.LU R0, [R1+0x46c] ;  /* 0x00046c0001007983 */ /* 0x002ee80000300800 */
        /* <DEDUP_REMOVED lines=12> */
[----:B----4-:R-:W-:-:S05]  /*1e740*/  IMAD R250, R250, UR51, RZ ;  /* 0x00000033fafa7c24 */ /* 0x010fca000f8e02ff */
[----:B------:R2:W-:Y:S02]  /*1e750*/  STL [R1+0x15c], R250 ;  /* 0x00015cfa01007387 */ /* 0x0005e40000100800 */
[----:B--2---:R-:W-:-:S05]  /*1e760*/  IMAD R250, R251, UR51, RZ ;  /* 0x00000033fbfa7c24 */ /* 0x004fca000f8e02ff */
[----:B------:R1:W-:Y:S01]  /*1e770*/  STL [R1+0x160], R250 ;  /* 0x000160fa01007387 */ /* 0x0003e20000100800 */
[----:B------:R-:W-:Y:S02]  /*1e780*/  IMAD R249, R249, UR51, RZ ;  /* 0x00000033f9f97c24 */ /* 0x000fe4000f8e02ff */
[----:B-1----:R-:W-:Y:S02]  /*1e790*/  IMAD R250, R248, UR51, RZ ;  /* 0x00000033f8fa7c24 */ /* 0x002fe4000f8e02ff */
[----:B------:R-:W-:Y:S02]  /*1e7a0*/  IMAD R248, R244, UR51, RZ ;  /* 0x00000033f4f87c24 */ /* 0x000fe4000f8e02ff */
[----:B------:R-:W-:Y:S01]  /*1e7b0*/  IMAD R245, R245, UR51, RZ ;  /* 0x00000033f5f57c24 */ /* 0x000fe2000f8e02ff */
[----:B------:R-:W-:Y:S01]  /*1e7c0*/  STL [R1+0x164], R250 ;  /* 0x000164fa01007387 */ /* 0x000fe20000100800 */
[----:B------:R-:W-:Y:S02]  /*1e7d0*/  IMAD R244, R240, UR51, RZ ;  /* 0x00000033f0f47c24 */ /* 0x000fe4000f8e02ff */
[----:B------:R-:W-:Y:S01]  /*1e7e0*/  IMAD R240, R18, UR51, RZ ;  /* 0x0000003312f07c24 */ /* 0x000fe2000f8e02ff */
[----:B------:R-:W-:Y:S01]  /*1e7f0*/  STL [R1+0x168], R249 ;  /* 0x000168f901007387 */ /* 0x000fe20000100800 */
[----:B------:R-:W-:-:S03]  /*1e800*/  IMAD R18, R17, UR51, RZ ;  /* 0x0000003311127c24 */ /* 0x000fc6000f8e02ff */
[----:B------:R-:W-:Y:S01]  /*1e810*/  STL [R1+0x16c], R248 ;  /* 0x00016cf801007387 */ /* 0x000fe20000100800 */
[----:B------:R-:W-:-:S03]  /*1e820*/  IMAD R17, R15, UR51, RZ ;  /* 0x000000330f117c24 */ /* 0x000fc6000f8e02ff */
[----:B------:R-:W-:Y:S01]  /*1e830*/  STL [R1+0x170], R245 ;  /* 0x000170f501007387 */ /* 0x000fe20000100800 */
[----:B------:R-:W-:-:S03]  /*1e840*/  IMAD R15, R12, UR51, RZ ;  /* 0x000000330c0f7c24 */ /* 0x000fc6000f8e02ff */
[----:B------:R-:W-:Y:S01]  /*1e850*/  STL [R1+0x174], R244 ;  /* 0x000174f401007387 */ /* 0x000fe20000100800 */
[----:B---3--:R-:W-:-:S03]  /*1e860*/  IMAD R12, R4, UR51, RZ ;  /* 0x00000033040c7c24 */ /* 0x008fc6000f8e02ff */
[----:B------:R-:W-:Y:S01]  /*1e870*/  STL [R1+0x178], R240 ;  /* 0x000178f001007387 */ /* 0x000fe20000100800 */
[----:B------:R-:W-:-:S03]  /*1e880*/  IMAD R0, R0, UR51, RZ ;  /* 0x0000003300007c24 */ /* 0x000fc6000f8e02ff */
[----:B------:R-:W-:Y:S01]  /*1e890*/  STL [R1+0x188], R18 ;  /* 0x0001881201007387 */ /* 0x000fe20000100800 */
[----:B------:R-:W-:-:S03]  /*1e8a0*/  IMAD R4, R10, UR51, RZ ;  /* 0x000000330a047c24 */ /* 0x000fc6000f8e02ff */
[----:B------:R-:W-:Y:S01]  /*1e8b0*/  STL [R1+0x190], R17 ;  /* 0x0001901101007387 */ /* 0x000fe20000100800 */
[----:B------:R-:W-:-:S03]  /*1e8c0*/  IMAD R10, R11, UR51, RZ ;  /* 0x000000330b0a7c24 */ /* 0x000fc6000f8e02ff */
[----:B------:R-:W-:Y:S04]  /*1e8d0*/  STL [R1+0x194], R15 ;  /* 0x0001940f01007387 */ /* 0x000fe80000100800 */
[----:B------:R-:W-:Y:S04]  /*1e8e0*/  STL [R1+0x198], R12 ;  /* 0x0001980c01007387 */ /* 0x000fe80000100800 */
[----:B------:R1:W-:Y:S04]  /*1e8f0*/  STL [R1+0x1a0], R0 ;  /* 0x0001a00001007387 */ /* 0x0003e80000100800 */
        /* <DEDUP_REMOVED lines=234> */
[----:B------:R-:W-:Y:S02]  /*1f7a0*/  IMAD R3, R177, UR51, RZ ;  /* 0x00000033b1037c24 */ /* 0x000fe4000f8e02ff */
[----:B--2---:R-:W-:Y:S01]  /*1f7b0*/  IMAD R4, R247, UR51, RZ ;  /* 0x00000033f7047c24 */ /* 0x004fe2000f8e02ff */
[----:B------:R1:W-:Y:S04]  /*1f7c0*/  STL [R1+0x220], R0 ;  /* 0x0002200001007387 */ /* 0x0003e80000100800 */
[----:B------:R2:W-:Y:S01]  /*1f7d0*/  STL [R1+0x210], R4 ;  /* 0x0002100401007387 */ /* 0x0005e20000100800 */
[----:B-1----:R-:W-:-:S03]  /*1f7e0*/  IMAD R0, R176, UR51, RZ ;  /* 0x00000033b0007c24 */ /* 0x002fc6000f8e02ff */
[----:B------:R1:W-:Y:S01]  /*1f7f0*/  STL [R1+0x20c], R3 ;  /* 0x00020c0301007387 */ /* 0x0003e20000100800 */
[----:B--2---:R-:W-:-:S03]  /*1f800*/  IMAD R4, R252, UR51, RZ ;  /* 0x00000033fc047c24 */ /* 0x004fc6000f8e02ff */
[----:B------:R2:W-:Y:S01]  /*1f810*/  STL [R1+0x208], R0 ;  /* 0x0002080001007387 */ /* 0x0005e20000100800 */
[----:B-1----:R-:W-:-:S03]  /*1f820*/  IMAD R3, R242, UR51, RZ ;  /* 0x00000033f2037c24 */ /* 0x002fc6000f8e02ff */
[----:B------:R1:W-:Y:S01]  /*1f830*/  STL [R1+0x200], R4 ;  /* 0x0002000401007387 */ /* 0x0003e20000100800 */
[----:B--2---:R-:W-:-:S03]  /*1f840*/  IMAD R0, R7, UR51, RZ ;  /* 0x0000003307007c24 */ /* 0x004fc6000f8e02ff */
[----:B------:R-:W2:Y:S04]  /*1f850*/  LDL.LU R177, [R1+0x1ec] ;  /* 0x0001ec0001b17983 */ /* 0x000ea80000300800 */
[----:B------:R-:W-:Y:S04]  /*1f860*/  STL [R1+0x1f4], R3 ;  /* 0x0001f40301007387 */ /* 0x000fe80000100800 */
        /* <DEDUP_REMOVED lines=17> */
[----:B----4-:R-:W4:Y:S04]  /*1f980*/  LDL.LU R0, [R1+0x5c] ;  /* 0x00005c0001007983 */ /* 0x010f280000300800 */
[----:B------:R-:W4:Y:S04]  /*1f990*/  LDL.LU R10, [R1+0x58] ;  /* 0x00005800010a7983 */ /* 0x000f280000300800 */
[----:B------:R-:W4:Y:S04]  /*1f9a0*/  LDL.LU R11, [R1+0x54] ;  /* 0x00005400010b7983 */ /* 0x000f280000300800 */
[----:B------:R-:W4:Y:S04]  /*1f9b0*/  LDL.LU R9, [R1+0x50] ;  /* 0x0000500001097983 */ /* 0x000f280000300800 */
[----:B------:R-:W4:Y:S04]  /*1f9c0*/  LDL.LU R8, [R1+0x48] ;  /* 0x0000480001087983 */ /* 0x000f280000300800 */
[----:B------:R-:W4:Y:S04]  /*1f9d0*/  LDL.LU R16, [R1+0x30] ;  /* 0x0000300001107983 */ /* 0x000f280000300800 */
[----:B------:R-:W4:Y:S04]  /*1f9e0*/  LDL.LU R3, [R1+0xc] ;  /* 0x00000c0001037983 */ /* 0x000f280000300800 */
[----:B------:R-:W4:Y:S01]  /*1f9f0*/  LDL.LU R247, [R1+0x8] ;  /* 0x0000080001f77983 */ /* 0x000f220000300800 */
[----:B--2---:R-:W-:-:S05]  /*1fa00*/  IMAD R177, R177, UR51, RZ ;  /* 0x00000033b1b17c24 */ /* 0x004fca000f8e02ff */
[----:B------:R1:W-:Y:S01]  /*1fa10*/  STL [R1+0x1ec], R177 ;  /* 0x0001ecb101007387 */ /* 0x0003e20000100800 */
[----:B---3--:R-:W-:-:S03]  /*1fa20*/  IMAD R176, R176, UR51, RZ ;  /* 0x00000033b0b07c24 */ /* 0x008fc6000f8e02ff */
[----:B-1----:R-:W2:Y:S01]  /*1fa30*/  LDL.LU R177, [R1+0x1ae4] ;  /* 0x001ae40001b17983 */ /* 0x002ea20000300800 */
[----:B------:R-:W-:-:S03]  /*1fa40*/  IMAD R252, R252, UR51, RZ ;  /* 0x00000033fcfc7c24 */ /* 0x000fc6000f8e02ff */
[----:B------:R1:W-:Y:S01]  /*1fa50*/  STL [R1+0x1d4], R176 ;  /* 0x0001d4b001007387 */ /* 0x0003e20000100800 */
[----:B------:R-:W-:Y:S02]  /*1fa60*/  IMAD R242, R242, UR51, RZ ;  /* 0x00000033f2f27c24 */ /* 0x000fe4000f8e02ff */
[----:B------:R-:W-:Y:S01]  /*1fa70*/  IMAD R7, R7, UR51, RZ ;  /* 0x0000003307077c24 */ /* 0x000fe2000f8e02ff */
[----:B-1----:R-:W3:Y:S04]  /*1fa80*/  LDL.LU R176, [R1+0x1ae0] ;  /* 0x001ae00001b07983 */ /* 0x002ee80000300800 */
[----:B------:R1:W-:Y:S04]  /*1fa90*/  STL [R1+0x1d0], R252 ;  /* 0x0001d0fc01007387 */ /* 0x0003e80000100800 */
[----:B-1----:R-:W2:Y:S04]  /*1faa0*/  LDL.LU R252, [R1+0x1adc] ;  /* 0x001adc0001fc7983 */ /* 0x002ea80000300800 */
[----:B------:R1:W-:Y:S04]  /*1fab0*/  STL [R1+0x1cc], R242 ;  /* 0x0001ccf201007387 */ /* 0x0003e80000100800 */
[----:B-1----:R-:W3:Y:S04]  /*1fac0*/  LDL.LU R242, [R1+0x1ad8] ;  /* 0x001ad80001f27983 */ /* 0x002ee80000300800 */
[----:B------:R1:W-:Y:S04]  /*1fad0*/  STL [R1+0x1bc], R7 ;  /* 0x0001bc0701007387 */ /* 0x0003e80000100800 */
[----:B-1----:R-:W2:Y:S01]  /*1fae0*/  LDL.LU R7, [R1+0x1ad4] ;  /* 0x001ad40001077983 */ /* 0x002ea20000300800 */
[----:B------:R-:W-:-:S02]  /*1faf0*/  IMAD R250, R250, UR51, RZ ;  /* 0x00000033fafa7c24 */ /* 0x000fc4000f8e02ff */
[----:B------:R-:W-:-:S03]  /*1fb00*/  IMAD R251, R251, UR51, RZ ;  /* 0x00000033fbfb7c24 */ /* 0x000fc6000f8e02ff */
[----:B------:R1:W-:Y:S01]  /*1fb10*/  STL [R1+0x1b8], R250 ;  /* 0x0001b8fa01007387 */ /* 0x0003e20000100800 */
[----:B------:R-:W-:Y:S02]  /*1fb20*/  IMAD R249, R249, UR51, RZ ;  /* 0x00000033f9f97c24 */ /* 0x000fe4000f8e02ff */
[----:B------:R-:W-:Y:S01]  /*1fb30*/  IMAD R245, R245, UR51, RZ ;  /* 0x00000033f5f57c24 */ /* 0x000fe2000f8e02ff */
[----:B------:R-:W-:Y:S01]  /*1fb40*/  STL [R1+0x1b4], R251 ;  /* 0x0001b4fb01007387 */ /* 0x000fe20000100800 */
[----:B-1----:R-:W-:Y:S02]  /*1fb50*/  IMAD R250, R248, UR51, RZ ;  /* 0x00000033f8fa7c24 */ /* 0x002fe4000f8e02ff */
[----:B------:R-:W-:Y:S02]  /*1fb60*/  IMAD R248, R244, UR51, RZ ;  /* 0x00000033f4f87c24 */ /* 0x000fe4000f8e02ff */
[----:B------:R-:W-:Y:S01]  /*1fb70*/  IMAD R244, R240, UR51, RZ ;  /* 0x00000033f0f47c24 */ /* 0x000fe2000f8e02ff */
[----:B------:R-:W-:Y:S01]  /*1fb80*/  STL [R1+0x1b0], R250 ;  /* 0x0001b0fa01007387 */ /* 0x000fe20000100800 */
[----:B------:R-:W-:-:S02]  /*1fb90*/  IMAD R240, R18, UR51, RZ ;  /* 0x0000003312f07c24 */ /* 0x000fc4000f8e02ff */
[----:B------:R-:W-:Y:S01]  /*1fba0*/  IMAD R18, R17, UR51, RZ ;  /* 0x0000003311127c24 */ /* 0x000fe2000f8e02ff */
[----:B------:R-:W-:Y:S01]  /*1fbb0*/  STL [R1+0x1ac], R249 ;  /* 0x0001acf901007387 */ /* 0x000fe20000100800 */
[----:B------:R-:W-:Y:S02]  /*1fbc0*/  IMAD R17, R15, UR51, RZ ;  /* 0x000000330f117c24 */ /* 0x000fe4000f8e02ff */
[----:B------:R-:W-:Y:S01]  /*1fbd0*/  IMAD R15, R12, UR51, RZ ;  /* 0x000000330c0f7c24 */ /* 0x000fe2000f8e02ff */
[----:B------:R-:W-:Y:S01]  /*1fbe0*/  STL [R1+0x1a8], R248 ;  /* 0x0001a8f801007387 */ /* 0x000fe20000100800 */
[----:B------:R-:W-:-:S03]  /*1fbf0*/  IMAD R12, R4, UR51, RZ ;  /* 0x00000033040c7c24 */ /* 0x000fc6000f8e02ff */
[----:B------:R-:W-:Y:S01]  /*1fc00*/  STL [R1+0x19c], R245 ;  /* 0x00019cf501007387 */ /* 0x000fe20000100800 */
[----:B----4-:R-:W-:-:S03]  /*1fc10*/  IMAD R4, R0, UR51, RZ ;  /* 0x0000003300047c24 */ /* 0x010fc6000f8e02ff */
[----:B------:R-:W-:Y:S01]  /*1fc20*/  STL [R1+0x18c], R244 ;  /* 0x00018cf401007387 */ /* 0x000fe20000100800 */
[----:B------:R-:W-:-:S03]  /*1fc30*/  IMAD R0, R10, UR51, RZ ;  /* 0x000000330a007c24 */ /* 0x000fc6000f8e02ff */
[----:B------:R-:W-:Y:S04]  /*1fc40*/  STL [R1+0x184], R240 ;  /* 0x000184f001007387 */ /* 0x000fe80000100800 */
[----:B------:R-:W-:Y:S01]  /*1fc50*/  STL [R1+0x180], R18 ;  /* 0x0001801201007387 */ /* 0x000fe20000100800 */
[----:B------:R-:W-:-:S03]  /*1fc60*/  IMAD R10, R11, UR51, RZ ;  /* 0x000000330b0a7c24 */ /* 0x000fc6000f8e02ff */
[----:B------:R-:W-:Y:S04]  /*1fc70*/  STL [R1+0x17c], R17 ;  /* 0x00017c1101007387 */ /* 0x000fe80000100800 */
[----:B------:R-:W-:Y:S04]  /*1fc80*/  STL [R1+0x84], R15 ;  /* 0x0000840f01007387 */ /* 0x000fe80000100800 */
[----:B------:R-:W-:Y:S04]  /*1fc90*/  STL [R1+0x80], R12 ;  /* 0x0000800c01007387 */ /* 0x000fe80000100800 */
[----:B------:R1:W-:Y:S04]  /*1fca0*/  STL [R1+0x5c], R4 ;  /* 0x00005c0401007387 */ /* 0x0003e80000100800 */
[----:B------:R4:W-:Y:S01]  /*1fcb0*/  STL [R1+0x58], R0 ;  /* 0x0000580001007387 */ /* 0x0009e20000100800 */
[----:B-1----:R-:W-:-:S03]  /*1fcc0*/  IMAD R4, R9, UR51, RZ ;  /* 0x0000003309047c24 */ /* 0x002fc6000f8e02ff */
[----:B------:R-:W-:Y:S01]  /*1fcd0*/  STL [R1+0x54], R10 ;  /* 0x0000540a01007387 */ /* 0x000fe20000100800 */
[----:B----4-:R-:W-:-:S03]  /*1fce0*/  IMAD R0, R8, UR51, RZ ;  /* 0x0000003308007c24 */ /* 0x010fc6000f8e02ff */
[----:B------:R1:W-:Y:S01]  /*1fcf0*/  STL [R1+0x50], R4 ;  /* 0x0000500401007387 */ /* 0x0003e20000100800 */
[----:B------:R-:W-:-:S03]  /*1fd00*/  IMAD R8, R16, UR51, RZ ;  /* 0x0000003310087c24 */ /* 0x000fc6000f8e02ff */
[----:B------:R4:W-:Y:S01]  /*1fd10*/  STL [R1+0x48], R0 ;  /* 0x0000480001007387 */ /* 0x0009e20000100800 */
[----:B-1----:R-:W-:-:S03]  /*1fd20*/  IMAD R4, R3, UR51, RZ ;  /* 0x0000003303047c24 */ /* 0x002fc6000f8e02ff */
[----:B------:R-:W-:Y:S01]  /*1fd30*/  STL [R1+0x30], R8 ;  /* 0x0000300801007387 */ /* 0x000fe20000100800 */
[----:B----4-:R-:W-:-:S03]  /*1fd40*/  IMAD R0, R247, UR51, RZ ;  /* 0x00000033f7007c24 */ /* 0x010fc6000f8e02ff */
[----:B------:R-:W-:Y:S04]  /*1fd50*/  STL [R1+0xc], R4 ;  /* 0x00000c0401007387 */ /* 0x000fe80000100800 */
[----:B------:R3:W-:Y:S01]  /*1fd60*/  STL [R1+0x8], R0 ;  /* 0x0000080001007387 */ /* 0x0007e20000100800 */
[----:B------:R-:W-:Y:S02]  /*1fd70*/  IMAD.MOV.U32 R247, RZ, RZ, R241 ;  /* 0x000000fffff77224 */ /* 0x000fe400078e00f1 */
[----:B------:R-:W-:Y:S02]  /*1fd80*/  IMAD.MOV.U32 R9, RZ, RZ, R5 ;  /* 0x000000ffff097224 */ /* 0x000fe400078e0005 */
[----:B---3--:R-:W-:Y:S02]  /*1fd90*/  IMAD R0, R242, UR51, RZ ;  /* 0x00000033f2007c24 */ /* 0x008fe4000f8e02ff */
[----:B--2---:R-:W-:-:S05]  /*1fda0*/  IMAD R3, R7, UR51, RZ ;  /* 0x0000003307037c24 */ /* 0x004fca000f8e02ff */
[----:B------:R-:W-:Y:S04]  /*1fdb0*/  STL [R1+0x4], R3 ;  /* 0x0000040301007387 */ /* 0x000fe80000100800 */
[----:B------:R1:W-:Y:S04]  /*1fdc0*/  STL [R1], R0 ;  /* 0x0000000001007387 */ /* 0x0003e80000100800 */
[----:B------:R-:W2:Y:S04]  /*1fdd0*/  LDL.LU R4, [R1+0x610] ;  /* 0x0006100001047983 */ /* 0x000ea80000300800 */
[----:B------:R-:W3:Y:S04]  /*1fde0*/  LDL.LU R12, [R1+0x3c0] ;  /* 0x0003c000010c7983 */ /* 0x000ee80000300800 */
[----:B-1----:R-:W4:Y:S04]  /*1fdf0*/  LDL.LU R0, [R1+0x324] ;  /* 0x0003240001007983 */ /* 0x002f280000300800 */
[----:B------:R-:W4:Y:S04]  /*1fe00*/  LDL.LU R3, [R1+0x2b0] ;  /* 0x0002b00001037983 */ /* 0x000f280000300800 */
[----:B------:R-:W4:Y:S04]  /*1fe10*/  LDL.LU R242, [R1+0x778] ;  /* 0x0007780001f27983 */ /* 0x000f280000300800 */
[----:B------:R-:W4:Y:S04]  /*1fe20*/  LDL.LU R241, [R1+0x118] ;  /* 0x0001180001f17983 */ /* 0x000f280000300800 */
[----:B------:R-:W4:Y:S01]  /*1fe30*/  LDL.LU R5, [R1+0x100] ;  /* 0x0001000001057983 */ /* 0x000f220000300800 */
[----:B------:R-:W1:Y:S01]  /*1fe40*/  S2R R7, SR_TID.X ;  /* 0x0000000000077919 */ /* 0x000e620000002100 */
[----:B------:R-:W-:-:S02]  /*1fe50*/  IMAD.MOV.U32 R8, RZ, RZ, R2 ;  /* 0x000000ffff087224 */ /* 0x000fc400078e0002 */
[----:B------:R-:W-:Y:S01]  /*1fe60*/  IMAD R176, R176, UR51, RZ ;  /* 0x00000033b0b07c24 */ /* 0x000fe2000f8e02ff */
[----:B------:R-:W4:Y:S01]  /*1fe70*/  LDL.LU R2, [R1+0x104] ;  /* 0x0001040001027983 */ /* 0x000f220000300800 */
[----:B------:R-:W-:-:S03]  /*1fe80*/  IMAD R177, R177, UR51, RZ ;  /* 0x00000033b1b17c24 */ /* 0x000fc6000f8e02ff */
[----:B------:R-:W4:Y:S01]  /*1fe90*/  LDL.LU R240, [R1+0x114] ;  /* 0x0001140001f07983 */ /* 0x000f220000300800 */
[----:B------:R-:W-:Y:S02]  /*1fea0*/  IMAD R180, R180, UR51, RZ ;  /* 0x00000033b4b47c24 */ /* 0x000fe4000f8e02ff */
[----:B------:R-:W-:Y:S01]  /*1feb0*/  IMAD R181, R181, UR51, RZ ;  /* 0x00000033b5b57c24 */ /* 0x000fe2000f8e02ff */
[----:B------:R-:W4:Y:S04]  /*1fec0*/  LDL.LU R250, [R1+0xfc] ;  /* 0x0000fc0001fa7983 */ /* 0x000f280000300800 */
[----:B------:R-:W4:Y:S04]  /*1fed0*/  LDL.LU R18, [R1+0xf8] ;  /* 0x0000f80001127983 */ /* 0x000f280000300800 */
[----:B------:R-:W4:Y:S04]  /*1fee0*/  LDL.LU R17, [R1+0xf4] ;  /* 0x0000f40001117983 */ /* 0x000f280000300800 */
[----:B------:R-:W4:Y:S01]  /*1fef0*/  LDL.LU R251, [R1+0xf0] ;  /* 0x0000f00001fb7983 */ /* 0x000f220000300800 */
[----:B-1----:R-:W-:-:S03]  /*1ff00*/  SHF.R.U32.HI R7, RZ, 0x6, R7 ;  /* 0x00000006ff077819 */ /* 0x002fc60000011607 */
[----:B------:R-:W-:Y:S01]  /*1ff10*/  STL.64 [R1+0x1a68], R176 ;  /* 0x001a68b001007387 */ /* 0x000fe20000100a00 */
[----:B------:R-:W-:-:S03]  /*1ff20*/  SGXT.U32 R7, R7, 0x1 ;  /* 0x000000010707781a */ /* 0x000fc60000000000 */
[----:B------:R-:W-:Y:S01]  /*1ff30*/  STL.64 [R1+0x1a70], R178 ;  /* 0x001a70b201007387 */ /* 0x000fe20000100a00 */
[----:B------:R-:W-:-:S03]  /*1ff40*/  LOP3.LUT R16, R7, 0x2, RZ, 0xfc, !PT ;  /* 0x0000000207107812 */ /* 0x000fc600078efcff */
[----:B------:R3:W-:Y:S04]  /*1ff50*/  STL.64 [R1+0x1a78], R180 ;  /* 0x001a78b401007387 */ /* 0x0007e80000100a00 */
[----:B------:R1:W-:Y:S04]  /*1ff60*/  STL [R1+0x1a80], R181 ;  /* 0x001a80b501007387 */ /* 0x0003e80000100800 */
[----:B------:R-:W4:Y:S01]  /*1ff70*/  LDL.LU R7, [R1+0x10c] ;  /* 0x00010c0001077983 */ /* 0x000f220000300800 */
[----:B------:R-:W-:Y:S01]  /*1ff80*/  LEA R13, P0, R14, UR6, 0x2 ;  /* 0x000000060e0d7c11 */ /* 0x000fe2000f8010ff */
[----:B------:R-:W-:Y:S01]  /*1ff90*/  IMAD R252, R252, UR51, RZ ;  /* 0x00000033fcfc7c24 */ /* 0x000fe2000f8e02ff */
[----:B------:R-:W-:Y:S01]  /*1ffa0*/  ULDC UR6, c[0x0][0x240] ;  /* 0x0000900000067ab9 */ /* 0x000fe20000000800 */
[----:B------:R-:W4:Y:S01]  /*1ffb0*/  LDL.LU R15, [R1+0xe8] ;  /* 0x0000e800010f7983 */ /* 0x000f220000300800 */
[----:B------:R-:W-:Y:S01]  /*1ffc0*/  LEA.HI.X.SX32 R14, R14, UR7, 0x2, P0 ;  /* 0x000000070e0e7c11 */ /* 0x000fe200080f16ff */
[----:B------:R-:W-:Y:S01]  /*1ffd0*/  IMAD R182, R182, UR51, RZ ;  /* 0x00000033b6b67c24 */ /* 0x000fe2000f8e02ff */
[----:B------:R-:W-:Y:S01]  /*1ffe0*/  ULDC UR7, c[0x0][0x240] ;  /* 0x0000900000077ab9 */ /* 0x000fe20000000800 */
[----:B--2---:R-:W-:-:S04]  /*1fff0*/  LEA R10, P1, R4, R13, 0x2 ;  /* 0x0000000d040a7211 */ /* 0x004fc800078210ff */
[----:B------:R-:W-:Y:S02]  /*20000*/  LEA.HI.X.SX32 R11, R4, R14, 0x2, P1 ;  /* 0x0000000e040b7211 */ /* 0x000fe400008f16ff */
[----:B------:R-:W2:Y:S01]  /*20010*/  LDL.LU R4, [R1+0xe4] ;  /* 0x0000e40001047983 */ /* 0x000ea20000300800 */
[----:B---3--:R-:W-:-:S03]  /*20020*/  LEA R180, P2, R12, R13, 0x2 ;  /* 0x0000000d0cb47211 */ /* 0x008fc600078410ff */
[----:B------:R-:W-:Y:S01]  /*20030*/  STL.64 [R1+0xe58], R10 ;  /* 0x000e580a01007387 */ /* 0x000fe20000100a00 */
[----:B-1----:R-:W-:-:S03]  /*20040*/  LEA.HI.X.SX32 R181, R12, R14, 0x2, P2 ;  /* 0x0000000e0cb57211 */ /* 0x002fc600010f16ff */
[----:B------:R-:W3:Y:S01]  /*20050*/  LDL.LU R12, [R1+0xec] ;  /* 0x0000ec00010c7983 */ /* 0x000ee20000300800 */
[----:B----4-:R-:W-:-:S03]  /*20060*/  LEA R178, P3, R0, R13, 0x2 ;  /* 0x0000000d00b27211 */ /* 0x010fc600078610ff */
[----:B------:R-:W-:Y:S01]  /*20070*/  STL.64 [R1+0xe50], R180 ;  /* 0x000e50b401007387 */ /* 0x000fe20000100a00 */
[----:B------:R-:W-:-:S03]  /*20080*/  LEA.HI.X.SX32 R179, R0, R14, 0x2, P3 ;  /* 0x0000000e00b37211 */ /* 0x000fc600018f16ff */
[----:B------:R-:W4:Y:S04]  /*20090*/  LDL.LU R0, [R1+0xe0] ;  /* 0x0000e00001007983 */ /* 0x000f280000300800 */
[----:B------:R1:W-:Y:S01]  /*200a0*/  STL.64 [R1+0xe48], R178 ;  /* 0x000e48b201007387 */ /* 0x0003e20000100a00 */
[-C--:B------:R-:W-:Y:S02]  /*200b0*/  LEA R176, P5, R3, R13.reuse, 0x2 ;  /* 0x0000000d03b07211 */ /* 0x080fe400078a10ff */
[----:B-1----:R-:W-:Y:S01]  /*200c0*/  LEA R178, P3, R9, R13, 0x2 ;  /* 0x0000000d09b27211 */ /* 0x002fe200078610ff */
[----:B------:R-:W-:Y:S02]  /*200d0*/  IMAD.MOV.U32 R179, RZ, RZ, R9 ;  /* 0x000000ffffb37224 */ /* 0x000fe400078e0009 */
[----:B------:R-:W4:Y:S01]  /*200e0*/  LDL.LU R9, [R1+0xdc] ;  /* 0x0000dc0001097983 */ /* 0x000f220000300800 */
[----:B------:R-:W-:-:S05]  /*200f0*/  LEA.HI.X.SX32 R177, R3, R14, 0x2, P5 ;  /* 0x0000000e03b17211 */ /* 0x000fca00028f16ff */
[----:B------:R1:W-:Y:S04]  /*20100*/  STL.64 [R1+0xe40], R176 ;  /* 0x000e40b001007387 */ /* 0x0003e80000100a00 */
[----:B------:R-:W4:Y:S01]  /*20110*/  LDL.LU R3, [R1+0xd8] ;  /* 0x0000d80001037983 */ /* 0x000f220000300800 */
[----:B------:R-:W-:-:S04]  /*20120*/  LEA R248, P4, R242, R13, 0x2 ;  /* 0x0000000df2f87211 */ /* 0x000fc800078810ff */
[----:B------:R-:W-:-:S05]  /*20130*/  LEA.HI.X.SX32 R249, R242, R14, 0x2, P4 ;  /* 0x0000000ef2f97211 */ /* 0x000fca00020f16ff */
[----:B------:R1:W-:Y:S04]  /*20140*/  STL.64 [R1+0xe38], R248 ;  /* 0x000e38f801007387 */ /* 0x0003e80000100a00 */
[----:B------:R-:W4:Y:S01]  /*20150*/  LDL.LU R242, [R1+0xd0] ;  /* 0x0000d00001f27983 */ /* 0x000f220000300800 */
[----:B------:R-:W-:-:S04]  /*20160*/  LEA R244, P0, R241, R13, 0x2 ;  /* 0x0000000df1f47211 */ /* 0x000fc800078010ff */
[----:B------:R-:W-:Y:S01]  /*20170*/  LEA.HI.X.SX32 R245, R241, R14, 0x2, P0 ;  /* 0x0000000ef1f57211 */ /* 0x000fe200000f16ff */
[----:B------:R-:W-:-:S04]  /*20180*/  IMAD.MOV.U32 R241, RZ, RZ, R19 ;  /* 0x000000fffff17224 */ /* 0x000fc800078e0013 */
[----:B------:R1:W-:Y:S04]  /*20190*/  STL.64 [R1+0xe30], R244 ;  /* 0x000e30f401007387 */ /* 0x0003e80000100a00 */
[----:B------:R-:W4:Y:S01]  /*201a0*/  LDL.LU R19, [R1+0xc8] ;  /* 0x0000c80001137983 */ /* 0x000f220000300800 */
[----:B------:R-:W-:-:S04]  /*201b0*/  LEA R10, P1, R5, R13, 0x2 ;  /* 0x0000000d050a7211 */ /* 0x000fc800078210ff */
[----:B------:R-:W-:Y:S02]  /*201c0*/  LEA.HI.X.SX32 R11, R5, R14, 0x2, P1 ;  /* 0x0000000e050b7211 */ /* 0x000fe400008f16ff */
[----:B------:R-:W4:Y:S01]  /*201d0*/  LDL.LU R5, [R1+0xc4] ;  /* 0x0000c40001057983 */ /* 0x000f220000300800 */
[----:B------:R-:W-:-:S03]  /*201e0*/  LEA R180, P2, R2, R13, 0x2 ;  /* 0x0000000d02b47211 */ /* 0x000fc600078410ff */
[----:B------:R1:W-:Y:S01]  /*201f0*/  STL.64 [R1+0xe28], R10 ;  /* 0x000e280a01007387 */ /* 0x0003e20000100a00 */
[-C--:B------:R-:W-:Y:S01]  /*20200*/  LEA.HI.X.SX32 R181, R2, R14.reuse, 0x2, P2 ;  /* 0x0000000e02b57211 */ /* 0x080fe200010f16ff */
[----:B------:R-:W-:Y:S01]  /*20210*/  IMAD.MOV.U32 R2, RZ, RZ, R6 ;  /* 0x000000ffff027224 */ /* 0x000fe200078e0006 */
[----:B------:R-:W-:Y:S01]  /*20220*/  LEA.HI.X.SX32 R179, R179, R14, 0x2, P3 ;  /* 0x0000000eb3b37211 */ /* 0x000fe200018f16ff */
[----:B------:R-:W4:Y:S01]  /*20230*/  LDL.LU R6, [R1+0xcc] ;  /* 0x0000cc0001067983 */ /* 0x000f220000300800 */
[----:B-1----:R-:W-:-:S03]  /*20240*/  LEA R176, P5, R7, R13, 0x2 ;  /* 0x0000000d07b07211 */ /* 0x002fc600078a10ff */
[----:B------:R1:W-:Y:S01]  /*20250*/  STL.64 [R1+0xe20], R180 ;  /* 0x000e20b401007387 */ /* 0x0003e20000100a00 */
[----:B------:R-:W-:-:S03]  /*20260*/  LEA.HI.X.SX32 R177, R7, R14, 0x2, P5 ;  /* 0x0000000e07b17211 */ /* 0x000fc600028f16ff */
[----:B------:R1:W-:Y:S01]  /*20270*/  STL.64 [R1+0xe18], R178 ;  /* 0x000e18b201007387 */ /* 0x0003e20000100a00 */
[----:B------:R-:W-:-:S03]  /*20280*/  LEA R248, P4, R240, R13, 0x2 ;  /* 0x0000000df0f87211 */ /* 0x000fc600078810ff */
[----:B------:R-:W4:Y:S01]  /*20290*/  LDL.LU R7, [R1+0xc0] ;  /* 0x0000c00001077983 */ /* 0x000f220000300800 */
[----:B------:R-:W-:Y:S02]  /*202a0*/  LEA R244, P0, R250, R13, 0x2 ;  /* 0x0000000dfaf47211 */ /* 0x000fe400078010ff */
[-C--:B------:R-:W-:Y:S01]  /*202b0*/  LEA.HI.X.SX32 R249, R240, R14.reuse, 0x2, P4 ;  /* 0x0000000ef0f97211 */ /* 0x080fe200020f16ff */
[----:B------:R1:W-:Y:S01]  /*202c0*/  STL.64 [R1+0xe10], R176 ;  /* 0x000e10b001007387 */ /* 0x0003e20000100a00 */
[----:B------:R-:W-:-:S03]  /*202d0*/  LEA.HI.X.SX32 R245, R250, R14, 0x2, P0 ;  /* 0x0000000efaf57211 */ /* 0x000fc600000f16ff */
[----:B------:R-:W4:Y:S01]  /*202e0*/  LDL.LU R240, [R1+0xbc] ;  /* 0x0000bc0001f07983 */ /* 0x000f220000300800 */
[----:B------:R-:W-:-:S03]  /*202f0*/  LEA R10, P1, R18, R13, 0x2 ;  /* 0x0000000d120a7211 */ /* 0x000fc600078210ff */
[----:B------:R2:W-:Y:S01]  /*20300*/  STL.64 [R1+0xe08], R248 ;  /* 0x000e08f801007387 */ /* 0x0005e20000100a00 */
[----:B------:R-:W-:-:S03]  /*20310*/  LEA.HI.X.SX32 R11, R18, R14, 0x2, P1 ;  /* 0x0000000e120b7211 */ /* 0x000fc600008f16ff */
[----:B------:R3:W-:Y:S01]  /*20320*/  STL.64 [R1+0xe00], R244 ;  /* 0x000e00f401007387 */ /* 0x0007e20000100a00 */
[----:B-1----:R-:W-:-:S03]  /*20330*/  LEA R180, P2, R17, R13, 0x2 ;  /* 0x0000000d11b47211 */ /* 0x002fc600078410ff */
[----:B------:R-:W4:Y:S01]  /*20340*/  LDL.LU R18, [R1+0xb8] ;  /* 0x0000b80001127983 */ /* 0x000f220000300800 */
[----:B------:R-:W-:Y:S02]  /*20350*/  LEA R178, P3, R251, R13, 0x2 ;  /* 0x0000000dfbb27211 */ /* 0x000fe400078610ff */
[-C--:B------:R-:W-:Y:S01]  /*20360*/  LEA.HI.X.SX32 R181, R17, R14.reuse, 0x2, P2 ;  /* 0x0000000e11b57211 */ /* 0x080fe200010f16ff */
[----:B------:R4:W-:Y:S01]  /*20370*/  STL.64 [R1+0xdf8], R10 ;  /* 0x000df80a01007387 */ /* 0x0009e20000100a00 */
[----:B------:R-:W-:-:S03]  /*20380*/  LEA.HI.X.SX32 R179, R251, R14, 0x2, P3 ;  /* 0x0000000efbb37211 */ /* 0x000fc600018f16ff */
[----:B------:R-:W4:Y:S01]  /*20390*/  LDL.LU R17, [R1+0xb4] ;  /* 0x0000b40001117983 */ /* 0x000f220000300800 */
[----:B------:R-:W-:-:S03]  /*203a0*/  LEA R176, P5, R15, R13, 0x2 ;  /* 0x0000000d0fb07211 */ /* 0x000fc600078a10ff */
[----:B------:R-:W-:Y:S01]  /*203b0*/  STL.64 [R1+0xdf0], R180 ;  /* 0x000df0b401007387 */ /* 0x000fe20000100a00 */
[----:B------:R-:W-:-:S03]  /*203c0*/  LEA.HI.X.SX32 R177, R15, R14, 0x2, P5 ;  /* 0x0000000e0fb17211 */ /* 0x000fc600028f16ff */
[----:B------:R-:W-:Y:S04]  /*203d0*/  STL.64 [R1+0xde8], R178 ;  /* 0x000de8b201007387 */ /* 0x000fe80000100a00 */
[----:B------:R-:W4:Y:S04]  /*203e0*/  LDL.LU R15, [R1+0xb0] ;  /* 0x0000b000010f7983 */ /* 0x000f280000300800 */
[----:B------:R-:W-:Y:S01]  /*203f0*/  STL.64 [R1+0xde0], R176 ;  /* 0x000de0b001007387 */ /* 0x000fe20000100a00 */
[----:B--2---:R-:W-:-:S04]  /*20400*/  LEA R248, P4, R4, R13, 0x2 ;  /* 0x0000000d04f87211 */ /* 0x004fc800078810ff */
[----:B------:R-:W-:Y:S02]  /*20410*/  LEA.HI.X.SX32 R249, R4, R14, 0x2, P4 ;  /* 0x0000000e04f97211 */ /* 0x000fe400020f16ff */
[----:B------:R-:W2:Y:S01]  /*20420*/  LDL.LU R4, [R1+0x7c] ;  /* 0x00007c0001047983 */ /* 0x000ea20000300800 */
[----:B---3--:R-:W-:-:S03]  /*20430*/  LEA R244, P0, R12, R13, 0x2 ;  /* 0x0000000d0cf47211 */ /* 0x008fc600078010ff */
[----:B------:R-:W-:Y:S01]  /*20440*/  STL.64 [R1+0xdd8], R248 ;  /* 0x000dd8f801007387 */ /* 0x000fe20000100a00 */
[----:B------:R-:W-:-:S03]  /*20450*/  LEA.HI.X.SX32 R245, R12, R14, 0x2, P0 ;  /* 0x0000000e0cf57211 */ /* 0x000fc600000f16ff */
[----:B------:R-:W3:Y:S01]  /*20460*/  LDL.LU R12, [R1+0x78] ;  /* 0x00007800010c7983 */ /* 0x000ee20000300800 */
[----:B----4-:R-:W-:-:S03]  /*20470*/  LEA R10, P1, R0, R13, 0x2 ;  /* 0x0000000d000a7211 */ /* 0x010fc600078210ff */
[----:B------:R-:W-:Y:S01]  /*20480*/  STL.64 [R1+0xdd0], R244 ;  /* 0x000dd0f401007387 */ /* 0x000fe20000100a00 */
[----:B------:R-:W-:-:S03]  /*20490*/  LEA.HI.X.SX32 R11, R0, R14, 0x2, P1 ;  /* 0x0000000e000b7211 */ /* 0x000fc600008f16ff */
[----:B------:R-:W4:Y:S04]  /*204a0*/  LDL.LU R0, [R1+0x74] ;  /* 0x0000740001007983 */ /* 0x000f280000300800 */
[----:B------:R1:W-:Y:S04]  /*204b0*/  STL.64 [R1+0xdc8], R10 ;  /* 0x000dc80a01007387 */ /* 0x0003e80000100a00 */
[----:B-1----:R-:W4:Y:S01]  /*204c0*/  LDL.LU R10, [R1+0x70] ;  /* 0x00007000010a7983 */ /* 0x002f220000300800 */
[----:B------:R-:W-:-:S03]  /*204d0*/  LEA R180, P2, R9, R13, 0x2 ;  /* 0x0000000d09b47211 */ /* 0x000fc600078410ff */
[----:B------:R-:W4:Y:S01]  /*204e0*/  LDL.LU R11, [R1+0x6c] ;  /* 0x00006c00010b7983 */ /* 0x000f220000300800 */
[----:B------:R-:W-:-:S03]  /*204f0*/  LEA.HI.X.SX32 R181, R9, R14, 0x2, P2 ;  /* 0x0000000e09b57211 */ /* 0x000fc600010f16ff */
[----:B------:R-:W4:Y:S04]  /*20500*/  LDL.LU R9, [R1+0x68] ;  /* 0x0000680001097983 */ /* 0x000f280000300800 */
[----:B------:R1:W-:Y:S01]  /*20510*/  STL.64 [R1+0xdc0], R180 ;  /* 0x000dc0b401007387 */ /* 0x0003e20000100a00 */
[----:B------:R-:W-:-:S04]  /*20520*/  LEA R178, P3, R3, R13, 0x2 ;  /* 0x0000000d03b27211 */ /* 0x000fc800078610ff */
[----:B------:R-:W-:Y:S02]  /*20530*/  LEA.HI.X.SX32 R179, R3, R14, 0x2, P3 ;  /* 0x0000000e03b37211 */ /* 0x000fe400018f16ff */
[----:B-1----:R-:W-:Y:S02]  /*20540*/  MOV R181, R8 ;  /* 0x0000000800b57202 */ /* 0x002fe40000000f00 */
[----:B------:R-:W4:Y:S04]  /*20550*/  LDL.LU R8, [R1+0x64] ;  /* 0x0000640001087983 */ /* 0x000f280000300800 */
[----:B------:R-:W4:Y:S04]  /*20560*/  LDL.LU R3, [R1+0x60] ;  /* 0x0000600001037983 */ /* 0x000f280000300800 */
[----:B------:R1:W-:Y:S01]  /*20570*/  STL.64 [R1+0xdb8], R178 ;  /* 0x000db8b201007387 */ /* 0x0003e20000100a00 */
[----:B------:R-:W-:-:S04]  /*20580*/  LEA R176, P5, R242, R13, 0x2 ;  /* 0x0000000df2b07211 */ /* 0x000fc800078a10ff */
[----:B------:R-:W-:Y:S01]  /*20590*/  LEA.HI.X.SX32 R177, R242, R14, 0x2, P5 ;  /* 0x0000000ef2b17211 */ /* 0x000fe200028f16ff */
[----:B-1----:R-:W-:Y:S02]  /*205a0*/  IMAD.MOV.U32 R179, RZ, RZ, R247 ;  /* 0x000000ffffb37224 */ /* 0x002fe400078e00f7 */
        /* <DEDUP_REMOVED lines=13> */
[----:B------:R-:W4:Y:S01]  /*20680*/  LDL.LU R5, [R1+0x34] ;  /* 0x0000340001057983 */ /* 0x000f220000300800 */
[----:B------:R-:W-:-:S04]  /*20690*/  LEA R244, P1, R6, R13, 0x2 ;  /* 0x0000000d06f47211 */ /* 0x000fc800078210ff */
[----:B------:R-:W-:Y:S01]  /*206a0*/  LEA.HI.X.SX32 R245, R6, R14, 0x2, P1 ;  /* 0x0000000e06f57211 */ /* 0x000fe200008f16ff */
[----:B------:R1:W-:Y:S01]  /*206b0*/  STL.64 [R1+0xda0], R248 ;  /* 0x000da0f801007387 */ /* 0x0003e20000100a00 */
[----:B------:R-:W-:-:S03]  /*206c0*/  LEA R180, P2, R7, R13, 0x2 ;  /* 0x0000000d07b47211 */ /* 0x000fc600078410ff */
[----:B------:R-:W4:Y:S01]  /*206d0*/  LDL.LU R6, [R1+0x2c] ;  /* 0x00002c0001067983 */ /* 0x000f220000300800 */
[-C--:B------:R-:W-:Y:S01]  /*206e0*/  LEA R178, P3, R240, R13.reuse, 0x2 ;  /* 0x0000000df0b27211 */ /* 0x080fe200078610ff */
[----:B-1----:R-:W-:Y:S02]  /*206f0*/  IMAD.MOV.U32 R249, RZ, RZ, R2 ;  /* 0x000000fffff97224 */ /* 0x002fe400078e0002 */
[----:B------:R-:W4:Y:S04]  /*20700*/  LDL.LU R2, [R1+0x28] ;  /* 0x0000280001027983 */ /* 0x000f280000300800 */
[----:B------:R1:W-:Y:S01]  /*20710*/  STL.64 [R1+0xd98], R244 ;  /* 0x000d98f401007387 */ /* 0x0003e20000100a00 */
[----:B------:R-:W-:Y:S01]  /*20720*/  LEA R176, P5, R18, R13, 0x2 ;  /* 0x0000000d12b07211 */ /* 0x000fe200078a10ff */
[----:B-1----:R-:W-:Y:S01]  /*20730*/  IMAD.MOV.U32 R245, RZ, RZ, R181 ;  /* 0x000000fffff57224 */ /* 0x002fe200078e00b5 */
[----:B------:R-:W-:-:S02]  /*20740*/  LEA.HI.X.SX32 R181, R7, R14, 0x2, P2 ;  /* 0x0000000e07b57211 */ /* 0x000fc400010f16ff */
[----:B------:R-:W4:Y:S04]  /*20750*/  LDL.LU R7, [R1+0x24] ;  /* 0x0000240001077983 */ /* 0x000f280000300800 */
[----:B------:R1:W-:Y:S01]  /*20760*/  STL.64 [R1+0xd90], R180 ;  /* 0x000d90b401007387 */ /* 0x0003e20000100a00 */
[-C--:B------:R-:W-:Y:S01]  /*20770*/  LEA R250, P4, R17, R13.reuse, 0x2 ;  /* 0x0000000d11fa7211 */ /* 0x080fe200078810ff */
[----:B-1----:R-:W-:Y:S01]  /*20780*/  IMAD.MOV.U32 R181, RZ, RZ, R179 ;  /* 0x000000ffffb57224 */ /* 0x002fe200078e00b3 */
[-C--:B------:R-:W-:Y:S02]  /*20790*/  LEA.HI.X.SX32 R179, R240, R14.reuse, 0x2, P3 ;  /* 0x0000000ef0b37211 */ /* 0x080fe400018f16ff */
[----:B------:R-:W4:Y:S04]  /*207a0*/  LDL.LU R240, [R1+0x1ad0] ;  /* 0x001ad00001f07983 */ /* 0x000f280000300800 */
[----:B------:R1:W-:Y:S01]  /*207b0*/  STL.64 [R1+0xd88], R178 ;  /* 0x000d88b201007387 */ /* 0x0003e20000100a00 */
[----:B------:R-:W-:Y:S01]  /*207c0*/  LEA R248, P0, R15, R13, 0x2 ;  /* 0x0000000d0ff87211 */ /* 0x000fe200078010ff */
[----:B-1----:R-:W-:Y:S01]  /*207d0*/  IMAD.MOV.U32 R179, RZ, RZ, R177 ;  /* 0x000000ffffb37224 */ /* 0x002fe200078e00b1 */
[----:B------:R-:W-:-:S02]  /*207e0*/  LEA.HI.X.SX32 R177, R18, R14, 0x2, P5 ;  /* 0x0000000e12b17211 */ /* 0x000fc400028f16ff */
[----:B------:R-:W4:Y:S04]  /*207f0*/  LDL.LU R18, [R1+0x1acc] ;  /* 0x001acc0001127983 */ /* 0x000f280000300800 */
[----:B------:R1:W-:Y:S02]  /*20800*/  STL.64 [R1+0xd80], R176 ;  /* 0x000d80b001007387 */ /* 0x0003e40000100a00 */
[----:B-1----:R-:W-:Y:S01]  /*20810*/  IMAD.MOV.U32 R177, RZ, RZ, R251 ;  /* 0x000000ffffb17224 */ /* 0x002fe200078e00fb */
[----:B------:R-:W-:Y:S02]  /*20820*/  LEA.HI.X.SX32 R251, R17, R14, 0x2, P4 ;  /* 0x0000000e11fb7211 */ /* 0x000fe400020f16ff */
[----:B------:R-:W4:Y:S04]  /*20830*/  LDL.LU R17, [R1+0x1ac8] ;  /* 0x001ac80001117983 */ /* 0x000f280000300800 */
[----:B------:R1:W-:Y:S02]  /*20840*/  STL.64 [R1+0xd78], R250 ;  /* 0x000d78fa01007387 */ /* 0x0003e40000100a00 */
[----:B-1----:R-:W-:-:S02]  /*20850*/  MOV R251, R249 ;  /* 0x000000f900fb7202 */ /* 0x002fc40000000f00 */
[----:B------:R-:W-:Y:S02]  /*20860*/  LEA.HI.X.SX32 R249, R15, R14, 0x2, P0 ;  /* 0x0000000e0ff97211 */ /* 0x000fe400000f16ff */
[----:B------:R-:W4:Y:S04]  /*20870*/  LDL.LU R15, [R1+0x1ac4] ;  /* 0x001ac400010f7983 */ /* 0x000f280000300800 */
[----:B------:R1:W-:Y:S02]  /*20880*/  STL.64 [R1+0xd70], R248 ;  /* 0x000d70f801007387 */ /* 0x0003e40000100a00 */
[----:B-1----:R-:W-:Y:S01]  /*20890*/  IMAD.MOV.U32 R249, RZ, RZ, R245 ;  /* 0x000000fffff97224 */ /* 0x002fe200078e00f5 */
[----:B--2---:R-:W-:-:S04]  /*208a0*/  LEA R244, P1, R4, R13, 0x2 ;  /* 0x0000000d04f47211 */ /* 0x004fc800078210ff */
[----:B------:R-:W-:Y:S02]  /*208b0*/  LEA.HI.X.SX32 R245, R4, R14, 0x2, P1 ;  /* 0x0000000e04f57211 */ /* 0x000fe400008f16ff */
[----:B------:R-:W2:Y:S01]  /*208c0*/  LDL.LU R4, [R1+0x1ac0] ;  /* 0x001ac00001047983 */ /* 0x000ea20000300800 */
[----:B---3--:R-:W-:-:S03]  /*208d0*/  LEA R180, P2, R12, R13, 0x2 ;  /* 0x0000000d0cb47211 */ /* 0x008fc600078410ff */
[----:B------:R1:W-:Y:S01]  /*208e0*/  STL.64 [R1+0xd68], R244 ;  /* 0x000d68f401007387 */ /* 0x0003e20000100a00 */
[-C--:B----4-:R-:W-:Y:S01]  /*208f0*/  LEA R178, P3, R0, R13.reuse, 0x2 ;  /* 0x0000000d00b27211 */ /* 0x090fe200078610ff */
[----:B-1----:R-:W-:Y:S01]  /*20900*/  IMAD.MOV.U32 R245, RZ, RZ, R181 ;  /* 0x000000fffff57224 */ /* 0x002fe200078e00b5 */
[-C--:B------:R-:W-:Y:S02]  /*20910*/  LEA.HI.X.SX32 R181, R12, R14.reuse, 0x2, P2 ;  /* 0x0000000e0cb57211 */ /* 0x080fe400010f16ff */
[----:B------:R-:W3:Y:S04]  /*20920*/  LDL.LU R12, [R1+0x1abc] ;  /* 0x001abc00010c7983 */ /* 0x000ee80000300800 */
        /* <DEDUP_REMOVED lines=9> */
[----:B------:R-:W2:Y:S04]  /*209c0*/  LDL.LU R10, [R1+0x1ab4] ;  /* 0x001ab400010a7983 */ /* 0x000ea80000300800 */
[----:B------:R1:W-:Y:S01]  /*209d0*/  STL.64 [R1+0xd50], R176 ;  /* 0x000d50b001007387 */ /* 0x0003e20000100a00 */
[----:B------:R-:W-:Y:S01]  /*209e0*/  LEA R248, P0, R9, R13, 0x2 ;  /* 0x0000000d09f87211 */ /* 0x000fe200078010ff */
[----:B-1----:R-:W-:Y:S01]  /*209f0*/  IMAD.MOV.U32 R177, RZ, RZ, R251 ;  /* 0x000000ffffb17224 */ /* 0x002fe200078e00fb */
[----:B------:R-:W-:-:S02]  /*20a00*/  LEA.HI.X.SX32 R251, R11, R14, 0x2, P4 ;  /* 0x0000000e0bfb7211 */ /* 0x000fc400020f16ff */
[----:B------:R-:W3:Y:S04]  /*20a10*/  LDL.LU R11, [R1+0x1ab0] ;  /* 0x001ab000010b7983 */ /* 0x000ee80000300800 */
[----:B------:R1:W-:Y:S01]  /*20a20*/  STL.64 [R1+0xd48], R250 ;  /* 0x000d48fa01007387 */ /* 0x0003e20000100a00 */
[CC--:B------:R-:W-:Y:S01]  /*20a30*/  LEA R244, P1, R8.reuse, R13.reuse, 0x2 ;  /* 0x0000000d08f47211 */ /* 0x0c0fe200078210ff */
[----:B-1----:R-:W-:Y:S01]  /*20a40*/  IMAD.MOV.U32 R251, RZ, RZ, R249 ;  /* 0x000000fffffb7224 */ /* 0x002fe200078e00f9 */
[-C--:B------:R-:W-:Y:S02]  /*20a50*/  LEA.HI.X.SX32 R249, R9, R14.reuse, 0x2, P0 ;  /* 0x0000000e09f97211 */ /* 0x080fe400000f16ff */
[----:B------:R-:W4:Y:S04]  /*20a60*/  LDL.LU R9, [R1+0x1aac] ;  /* 0x001aac0001097983 */ /* 0x000f280000300800 */
[----:B------:R1:W-:Y:S01]  /*20a70*/  STL.64 [R1+0xd40], R248 ;  /* 0x000d40f801007387 */ /* 0x0003e20000100a00 */
[----:B------:R-:W-:Y:S01]  /*20a80*/  LEA R180, P2, R3, R13, 0x2 ;  /* 0x0000000d03b47211 */ /* 0x000fe200078410ff */
[----:B-1----:R-:W-:Y:S01]  /*20a90*/  IMAD.MOV.U32 R249, RZ, RZ, R245 ;  /* 0x000000fffff97224 */ /* 0x002fe200078e00f5 */
[----:B------:R-:W-:-:S02]  /*20aa0*/  LEA.HI.X.SX32 R245, R8, R14, 0x2, P1 ;  /* 0x0000000e08f57211 */ /* 0x000fc400008f16ff */
[----:B------:R-:W3:Y:S04]  /*20ab0*/  LDL.LU R8, [R1+0x1aa8] ;  /* 0x001aa80001087983 */ /* 0x000ee80000300800 */
[----:B------:R1:W-:Y:S01]  /*20ac0*/  STL.64 [R1+0xd38], R244 ;  /* 0x000d38f401007387 */ /* 0x0003e20000100a00 */
[-C--:B------:R-:W-:Y:S01]  /*20ad0*/  LEA R178, P3, R247, R13.reuse, 0x2 ;  /* 0x0000000df7b27211 */ /* 0x080fe200078610ff */
[----:B-1----:R-:W-:Y:S01]  /*20ae0*/  IMAD.MOV.U32 R245, RZ, RZ, R181 ;  /* 0x000000fffff57224 */ /* 0x002fe200078e00b5 */
[----:B------:R-:W-:Y:S02]  /*20af0*/  LEA.HI.X.SX32 R181, R3, R14, 0x2, P2 ;  /* 0x0000000e03b57211 */ /* 0x000fe400010f16ff */
[----:B------:R-:W2:Y:S04]  /*20b00*/  LDL.LU R3, [R1+0x1aa4] ;  /* 0x001aa40001037983 */ /* 0x000ea80000300800 */
[----:B------:R1:W-:Y:S01]  /*20b10*/  STL.64 [R1+0xd30], R180 ;  /* 0x000d30b401007387 */ /* 0x0003e20000100a00 */
[----:B------:R-:W-:-:S02]  /*20b20*/  LEA R176, P5, R242, R13, 0x2 ;  /* 0x0000000df2b07211 */ /* 0x000fc400078a10ff */
[----:B-1----:R-:W-:Y:S02]  /*20b30*/  MOV R181, R179 ;  /* 0x000000b300b57202 */ /* 0x002fe40000000f00 */
        /* <DEDUP_REMOVED lines=16> */
[----:B------:R-:W4:Y:S04]  /*20c40*/  LDL.LU R19, [R1+0x1a94] ;  /* 0x001a940001137983 */ /* 0x000f280000300800 */
[----:B------:R1:W-:Y:S01]  /*20c50*/  STL.64 [R1+0xd10], R248 ;  /* 0x000d10f801007387 */ /* 0x0003e20000100a00 */
[-C--:B------:R-:W-:Y:S02]  /*20c60*/  LEA R180, P2, R5, R13.reuse, 0x2 ;  /* 0x0000000d05b47211 */ /* 0x080fe400078410ff */
[-C--:B-1----:R-:W-:Y:S01]  /*20c70*/  LEA R248, P0, R245, R13.reuse, 0x2 ;  /* 0x0000000df5f87211 */ /* 0x082fe200078010ff */
[----:B------:R-:W-:Y:S01]  /*20c80*/  IMAD.MOV.U32 R249, RZ, RZ, R245 ;  /* 0x000000fffff97224 */ /* 0x000fe200078e00f5 */
[-C--:B------:R-:W-:Y:S02]  /*20c90*/  LEA.HI.X.SX32 R245, R238, R14.reuse, 0x2, P1 ;  /* 0x0000000eeef57211 */ /* 0x080fe400008f16ff */
[----:B------:R-:W4:Y:S04]  /*20ca0*/  LDL.LU R238, [R1+0x1a90] ;  /* 0x001a900001ee7983 */ /* 0x000f280000300800 */
[----:B------:R1:W-:Y:S02]  /*20cb0*/  STL.64 [R1+0xd08], R244 ;  /* 0x000d08f401007387 */ /* 0x0003e40000100a00 */
[----:B-1----:R-:W-:Y:S01]  /*20cc0*/  LEA R244, P1, R181, R13, 0x2 ;  /* 0x0000000db5f47211 */ /* 0x002fe200078210ff */
[----:B------:R-:W-:Y:S01]  /*20cd0*/  IMAD.MOV.U32 R245, RZ, RZ, R181 ;  /* 0x000000fffff57224 */ /* 0x000fe200078e00b5 */
[----:B------:R-:W-:-:S02]  /*20ce0*/  LEA.HI.X.SX32 R181, R5, R14, 0x2, P2 ;  /* 0x0000000e05b57211 */ /* 0x000fc400010f16ff */
[----:B------:R-:W4:Y:S01]  /*20cf0*/  LDL.LU R5, [R1+0x1a8c] ;  /* 0x001a8c0001057983 */ /* 0x000f220000300800 */
[----:B------:R-:W-:-:S03]  /*20d00*/  LEA R178, P3, R6, R13, 0x2 ;  /* 0x0000000d06b27211 */ /* 0x000fc600078610ff */
[----:B------:R1:W-:Y:S01]  /*20d10*/  STL.64 [R1+0xd00], R180 ;  /* 0x000d00b401007387 */ /* 0x0003e20000100a00 */
[-C--:B------:R-:W-:Y:S02]  /*20d20*/  LEA R176, P5, R2, R13.reuse, 0x2 ;  /* 0x0000000d02b07211 */ /* 0x080fe400078a10ff */
[-C--:B-1----:R-:W-:Y:S01]  /*20d30*/  LEA R180, P2, R179, R13.reuse, 0x2 ;  /* 0x0000000db3b47211 */ /* 0x082fe200078410ff */
[----:B------:R-:W-:Y:S01]  /*20d40*/  IMAD.MOV.U32 R181, RZ, RZ, R179 ;  /* 0x000000ffffb57224 */ /* 0x000fe200078e00b3 */
[----:B------:R-:W-:Y:S02]  /*20d50*/  LEA.HI.X.SX32 R179, R6, R14, 0x2, P3 ;  /* 0x0000000e06b37211 */ /* 0x000fe400018f16ff */
[----:B------:R-:W4:Y:S04]  /*20d60*/  LDL.LU R6, [R1+0x1a88] ;  /* 0x001a880001067983 */ /* 0x000f280000300800 */
[----:B------:R1:W-:Y:S01]  /*20d70*/  STL.64 [R1+0xcf8], R178 ;  /* 0x000cf8b201007387 */ /* 0x0003e20000100a00 */
[----:B------:R-:W-:-:S02]  /*20d80*/  LEA R250, P4, R7, R13, 0x2 ;  /* 0x0000000d07fa7211 */ /* 0x000fc400078810ff */
[-C--:B------:R-:W-:Y:S02]  /*20d90*/  LEA.HI.X.SX32 R249, R249, R14.reuse, 0x2, P0 ;  /* 0x0000000ef9f97211 */ /* 0x080fe400000f16ff */
[----:B-1----:R-:W-:Y:S01]  /*20da0*/  LEA R178, P3, R177, R13, 0x2 ;  /* 0x0000000db1b27211 */ /* 0x002fe200078610ff */
[----:B------:R-:W-:Y:S01]  /*20db0*/  IMAD.MOV.U32 R179, RZ, RZ, R177 ;  /* 0x000000ffffb37224 */ /* 0x000fe200078e00b1 */
[-C--:B------:R-:W-:Y:S02]  /*20dc0*/  LEA.HI.X.SX32 R177, R2, R14.reuse, 0x2, P5 ;  /* 0x0000000e02b17211 */ /* 0x080fe400028f16ff */
[----:B------:R-:W4:Y:S04]  /*20dd0*/  LDL.LU R2, [R1+0x1a84] ;  /* 0x001a840001027983 */ /* 0x000f280000300800 */
[----:B------:R1:W-:Y:S01]  /*20de0*/  STL.64 [R1+0xcf0], R176 ;  /* 0x000cf0b001007387 */ /* 0x0003e20000100a00 */
[----:B------:R-:W-:-:S02]  /*20df0*/  LEA.HI.X.SX32 R245, R245, R14, 0x2, P1 ;  /* 0x0000000ef5f57211 */ /* 0x000fc400008f16ff */
[-C--:B------:R-:W-:Y:S02]  /*20e00*/  LEA.HI.X.SX32 R181, R181, R14.reuse, 0x2, P2 ;  /* 0x0000000eb5b57211 */ /* 0x080fe400010f16ff */
[----:B-1----:R-:W-:Y:S01]  /*20e10*/  LEA R176, P5, R251, R13, 0x2 ;  /* 0x0000000dfbb07211 */ /* 0x002fe200078a10ff */
[----:B------:R-:W-:Y:S01]  /*20e20*/  IMAD.MOV.U32 R177, RZ, RZ, R251 ;  /* 0x000000ffffb17224 */ /* 0x000fe200078e00fb */
[-C--:B------:R-:W-:Y:S02]  /*20e30*/  LEA.HI.X.SX32 R251, R7, R14.reuse, 0x2, P4 ;  /* 0x0000000e07fb7211 */ /* 0x080fe400020f16ff */
[----:B------:R-:W-:-:S03]  /*20e40*/  LEA.HI.X.SX32 R179, R179, R14, 0x2, P3 ;  /* 0x0000000eb3b37211 */ /* 0x000fc600018f16ff */
[----:B------:R-:W-:Y:S01]  /*20e50*/  STL.64 [R1+0xce8], R250 ;  /* 0x000ce8fa01007387 */ /* 0x000fe20000100a00 */
[----:B------:R-:W-:-:S03]  /*20e60*/  LEA.HI.X.SX32 R177, R177, R14, 0x2, P5 ;  /* 0x0000000eb1b17211 */ /* 0x000fc600028f16ff */
[----:B------:R-:W-:Y:S04]  /*20e70*/  STL.64 [R1+0xce0], R248 ;  /* 0x000ce0f801007387 */ /* 0x000fe80000100a00 */
[----:B------:R-:W-:Y:S04]  /*20e80*/  STL.64 [R1+0xcd8], R244 ;  /* 0x000cd8f401007387 */ /* 0x000fe80000100a00 */
[----:B------:R3:W-:Y:S04]  /*20e90*/  STL.64 [R1+0xcd0], R180 ;  /* 0x000cd0b401007387 */ /* 0x0007e80000100a00 */
[----:B------:R-:W-:Y:S04]  /*20ea0*/  STL.64 [R1+0xcc8], R178 ;  /* 0x000cc8b201007387 */ /* 0x000fe80000100a00 */
[----:B------:R-:W-:Y:S01]  /*20eb0*/  STL.64 [R1+0xcc0], R176 ;  /* 0x000cc0b001007387 */ /* 0x000fe20000100a00 */
[----:B---3--:R-:W-:-:S04]  /*20ec0*/  LEA R180, P2, R242, R13, 0x2 ;  /* 0x0000000df2b47211 */ /* 0x008fc800078410ff */
[----:B------:R-:W-:Y:S02]  /*20ed0*/  LEA.HI.X.SX32 R181, R242, R14, 0x2, P2 ;  /* 0x0000000ef2b57211 */ /* 0x000fe400010f16ff */
[----:B--2---:R-:W-:-:S04]  /*20ee0*/  LEA R244, P1, R241, R13, 0x2 ;  /* 0x0000000df1f47211 */ /* 0x004fc800078210ff */
[----:B------:R-:W-:Y:S02]  /*20ef0*/  LEA.HI.X.SX32 R245, R241, R14, 0x2, P1 ;  /* 0x0000000ef1f57211 */ /* 0x000fe400008f16ff */
[----:B----4-:R-:W-:-:S04]  /*20f00*/  LEA R248, P0, R19, R13, 0x2 ;  /* 0x0000000d13f87211 */ /* 0x010fc800078010ff */
[----:B------:R-:W-:Y:S02]  /*20f10*/  LEA.HI.X.SX32 R249, R19, R14, 0x2, P0 ;  /* 0x0000000e13f97211 */ /* 0x000fe400000f16ff */
[----:B------:R-:W-:-:S04]  /*20f20*/  LEA R250, P4, R5, R13, 0x2 ;  /* 0x0000000d05fa7211 */ /* 0x000fc800078810ff */
[----:B------:R-:W-:-:S05]  /*20f30*/  LEA.HI.X.SX32 R251, R5, R14, 0x2, P4 ;  /* 0x0000000e05fb7211 */ /* 0x000fca00020f16ff */
[----:B------:R-:W-:Y:S04]  /*20f40*/  STL.64 [R1+0xcb8], R250 ;  /* 0x000cb8fa01007387 */ /* 0x000fe80000100a00 */
[----:B------:R-:W-:Y:S04]  /*20f50*/  STL.64 [R1+0xcb0], R248 ;  /* 0x000cb0f801007387 */ /* 0x000fe80000100a00 */
[----:B------:R-:W-:Y:S04]  /*20f60*/  STL.64 [R1+0xca8], R244 ;  /* 0x000ca8f401007387 */ /* 0x000fe80000100a00 */
[----:B------:R1:W-:Y:S04]  /*20f70*/  STL.64 [R1+0xca0], R180 ;  /* 0x000ca0b401007387 */ /* 0x0003e80000100a00 */
[----:B-1----:R-:W2:Y:S01]  /*20f80*/  LDL.LU R181, [R1+0x1a80] ;  /* 0x001a800001b57983 */ /* 0x002ea20000300800 */
[----:B------:R-:W-:-:S02]  /*20f90*/  LEA R178, P3, R247, R13, 0x2 ;  /* 0x0000000df7b27211 */ /* 0x000fc400078610ff */
[-C--:B------:R-:W-:Y:S02]  /*20fa0*/  LEA R176, P5, R3, R13.reuse, 0x2 ;  /* 0x0000000d03b07211 */ /* 0x080fe400078a10ff */
[-C--:B------:R-:W-:Y:S02]  /*20fb0*/  LEA R180, P1, R10, R13.reuse, 0x2 ;  /* 0x0000000d0ab47211 */ /* 0x080fe400078210ff */
[-C--:B------:R-:W-:Y:S02]  /*20fc0*/  LEA R250, P4, R8, R13.reuse, 0x2 ;  /* 0x0000000d08fa7211 */ /* 0x080fe400078810ff */
[-C--:B------:R-:W-:Y:S01]  /*20fd0*/  LEA.HI.X.SX32 R179, R247, R14.reuse, 0x2, P3 ;  /* 0x0000000ef7b37211 */ /* 0x080fe200018f16ff */
[----:B------:R2:W-:Y:S01]  /*20fe0*/  STL [R1+0xc70], R180 ;  /* 0x000c70b401007387 */ /* 0x0005e20000100800 */
[----:B------:R-:W-:Y:S02]  /*20ff0*/  LEA R248, P0, R9, R13, 0x2 ;  /* 0x0000000d09f87211 */ /* 0x000fe400078010ff */
[----:B------:R-:W-:-:S02]  /*21000*/  LEA.HI.X.SX32 R177, R3, R14, 0x2, P5 ;  /* 0x0000000e03b17211 */ /* 0x000fc400028f16ff */
[----:B------:R-:W-:Y:S02]  /*21010*/  LEA R244, P6, R11, R13, 0x2 ;  /* 0x0000000d0bf47211 */ /* 0x000fe400078c10ff */
[-C--:B------:R-:W-:Y:S02]  /*21020*/  LEA.HI.X.SX32 R251, R8, R14.reuse, 0x2, P4 ;  /* 0x0000000e08fb7211 */ /* 0x080fe400020f16ff */
[-C--:B------:R-:W-:Y:S02]  /*21030*/  LEA.HI.X.SX32 R249, R9, R14.reuse, 0x2, P0 ;  /* 0x0000000e09f97211 */ /* 0x080fe400000f16ff */
[----:B------:R-:W-:Y:S01]  /*21040*/  LEA.HI.X.SX32 R245, R11, R14, 0x2, P6 ;  /* 0x0000000e0bf57211 */ /* 0x000fe200030f16ff */
[----:B------:R-:W1:Y:S01]  /*21050*/  S2R R7, SR_TID.X ;  /* 0x0000000000077919 */ /* 0x000e620000002100 */
[----:B--2---:R-:W2:Y:S04]  /*21060*/  LDL.LU.64 R180, [R1+0x1a78] ;  /* 0x001a780001b47983 */ /* 0x004ea80000300a00 */
[----:B------:R3:W-:Y:S04]  /*21070*/  STL.64 [R1+0xc98], R178 ;  /* 0x000c98b201007387 */ /* 0x0007e80000100a00 */
[----:B---3--:R-:W3:Y:S04]  /*21080*/  LDL.LU.64 R178, [R1+0x1a70] ;  /* 0x001a700001b27983 */ /* 0x008ee80000300a00 */
[----:B------:R4:W-:Y:S04]  /*21090*/  STL.64 [R1+0xc90], R176 ;  /* 0x000c90b001007387 */ /* 0x0009e80000100a00 */
[----:B----4-:R-:W4:Y:S04]  /*210a0*/  LDL.LU.64 R176, [R1+0x1a68] ;  /* 0x001a680001b07983 */ /* 0x010f280000300a00 */
[----:B------:R1:W-:Y:S04]  /*210b0*/  STL.64 [R1+0xc88], R250 ;  /* 0x000c88fa01007387 */ /* 0x0003e80000100a00 */
[----:B-1----:R-:W2:Y:S04]  /*210c0*/  LDL.LU.64 R250, [R1+0x1a60] ;  /* 0x001a600001fa7983 */ /* 0x002ea80000300a00 */
[----:B------:R1:W-:Y:S04]  /*210d0*/  STL.64 [R1+0xc80], R248 ;  /* 0x000c80f801007387 */ /* 0x0003e80000100a00 */
[----:B-1----:R-:W3:Y:S04]  /*210e0*/  LDL.LU.64 R248, [R1+0x1a58] ;  /* 0x001a580001f87983 */ /* 0x002ee80000300a00 */
[----:B------:R1:W-:Y:S04]  /*210f0*/  STL.64 [R1+0xc78], R244 ;  /* 0x000c78f401007387 */ /* 0x0003e80000100a00 */
[----:B-1----:R-:W4:Y:S01]  /*21100*/  LDL.LU.64 R244, [R1+0x1a50] ;  /* 0x001a500001f47983 */ /* 0x002f220000300a00 */
[----:B------:R-:W-:-:S02]  /*21110*/  IMAD R183, R183, UR51, RZ ;  /* 0x00000033b7b77c24 */ /* 0x000fc4000f8e02ff */
[----:B------:R-:W-:Y:S02]  /*21120*/  IMAD R184, R184, UR51, RZ ;  /* 0x00000033b8b87c24 */ /* 0x000fe4000f8e02ff */
[----:B------:R-:W-:Y:S02]  /*21130*/  IMAD R185, R185, UR51, RZ ;  /* 0x00000033b9b97c24 */ /* 0x000fe4000f8e02ff */
[----:B------:R-:W-:Y:S02]  /*21140*/  IMAD R186, R186, UR51, RZ ;  /* 0x00000033baba7c24 */ /* 0x000fe4000f8e02ff */
[----:B------:R-:W-:Y:S02]  /*21150*/  IMAD R187, R187, UR51, RZ ;  /* 0x00000033bbbb7c24 */ /* 0x000fe4000f8e02ff */
[----:B------:R-:W-:Y:S02]  /*21160*/  IMAD R188, R188, UR51, RZ ;  /* 0x00000033bcbc7c24 */ /* 0x000fe4000f8e02ff */
        /* <DEDUP_REMOVED lines=24> */
[----:B------:R-:W-:Y:S01]  /*212f0*/  IMAD R213, R213, UR51, RZ ;  /* 0x00000033d5d57c24 */ /* 0x000fe2000f8e02ff */
[----:B------:R-:W-:Y:S01]  /*21300*/  ULDC UR51, c[0x0][0x240] ;  /* 0x0000900000337ab9 */ /* 0x000fe20000000800 */
        /* <DEDUP_REMOVED lines=133> */
[----:B------:R-:W-:Y:S01]  /*21b60*/  SHF.R.U32.HI R7, RZ, 0x6, R7 ;  /* 0x00000006ff077819 */ /* 0x000fe20000011607 */
        /* <DEDUP_REMOVED lines=116> */
[----:B------:R-:W-:Y:S01]  /*222b0*/  SGXT.U32 R7, R7, 0x1 ;  /* 0x000000010707781a */ /* 0x000fe20000000000 */
        /* <DEDUP_REMOVED lines=55> */
[----:B------:R-:W-:Y:S01]  /*22630*/  IMAD R119, R119, UR6, RZ ;  /* 0x0000000677777c24 */ /* 0x000fe2000f8e02ff */
[----:B------:R-:W-:Y:S01]  /*22640*/  ULDC UR6, c[0x0][0x240] ;  /* 0x0000900000067ab9 */ /* 0x000fe20000000800 */
[----:B------:R-:W2:Y:S01]  /*22650*/  LDL.LU R3, [R1+0x1040] ;  /* 0x0010400001037983 */ /* 0x000ea20000300800 */
[----:B------:R-:W-:Y:S01]  /*22660*/  ULDC UR5, c[0x0][0x230] ;  /* 0x00008c0000057ab9 */ /* 0x000fe20000000800 */
[----:B------:R-:W-:Y:S01]  /*22670*/  ULDC UR7, c[0x0][0x230] ;  /* 0x00008c0000077ab9 */ /* 0x000fe20000000800 */
[----:B------:R-:W-:Y:S01]  /*22680*/  ULDC UR56, c[0x0][0x240] ;  /* 0x0000900000387ab9 */ /* 0x000fe20000000800 */
[----:B------:R-:W3:Y:S01]  /*22690*/  LDL.LU R8, [R1+0xffc] ;  /* 0x000ffc0001087983 */ /* 0x000ee20000300800 */
[----:B------:R-:W-:Y:S01]  /*226a0*/  ULDC UR57, c[0x0][0x240] ;  /* 0x0000900000397ab9 */ /* 0x000fe20000000800 */
[----:B------:R-:W-:Y:S01]  /*226b0*/  ULDC UR58, c[0x0][0x240] ;  /* 0x00009000003a7ab9 */ /* 0x000fe20000000800 */
[----:B------:R-:W-:Y:S01]  /*226c0*/  ULDC UR59, c[0x0][0x240] ;  /* 0x00009000003b7ab9 */ /* 0x000fe20000000800 */
[----:B------:R-:W-:Y:S01]  /*226d0*/  STL.64 [R1+0x21b0], R148 ;  /* 0x0021b09401007387 */ /* 0x000fe20000100a00 */
        /* <DEDUP_REMOVED lines=11> */
[----:B------:R1:W-:Y:S01]  /*22790*/  STL.64 [R1+0x2198], R154 ;  /* 0x0021989a01007387 */ /* 0x0003e20000100a00 */
[----:B------:R-:W-:Y:S01]  /*227a0*/  ULDC UR33, c[0x0][0x240] ;  /* 0x0000900000217ab9 */ /* 0x000fe20000000800 */
        /* <DEDUP_REMOVED lines=10> */
[----:B-1----:R-:W4:Y:S01]  /*22850*/  LDL.LU R155, [R1+0x1000] ;  /* 0x00100000019b7983 */ /* 0x002f220000300800 */
[----:B------:R-:W-:Y:S01]  /*22860*/  ULDC UR41, c[0x0][0x240] ;  /* 0x0000900000297ab9 */ /* 0x000fe20000000800 */
[----:B------:R-:W-:Y:S01]  /*22870*/  ULDC UR23, c[0x0][0x240] ;  /* 0x0000900000177ab9 */ /* 0x000fe20000000800 */
[----:B------:R-:W-:Y:S01]  /*22880*/  ULDC UR22, c[0x0][0x240] ;  /* 0x0000900000167ab9 */ /* 0x000fe20000000800 */
[----:B------:R-:W4:Y:S01]  /*22890*/  LDL.LU R152, [R1+0x102c] ;  /* 0x00102c0001987983 */ /* 0x000f220000300800 */
[----:B------:R-:W-:Y:S01]  /*228a0*/  ULDC UR21, c[0x0][0x240] ;  /* 0x0000900000157ab9 */ /* 0x000fe20000000800 */
[----:B------:R-:W-:Y:S01]  /*228b0*/  ULDC UR20, c[0x0][0x240] ;  /* 0x0000900000147ab9 */ /* 0x000fe20000000800 */
[----:B------:R-:W-:Y:S01]  /*228c0*/  ULDC UR19, c[0x0][0x240] ;  /* 0x0000900000137ab9 */ /* 0x000fe20000000800 */
[----:B------:R-:W4:Y:S01]  /*228d0*/  LDL.LU R9, [R1+0x103c] ;  /* 0x00103c0001097983 */ /* 0x000f220000300800 */
[----:B------:R-:W-:Y:S01]  /*228e0*/  ULDC UR18, c[0x0][0x240] ;  /* 0x0000900000127ab9 */ /* 0x000fe20000000800 */
[----:B------:R-:W-:Y:S01]  /*228f0*/  ULDC UR17, c[0x0][0x240] ;  /* 0x0000900000117ab9 */ /* 0x000fe20000000800 */
[----:B------:R-:W-:Y:S01]  /*22900*/  ULDC UR16, c[0x0][0x240] ;  /* 0x0000900000107ab9 */ /* 0x000fe20000000800 */
[----:B------:R-:W2:Y:S01]  /*22910*/  LDL.LU R154, [R1+0x1038] ;  /* 0x00103800019a7983 */ /* 0x000ea20000300800 */
        /* <DEDUP_REMOVED lines=11> */
[----:B------:R-:W-:Y:S01]  /*229d0*/  STL [R1+0x2190], R158 ;  /* 0x0021909e01007387 */ /* 0x000fe20000100800 */
        /* <DEDUP_REMOVED lines=12> */
[----:B-1----:R-:W3:Y:S04]  /*22aa0*/  LDL.LU R157, [R1+0xff4] ;  /* 0x000ff400019d7983 */ /* 0x002ee80000300800 */
[----:B------:R-:W4:Y:S04]  /*22ab0*/  LDL.LU R158, [R1+0x1020] ;  /* 0x00102000019e7983 */ /* 0x000f280000300800 */
        /* <DEDUP_REMOVED lines=10> */
[----:B------:R1:W-:Y:S04]  /*22b60*/  STL [R1+0x2180], R159 ;  /* 0x0021809f01007387 */ /* 0x0003e80000100800 */
[----:B-1----:R-:W4:Y:S04]  /*22b70*/  LDL.LU R159, [R1+0xfe0] ;  /* 0x000fe000019f7983 */ /* 0x002f280000300800 */
[----:B------:R1:W-:Y:S04]  /*22b80*/  STL.64 [R1+0x2178], R160 ;  /* 0x002178a001007387 */ /* 0x0003e80000100a00 */
[----:B-1----:R-:W4:Y:S04]  /*22b90*/  LDL.LU R160, [R1+0xfdc] ;  /* 0x000fdc0001a07983 */ /* 0x002f280000300800 */
[----:B------:R-:W3:Y:S04]  /*22ba0*/  LDL.LU R161, [R1+0x1050] ;  /* 0x0010500001a17983 */ /* 0x000ee80000300800 */
[----:B------:R1:W-:Y:S04]  /*22bb0*/  STL [R1+0x2170], R6 ;  /* 0x0021700601007387 */ /* 0x0003e80000100800 */
[----:B-1----:R-:W4:Y:S04]  /*22bc0*/  LDL.LU R6, [R1+0x1014] ;  /* 0x0010140001067983 */ /* 0x002f280000300800 */
[----:B------:R1:W-:Y:S04]  /*22bd0*/  STL.64 [R1+0x2168], R162 ;  /* 0x002168a201007387 */ /* 0x0003e80000100a00 */
[----:B-1----:R-:W4:Y:S04]  /*22be0*/  LDL.LU R163, [R1+0xfd8] ;  /* 0x000fd80001a37983 */ /* 0x002f280000300800 */
[----:B------:R-:W4:Y:S04]  /*22bf0*/  LDL.LU R162, [R1+0xfd4] ;  /* 0x000fd40001a27983 */ /* 0x000f280000300800 */
[----:B------:R1:W-:Y:S04]  /*22c00*/  STL.64 [R1+0x2160], R164 ;  /* 0x002160a401007387 */ /* 0x0003e80000100a00 */
[----:B-1----:R-:W4:Y:S04]  /*22c10*/  LDL.LU R165, [R1+0x1004] ;  /* 0x0010040001a57983 */ /* 0x002f280000300800 */
[----:B------:R-:W4:Y:S04]  /*22c20*/  LDL.LU R164, [R1+0x1010] ;  /* 0x0010100001a47983 */ /* 0x000f280000300800 */
[----:B------:R1:W-:Y:S04]  /*22c30*/  STL.64 [R1+0x2158], R166 ;  /* 0x002158a601007387 */ /* 0x0003e80000100a00 */
[----:B-1----:R-:W4:Y:S04]  /*22c40*/  LDL.LU R167, [R1+0x100c] ;  /* 0x00100c0001a77983 */ /* 0x002f280000300800 */
[----:B------:R-:W-:Y:S04]  /*22c50*/  STL.64 [R1+0x2150], R168 ;  /* 0x002150a801007387 */ /* 0x000fe80000100a00 */
[----:B------:R-:W-:Y:S04]  /*22c60*/  STL.64 [R1+0x2148], R170 ;  /* 0x002148aa01007387 */ /* 0x000fe80000100a00 */
[----:B------:R1:W-:Y:S04]  /*22c70*/  STL.64 [R1+0x2140], R172 ;  /* 0x002140ac01007387 */ /* 0x0003e80000100a00 */
[----:B-1----:R-:W4:Y:S01]  /*22c80*/  LDL.64 R172, [R1+0xc70] ;  /* 0x000c700001ac7983 */ /* 0x002f220000100a00 */
[-C--:B------:R-:W-:Y:S01]  /*22c90*/  LEA R170, P0, R12, R13.reuse, 0x2 ;  /* 0x0000000d0caa7211 */ /* 0x080fe200078010ff */
[----:B------:R-:W-:Y:S01]  /*22ca0*/  UIADD3 UR10, UR5, -0x80, URZ ;  /* 0xffffff80050a7890 */ /* 0x000fe2000fffe03f */
[----:B------:R-:W-:Y:S01]  /*22cb0*/  LEA R168, P2, R4, R13, 0x2 ;  /* 0x0000000d04a87211 */ /* 0x000fe200078410ff */
[----:B------:R-:W-:Y:S01]  /*22cc0*/  STL.64 [R1+0x2138], R174 ;  /* 0x002138ae01007387 */ /* 0x000fe20000100a00 */
[----:B------:R-:W-:-:S02]  /*22cd0*/  LEA.HI.X.SX32 R171, R12, R14, 0x2, P0 ;  /* 0x0000000e0cab7211 */ /* 0x000fc400000f16ff */
[----:B------:R-:W-:Y:S01]  /*22ce0*/  LEA.HI.X.SX32 R169, R4, R14, 0x2, P2 ;  /* 0x0000000e04a97211 */ /* 0x000fe200010f16ff */
[----:B------:R1:W-:Y:S01]  /*22cf0*/  STL [R1+0x2020], R2 ;  /* 0x0020200201007387 */ /* 0x0003e20000100800 */
[C---:B------:R-:W-:Y:S01]  /*22d00*/  ISETP.GE.AND P0, PT, R16.reuse, UR7, PT ;  /* 0x0000000710007c0c */ /* 0x040fe2000bf06270 */
[----:B------:R-:W-:Y:S01]  /*22d10*/  ULDC UR7, c[0x0][0x230] ;  /* 0x00008c0000077ab9 */ /* 0x000fe20000000800 */
[----:B------:R-:W-:Y:S02]  /*22d20*/  ISETP.GE.AND P3, PT, R16, UR10, PT ;  /* 0x0000000a10007c0c */ /* 0x000fe4000bf66270 */
[----:B-1----:R-:W-:Y:S02]  /*22d30*/  LEA R2, P6, R18, R238, 0x2 ;  /* 0x000000ee12027211 */ /* 0x002fe400078c10ff */
[----:B---3--:R-:W-:Y:S01]  /*22d40*/  MOV R166, R161 ;  /* 0x000000a100a67202 */ /* 0x008fe20000000f00 */
[----:B--2---:R-:W-:Y:S02]  /*22d50*/  IMAD.MOV.U32 R161, RZ, RZ, R156 ;  /* 0x000000ffffa17224 */ /* 0x004fe400078e009c */
[----:B------:R-:W-:-:S02]  /*22d60*/  IMAD.MOV.U32 R156, RZ, RZ, R157 ;  /* 0x000000ffff9c7224 */ /* 0x000fc400078e009d */
[----:B------:R-:W-:Y:S02]  /*22d70*/  IMAD.MOV.U32 R157, RZ, RZ, R154 ;  /* 0x000000ffff9d7224 */ /* 0x000fe400078e009a */
[----:B------:R-:W-:Y:S02]  /*22d80*/  IMAD.MOV.U32 R154, RZ, RZ, R8 ;  /* 0x000000ffff9a7224 */ /* 0x000fe400078e0008 */
[----:B------:R-:W-:Y:S01]  /*22d90*/  IMAD.MOV.U32 R8, RZ, RZ, R3 ;  /* 0x000000ffff087224 */ /* 0x000fe200078e0003 */
[----:B------:R-:W-:-:S04]  /*22da0*/  LOP3.LUT R3, R7, 0x4, RZ, 0xfc, !PT ;  /* 0x0000000407037812 */ /* 0x000fc800078efcff */
[C---:B------:R-:W-:Y:S01]  /*22db0*/  ISETP.GE.AND P2, PT, R3.reuse, UR7, PT ;  /* 0x0000000703007c0c */ /* 0x040fe2000bf46270 */
[----:B------:R-:W-:Y:S01]  /*22dc0*/  ULDC UR7, c[0x0][0x240] ;  /* 0x0000900000077ab9 */ /* 0x000fe20000000800 */
[----:B----4-:R-:W-:Y:S02]  /*22dd0*/  LEA.HI.X.SX32 R173, R10, R14, 0x2, P1 ;  /* 0x0000000e0aad7211 */ /* 0x010fe400008f16ff */
[----:B------:R-:W-:-:S03]  /*22de0*/  ISETP.GE.AND P1, PT, R3, UR10, PT ;  /* 0x0000000a03007c0c */ /* 0x000fc6000bf26270 */
[----:B------:R-:W-:Y:S04]  /*22df0*/  STL [R1+0xc74], R173 ;  /* 0x000c74ad01007387 */ /* 0x000fe80000100800 */
[----:B------:R1:W-:Y:S04]  /*22e00*/  STL.64 [R1+0x20], R170 ;  /* 0x000020aa01007387 */ /* 0x0003e80000100a00 */
[----:B------:R2:W-:Y:S01]  /*22e10*/  STL.64 [R1+0x18], R168 ;  /* 0x000018a801007387 */ /* 0x0005e20000100a00 */
[----:B-1----:R-:W-:-:S04]  /*22e20*/  LEA R170, P4, R15, R238, 0x2 ;  /* 0x000000ee0faa7211 */ /* 0x002fc800078810ff */
[----:B------:R-:W-:Y:S02]  /*22e30*/  LEA.HI.X.SX32 R171, R15, R0, 0x2, P4 ;  /* 0x000000000fab7211 */ /* 0x000fe400020f16ff */
[----:B--2---:R-:W-:-:S03]  /*22e40*/  LEA R168, P5, R17, R238, 0x2 ;  /* 0x000000ee11a87211 */ /* 0x004fc600078a10ff */
[----:B------:R1:W-:Y:S04]  /*22e50*/  STL.64 [R1+0xc68], R170 ;  /* 0x000c68aa01007387 */ /* 0x0003e80000100a00 */
[----:B------:R-:W2:Y:S01]  /*22e60*/  LDL.LU R15, [R1+0x88] ;  /* 0x00008800010f7983 */ /* 0x000ea20000300800 */
[----:B------:R-:W-:-:S03]  /*22e70*/  LEA.HI.X.SX32 R169, R17, R0, 0x2, P5 ;  /* 0x0000000011a97211 */ /* 0x000fc600028f16ff */
[----:B------:R-:W3:Y:S01]  /*22e80*/  LDL.LU R174, [R1+0x8c] ;  /* 0x00008c0001ae7983 */ /* 0x000ee20000300800 */
[----:B------:R-:W-:Y:S02]  /*22e90*/  LEA.HI.X.SX32 R3, R18, R0, 0x2, P6 ;  /* 0x0000000012037211 */ /* 0x000fe400030f16ff */
[-C--:B------:R-:W-:Y:S01]  /*22ea0*/  LEA R172, P4, R240, R238.reuse, 0x2 ;  /* 0x000000eef0ac7211 */ /* 0x080fe200078810ff */
[----:B------:R4:W-:Y:S01]  /*22eb0*/  STL.64 [R1+0xc60], R168 ;  /* 0x000c60a801007387 */ /* 0x0009e20000100a00 */
[----:B-1----:R-:W-:-:S03]  /*22ec0*/  LEA R170, P5, R243, R238, 0x2 ;  /* 0x000000eef3aa7211 */ /* 0x002fc600078a10ff */
[----:B------:R1:W-:Y:S04]  /*22ed0*/  STL.64 [R1+0xc58], R2 ;  /* 0x000c580201007387 */ /* 0x0003e80000100a00 */
[----:B------:R-:W3:Y:S01]  /*22ee0*/  LDL.LU R18, [R1+0x90] ;  /* 0x0000900001127983 */ /* 0x000ee20000300800 */
[----:B------:R-:W-:Y:S01]  /*22ef0*/  LEA.HI.X.SX32 R173, R240, R0, 0x2, P4 ;  /* 0x00000000f0ad7211 */ /* 0x000fe200020f16ff */
[----:B----4-:R-:W-:Y:S02]  /*22f00*/  IMAD.MOV.U32 R168, RZ, RZ, R166 ;  /* 0x000000ffffa87224 */ /* 0x010fe400078e00a6 */
[----:B------:R-:W-:Y:S01]  /*22f10*/  IMAD.MOV.U32 R166, RZ, RZ, R164 ;  /* 0x000000ffffa67224 */ /* 0x000fe200078e00a4 */
[----:B-1----:R-:W4:Y:S01]  /*22f20*/  LDL.LU R2, [R1+0x94] ;  /* 0x0000940001027983 */ /* 0x002f220000300800 */
[----:B------:R-:W-:-:S02]  /*22f30*/  IMAD.MOV.U32 R164, RZ, RZ, R162 ;  /* 0x000000ffffa47224 */ /* 0x000fc400078e00a2 */
[----:B------:R-:W-:Y:S02]  /*22f40*/  IMAD.MOV.U32 R162, RZ, RZ, R6 ;  /* 0x000000ffffa27224 */ /* 0x000fe400078e0006 */
[----:B------:R-:W-:Y:S01]  /*22f50*/  IMAD.MOV.U32 R169, RZ, RZ, R167 ;  /* 0x000000ffffa97224 */ /* 0x000fe200078e00a7 */
[----:B------:R-:W-:Y:S01]  /*22f60*/  MOV R167, R165 ;  /* 0x000000a500a77202 */ /* 0x000fe20000000f00 */
[----:B------:R-:W-:Y:S01]  /*22f70*/  IMAD.MOV.U32 R6, RZ, RZ, R148 ;  /* 0x000000ffff067224 */ /* 0x000fe200078e0094 */
[C---:B------:R-:W-:Y:S01]  /*22f80*/  LEA R148, P6, R244.reuse, R238, 0x2 ;  /* 0x000000eef4947211 */ /* 0x040fe200078c10ff */
[----:B------:R-:W-:Y:S01]  /*22f90*/  IMAD.MOV.U32 R165, RZ, RZ, R163 ;  /* 0x000000ffffa57224 */ /* 0x000fe200078e00a3 */
[----:B------:R1:W-:Y:S01]  /*22fa0*/  STL.64 [R1+0xc50], R172 ;  /* 0x000c50ac01007387 */ /* 0x0003e20000100a00 */
[----:B------:R-:W-:Y:S01]  /*22fb0*/  IMAD.MOV.U32 R163, RZ, RZ, R160 ;  /* 0x000000ffffa37224 */ /* 0x000fe200078e00a0 */
[-C--:B------:R-:W-:Y:S01]  /*22fc0*/  LEA.HI.X.SX32 R171, R243, R0.reuse, 0x2, P5 ;  /* 0x00000000f3ab7211 */ /* 0x080fe200028f16ff */
[----:B------:R-:W-:Y:S01]  /*22fd0*/  IMAD.MOV.U32 R160, RZ, RZ, R149 ;  /* 0x000000ffffa07224 */ /* 0x000fe200078e0095 */
[----:B------:R-:W4:Y:S01]  /*22fe0*/  LDL.LU R3, [R1+0x98] ;  /* 0x0000980001037983 */ /* 0x000f220000300800 */
[----:B------:R-:W-:-:S03]  /*22ff0*/  LEA.HI.X.SX32 R149, R244, R0, 0x2, P6 ;  /* 0x00000000f4957211 */ /* 0x000fc600030f16ff */
[----:B------:R-:W-:Y:S01]  /*23000*/  STL.64 [R1+0xc48], R170 ;  /* 0x000c48aa01007387 */ /* 0x000fe20000100a00 */
[-C--:B------:R-:W-:Y:S02]  /*23010*/  LEA R12, P6, R248, R238.reuse, 0x2 ;  /* 0x000000eef80c7211 */ /* 0x080fe400078c10ff */
[C---:B-1----:R-:W-:Y:S01]  /*23020*/  LEA R172, P4, R245.reuse, R238, 0x2 ;  /* 0x000000eef5ac7211 */ /* 0x042fe200078810ff */
[----:B------:R-:W4:Y:S04]  /*23030*/  LDL.LU R7, [R1+0x9c] ;  /* 0x00009c0001077983 */ /* 0x000f280000300800 */
[----:B------:R1:W-:Y:S01]  /*23040*/  STL.64 [R1+0xc40], R148 ;  /* 0x000c409401007387 */ /* 0x0003e20000100a00 */
[----:B------:R-:W-:Y:S01]  /*23050*/  LEA.HI.X.SX32 R173, R245, R0, 0x2, P4 ;  /* 0x00000000f5ad7211 */ /* 0x000fe200020f16ff */
[----:B------:R-:W-:-:S02]  /*23060*/  IMAD.MOV.U32 R245, RZ, RZ, R13 ;  /* 0x000000fffff57224 */ /* 0x000fc400078e000d */
[----:B-1----:R-:W4:Y:S04]  /*23070*/  LDL.LU.64 R148, [R1+0x21b0] ;  /* 0x0021b00001947983 */ /* 0x002f280000300a00 */
[----:B------:R-:W4:Y:S04]  /*23080*/  LDL.LU R10, [R1+0xa0] ;  /* 0x0000a000010a7983 */ /* 0x000f280000300800 */
[----:B------:R-:W-:Y:S04]  /*23090*/  STL [R1+0xc28], R12 ;  /* 0x000c280c01007387 */ /* 0x000fe80000100800 */
[----:B------:R1:W-:Y:S04]  /*230a0*/  STL.64 [R1+0xc38], R172 ;  /* 0x000c38ac01007387 */ /* 0x0003e80000100a00 */
[----:B------:R-:W4:Y:S01]  /*230b0*/  LDL.LU R13, [R1+0xa4] ;  /* 0x0000a400010d7983 */ /* 0x000f220000300800 */
[----:B------:R-:W-:Y:S01]  /*230c0*/  IMAD.MOV.U32 R170, RZ, RZ, R169 ;  /* 0x000000ffffaa7224 */ /* 0x000fe200078e00a9 */
[----:B------:R-:W-:Y:S01]  /*230d0*/  MOV R169, R166 ;  /* 0x000000a600a97202 */ /* 0x000fe20000000f00 */
[----:B------:R-:W-:-:S02]  /*230e0*/  IMAD.MOV.U32 R166, RZ, RZ, R164 ;  /* 0x000000ffffa67224 */ /* 0x000fc400078e00a4 */
[----:B------:R-:W-:Y:S02]  /*230f0*/  IMAD.MOV.U32 R164, RZ, RZ, R165 ;  /* 0x000000ffffa47224 */ /* 0x000fe400078e00a5 */
[----:B------:R-:W-:Y:S02]  /*23100*/  IMAD.MOV.U32 R165, RZ, RZ, R6 ;  /* 0x000000ffffa57224 */ /* 0x000fe400078e0006 */
[----:B------:R-:W-:Y:S02]  /*23110*/  IMAD.MOV.U32 R171, RZ, RZ, R168 ;  /* 0x000000ffffab7224 */ /* 0x000fe400078e00a8 */
[----:B------:R-:W-:Y:S01]  /*23120*/  IMAD.MOV.U32 R6, RZ, RZ, R159 ;  /* 0x000000ffff067224 */ /* 0x000fe200078e009f */
[----:B------:R-:W-:Y:S01]  /*23130*/  MOV R159, R150 ;  /* 0x00000096009f7202 */ /* 0x000fe20000000f00 */
[----:B------:R-:W-:Y:S01]  /*23140*/  IMAD.MOV.U32 R168, RZ, RZ, R167 ;  /* 0x000000ffffa87224 */ /* 0x000fe200078e00a7 */
[----:B------:R-:W-:Y:S01]  /*23150*/  LEA R150, P5, R246, R238, 0x2 ;  /* 0x000000eef6967211 */ /* 0x000fe200078a10ff */
[----:B------:R-:W-:-:S02]  /*23160*/  IMAD.MOV.U32 R167, RZ, RZ, R162 ;  /* 0x000000ffffa77224 */ /* 0x000fc400078e00a2 */
[----:B------:R-:W-:Y:S02]  /*23170*/  IMAD.MOV.U32 R162, RZ, RZ, R163 ;  /* 0x000000ffffa27224 */ /* 0x000fe400078e00a3 */
[----:B------:R-:W-:Y:S02]  /*23180*/  IMAD.MOV.U32 R163, RZ, RZ, R160 ;  /* 0x000000ffffa37224 */ /* 0x000fe400078e00a0 */
[----:B------:R-:W-:Y:S01]  /*23190*/  IMAD.MOV.U32 R160, RZ, RZ, R151 ;  /* 0x000000ffffa07224 */ /* 0x000fe200078e0097 */
[----:B------:R-:W-:Y:S02]  /*231a0*/  LEA.HI.X.SX32 R151, R246, R0, 0x2, P5 ;  /* 0x00000000f6977211 */ /* 0x000fe400028f16ff */
[----:B-1----:R-:W-:Y:S02]  /*231b0*/  LEA R172, P4, R249, R238, 0x2 ;  /* 0x000000eef9ac7211 */ /* 0x002fe400078810ff */
[----:B------:R-:W-:Y:S01]  /*231c0*/  LEA.HI.X.SX32 R245, R248, R0, 0x2, P6 ;  /* 0x00000000f8f57211 */ /* 0x000fe200030f16ff */
[----:B------:R1:W-:Y:S01]  /*231d0*/  STL.64 [R1+0xc30], R150 ;  /* 0x000c309601007387 */ /* 0x0003e20000100a00 */
[----:B------:R-:W-:-:S02]  /*231e0*/  LEA R16, P5, R250, R238, 0x2 ;  /* 0x000000eefa107211 */ /* 0x000fc400078a10ff */
[-C--:B------:R-:W-:Y:S01]  /*231f0*/  LEA.HI.X.SX32 R173, R249, R0.reuse, 0x2, P4 ;  /* 0x00000000f9ad7211 */ /* 0x080fe200020f16ff */
[----:B------:R-:W-:Y:S01]  /*23200*/  IMAD.MOV.U32 R249, RZ, RZ, R17 ;  /* 0x000000fffff97224 */ /* 0x000fe200078e0011 */
[----:B-1----:R-:W4:Y:S04]  /*23210*/  LDL.LU.64 R150, [R1+0x21a8] ;  /* 0x0021a80001967983 */ /* 0x002f280000300a00 */
[----:B------:R-:W4:Y:S04]  /*23220*/  LDL.LU R4, [R1+0xa8] ;  /* 0x0000a80001047983 */ /* 0x000f280000300800 */
[----:B------:R-:W-:Y:S04]  /*23230*/  STL [R1+0xc2c], R245 ;  /* 0x000c2cf501007387 */ /* 0x000fe80000100800 */
[----:B------:R-:W-:Y:S04]  /*23240*/  STL [R1+0xc18], R16 ;  /* 0x000c181001007387 */ /* 0x000fe80000100800 */
[----:B------:R-:W4:Y:S04]  /*23250*/  LDL.LU R14, [R1+0xac] ;  /* 0x0000ac00010e7983 */ /* 0x000f280000300800 */
[----:B------:R1:W-:Y:S01]  /*23260*/  STL.64 [R1+0xc20], R172 ;  /* 0x000c20ac01007387 */ /* 0x0003e20000100a00 */
[----:B------:R-:W-:Y:S01]  /*23270*/  LEA.HI.X.SX32 R249, R250, R0, 0x2, P5 ;  /* 0x00000000faf97211 */ /* 0x000fe200028f16ff */
[----:B------:R-:W-:-:S02]  /*23280*/  IMAD.MOV.U32 R244, RZ, RZ, R12 ;  /* 0x000000fffff47224 */ /* 0x000fc400078e000c */
[----:B-1----:R-:W-:Y:S02]  /*23290*/  IMAD.MOV.U32 R173, RZ, RZ, R163 ;  /* 0x000000ffffad7224 */ /* 0x002fe400078e00a3 */
[----:B------:R-:W-:Y:S02]  /*232a0*/  IMAD.MOV.U32 R163, RZ, RZ, R6 ;  /* 0x000000ffffa37224 */ /* 0x000fe400078e0006 */
[----:B------:R-:W-:Y:S01]  /*232b0*/  IMAD.MOV.U32 R6, RZ, RZ, R160 ;  /* 0x000000ffff067224 */ /* 0x000fe200078e00a0 */
[----:B------:R-:W-:Y:S01]  /*232c0*/  MOV R160, R161 ;  /* 0x000000a100a07202 */ /* 0x000fe20000000f00 */
[----:B------:R-:W-:Y:S02]  /*232d0*/  IMAD.MOV.U32 R161, RZ, RZ, R156 ;  /* 0x000000ffffa17224 */ /* 0x000fe400078e009c */
[----:B------:R-:W-:Y:S02]  /*232e0*/  IMAD.MOV.U32 R156, RZ, RZ, R11 ;  /* 0x000000ffff9c7224 */ /* 0x000fe400078e000b */
[----:B------:R-:W4:Y:S01]  /*232f0*/  LDL.LU R11, [R1+0x1034] ;  /* 0x00103400010b7983 */ /* 0x000f220000300800 */
[----:B------:R-:W-:-:S03]  /*23300*/  LEA R244, P6, R251, R238, 0x2 ;  /* 0x000000eefbf47211 */ /* 0x000fc600078c10ff */
[----:B------:R-:W4:Y:S04]  /*23310*/  LDL.LU R12, [R1+0xd4] ;  /* 0x0000d400010c7983 */ /* 0x000f280000300800 */
[----:B------:R1:W-:Y:S04]  /*23320*/  STL [R1+0xc1c], R249 ;  /* 0x000c1cf901007387 */ /* 0x0003e80000100800 */
[----:B------:R-:W4:Y:S01]  /*23330*/  LDL.LU R172, [R1+0x108] ;  /* 0x0001080001ac7983 */ /* 0x000f220000300800 */
[----:B------:R-:W-:Y:S01]  /*23340*/  LEA.HI.X.SX32 R245, R251, R0, 0x2, P6 ;  /* 0x00000000fbf57211 */ /* 0x000fe200030f16ff */
[----:B------:R-:W-:-:S04]  /*23350*/  IMAD.MOV.U32 R248, RZ, RZ, R16 ;  /* 0x000000fffff87224 */ /* 0x000fc800078e0010 */
[----:B------:R1:W-:Y:S04]  /*23360*/  STL.64 [R1+0xc10], R244 ;  /* 0x000c10f401007387 */ /* 0x0003e80000100a00 */
[----:B------:R-:W4:Y:S01]  /*23370*/  LDL.LU R175, [R1+0x11c] ;  /* 0x00011c0001af7983 */ /* 0x000f220000300800 */
[CC--:B--2---:R-:W-:Y:S02]  /*23380*/  LEA R16, P4, R15.reuse, R238.reuse, 0x2 ;  /* 0x000000ee0f107211 */ /* 0x0c4fe400078810ff */
[C---:B---3--:R-:W-:Y:S02]  /*23390*/  LEA R248, P5, R174.reuse, R238, 0x2 ;  /* 0x000000eeaef87211 */ /* 0x048fe400078a10ff */
[-C--:B------:R-:W-:Y:S02]  /*233a0*/  LEA.HI.X.SX32 R17, R15, R0.reuse, 0x2, P4 ;  /* 0x000000000f117211 */ /* 0x080fe400020f16ff */
[----:B-1----:R-:W-:-:S03]  /*233b0*/  LEA.HI.X.SX32 R249, R174, R0, 0x2, P5 ;  /* 0x00000000aef97211 */ /* 0x002fc600028f16ff */
[----:B------:R4:W-:Y:S04]  /*233c0*/  STL.64 [R1+0xc08], R16 ;  /* 0x000c081001007387 */ /* 0x0009e80000100a00 */
[----:B------:R-:W2:Y:S01]  /*233d0*/  LDL.LU R15, [R1+0x120] ;  /* 0x00012000010f7983 */ /* 0x000ea20000300800 */
[----:B------:R-:W-:-:S03]  /*233e0*/  LEA R244, P6, R18, R238, 0x2 ;  /* 0x000000ee12f47211 */ /* 0x000fc600078c10ff */
[----:B------:R1:W-:Y:S01]  /*233f0*/  STL.64 [R1+0xc00], R248 ;  /* 0x000c00f801007387 */ /* 0x0003e20000100a00 */
[----:B------:R-:W-:-:S03]  /*23400*/  LEA.HI.X.SX32 R245, R18, R0, 0x2, P6 ;  /* 0x0000000012f57211 */ /* 0x000fc600030f16ff */
[----:B------:R-:W3:Y:S01]  /*23410*/  LDL.LU R174, [R1+0x124] ;  /* 0x0001240001ae7983 */ /* 0x000ee20000300800 */
[----:B----4-:R-:W-:-:S04]  /*23420*/  LEA R16, P4, R2, R238, 0x2 ;  /* 0x000000ee02107211 */ /* 0x010fc800078810ff */
[----:B------:R-:W-:Y:S01]  /*23430*/  LEA.HI.X.SX32 R17, R2, R0, 0x2, P4 ;  /* 0x0000000002117211 */ /* 0x000fe200020f16ff */
[----:B------:R4:W-:Y:S04]  /*23440*/  STL.64 [R1+0xbf8], R244 ;  /* 0x000bf8f401007387 */ /* 0x0009e80000100a00 */
[----:B------:R-:W3:Y:S04]  /*23450*/  LDL.LU R18, [R1+0x128] ;  /* 0x0001280001127983 */ /* 0x000ee80000300800 */
[----:B------:R4:W-:Y:S01]  /*23460*/  STL.64 [R1+0xbf0], R16 ;  /* 0x000bf01001007387 */ /* 0x0009e20000100a00 */
[----:B-1----:R-:W-:-:S03]  /*23470*/  LEA R248, P5, R3, R238, 0x2 ;  /* 0x000000ee03f87211 */ /* 0x002fc600078a10ff */
[----:B------:R-:W3:Y:S01]  /*23480*/  LDL.LU R2, [R1+0x12c] ;  /* 0x00012c0001027983 */ /* 0x000ee20000300800 */
[----:B------:R-:W-:Y:S02]  /*23490*/  LEA.HI.X.SX32 R249, R3, R0, 0x2, P5 ;  /* 0x0000000003f97211 */ /* 0x000fe400028f16ff */
[----:B----4-:R-:W-:-:S03]  /*234a0*/  LEA R244, P6, R7, R238, 0x2 ;  /* 0x000000ee07f47211 */ /* 0x010fc600078c10ff */
[----:B------:R1:W-:Y:S01]  /*234b0*/  STL.64 [R1+0xbe8], R248 ;  /* 0x000be8f801007387 */ /* 0x0003e20000100a00 */
[----:B------:R-:W-:-:S03]  /*234c0*/  LEA.HI.X.SX32 R245, R7, R0, 0x2, P6 ;  /* 0x0000000007f57211 */ /* 0x000fc600030f16ff */
[----:B------:R-:W4:Y:S04]  /*234d0*/  LDL.LU R3, [R1+0x130] ;  /* 0x0001300001037983 */ /* 0x000f280000300800 */
[----:B------:R1:W-:Y:S04]  /*234e0*/  STL.64 [R1+0xbe0], R244 ;  /* 0x000be0f401007387 */ /* 0x0003e80000100a00 */
[----:B------:R-:W4:Y:S01]  /*234f0*/  LDL.LU R7, [R1+0x134] ;  /* 0x0001340001077983 */ /* 0x000f220000300800 */
[----:B------:R-:W-:-:S04]  /*23500*/  LEA R16, P4, R10, R238, 0x2 ;  /* 0x000000ee0a107211 */ /* 0x000fc800078810ff */
[----:B------:R-:W-:-:S05]  /*23510*/  LEA.HI.X.SX32 R17, R10, R0, 0x2, P4 ;  /* 0x000000000a117211 */ /* 0x000fca00020f16ff */
[----:B------:R1:W-:Y:S02]  /*23520*/  STL.64 [R1+0xbd8], R16 ;  /* 0x000bd81001007387 */ /* 0x0003e40000100a00 */
[C---:B-1----:R-:W-:Y:S02]  /*23530*/  LEA R248, P5, R13.reuse, R238, 0x2 ;  /* 0x000000ee0df87211 */ /* 0x042fe400078a10ff */
[----:B------:R-:W4:Y:S02]  /*23540*/  LDL.LU R10, [R1+0x138] ;  /* 0x00013800010a7983 */ /* 0x000f240000300800 */
[----:B------:R-:W-:-:S05]  /*23550*/  LEA.HI.X.SX32 R249, R13, R0, 0x2, P5 ;  /* 0x000000000df97211 */ /* 0x000fca00028f16ff */
[----:B------:R1:W-:Y:S04]  /*23560*/  STL.64 [R1+0xbd0], R248 ;  /* 0x000bd0f801007387 */ /* 0x0003e80000100a00 */
[----:B------:R-:W4:Y:S01]  /*23570*/  LDL.LU R13, [R1+0x13c] ;  /* 0x00013c00010d7983 */ /* 0x000f220000300800 */
[----:B------:R-:W-:-:S04]  /*23580*/  LEA R244, P6, R4, R238, 0x2 ;  /* 0x000000ee04f47211 */ /* 0x000fc800078c10ff */
[----:B------:R-:W-:-:S05]  /*23590*/  LEA.HI.X.SX32 R245, R4, R0, 0x2, P6 ;  /* 0x0000000004f57211 */ /* 0x000fca00030f16ff */
[----:B------:R1:W-:Y:S01]  /*235a0*/  STL.64 [R1+0xbc8], R244 ;  /* 0x000bc8f401007387 */ /* 0x0003e20000100a00 */
[----:B------:R-:W-:-:S03]  /*235b0*/  LEA R16, P4, R14, R238, 0x2 ;  /* 0x000000ee0e107211 */ /* 0x000fc600078810ff */
[----:B------:R-:W4:Y:S01]  /*235c0*/  LDL.LU R4, [R1+0x140] ;  /* 0x0001400001047983 */ /* 0x000f220000300800 */
[----:B------:R-:W-:-:S05]  /*235d0*/  LEA.HI.X.SX32 R17, R14, R0, 0x2, P4 ;  /* 0x000000000e117211 */ /* 0x000fca00020f16ff */
[----:B------:R1:W-:Y:S04]  /*235e0*/  STL.64 [R1+0xbc0], R16 ;  /* 0x000bc01001007387 */ /* 0x0003e80000100a00 */
[----:B------:R-:W4:Y:S01]  /*235f0*/  LDL.LU R14, [R1+0x144] ;  /* 0x00014400010e7983 */ /* 0x000f220000300800 */
[----:B-1----:R-:W-:-:S04]  /*23600*/  LEA R248, P5, R12, R238, 0x2 ;  /* 0x000000ee0cf87211 */ /* 0x002fc800078a10ff */
[----:B------:R-:W-:Y:S02]  /*23610*/  LEA.HI.X.SX32 R249, R12, R0, 0x2, P5 ;  /* 0x000000000cf97211 */ /* 0x000fe400028f16ff */
[----:B------:R-:W-:-:S03]  /*23620*/  LEA R244, P6, R172, R238, 0x2 ;  /* 0x000000eeacf47211 */ /* 0x000fc600078c10ff */
[----:B------:R2:W-:Y:S01]  /*23630*/  STL.64 [R1+0xbb8], R248 ;  /* 0x000bb8f801007387 */ /* 0x0005e20000100a00 */
[----:B------:R-:W-:-:S03]  /*23640*/  LEA.HI.X.SX32 R245, R172, R0, 0x2, P6 ;  /* 0x00000000acf57211 */ /* 0x000fc600030f16ff */
[----:B------:R-:W4:Y:S04]  /*23650*/  LDL.LU R12, [R1+0x148] ;  /* 0x00014800010c7983 */ /* 0x000f280000300800 */
[----:B------:R3:W-:Y:S01]  /*23660*/  STL.64 [R1+0xbb0], R244 ;  /* 0x000bb0f401007387 */ /* 0x0007e20000100a00 */
[----:B------:R-:W-:-:S03]  /*23670*/  LEA R16, P4, R175, R238, 0x2 ;  /* 0x000000eeaf107211 */ /* 0x000fc600078810ff */
[----:B------:R-:W4:Y:S01]  /*23680*/  LDL.LU R172, [R1+0x14c] ;  /* 0x00014c0001ac7983 */ /* 0x000f220000300800 */
[----:B------:R-:W-:-:S05]  /*23690*/  LEA.HI.X.SX32 R17, R175, R0, 0x2, P4 ;  /* 0x00000000af117211 */ /* 0x000fca00020f16ff */
[----:B------:R1:W-:Y:S04]  /*236a0*/  STL.64 [R1+0xba8], R16 ;  /* 0x000ba81001007387 */ /* 0x0003e80000100a00 */
[----:B------:R-:W4:Y:S01]  /*236b0*/  LDL.LU R175, [R1+0x150] ;  /* 0x0001500001af7983 */ /* 0x000f220000300800 */
[----:B--2---:R-:W-:-:S04]  /*236c0*/  LEA R248, P5, R15, R238, 0x2 ;  /* 0x000000ee0ff87211 */ /* 0x004fc800078a10ff */
[----:B------:R-:W-:Y:S02]  /*236d0*/  LEA.HI.X.SX32 R249, R15, R0, 0x2, P5 ;  /* 0x000000000ff97211 */ /* 0x000fe400028f16ff */
[----:B---3--:R-:W-:-:S03]  /*236e0*/  LEA R244, P6, R174, R238, 0x2 ;  /* 0x000000eeaef47211 */ /* 0x008fc600078c10ff */
[----:B------:R2:W-:Y:S01]  /*236f0*/  STL.64 [R1+0xba0], R248 ;  /* 0x000ba0f801007387 */ /* 0x0005e20000100a00 */
[----:B------:R-:W-:-:S03]  /*23700*/  LEA.HI.X.SX32 R245, R174, R0, 0x2, P6 ;  /* 0x00000000aef57211 */ /* 0x000fc600030f16ff */
[----:B------:R-:W3:Y:S04]  /*23710*/  LDL.LU R15, [R1+0x154] ;  /* 0x00015400010f7983 */ /* 0x000ee80000300800 */
[----:B------:R4:W-:Y:S01]  /*23720*/  STL.64 [R1+0xb98], R244 ;  /* 0x000b98f401007387 */ /* 0x0009e20000100a00 */
[----:B-1----:R-:W-:-:S03]  /*23730*/  LEA R16, P4, R18, R238, 0x2 ;  /* 0x000000ee12107211 */ /* 0x002fc600078810ff */
[----:B------:R-:W3:Y:S01]  /*23740*/  LDL.LU R174, [R1+0x158] ;  /* 0x0001580001ae7983 */ /* 0x000ee20000300800 */
[----:B------:R-:W-:Y:S02]  /*23750*/  LEA.HI.X.SX32 R17, R18, R0, 0x2, P4 ;  /* 0x0000000012117211 */ /* 0x000fe400020f16ff */
[----:B--2---:R-:W-:-:S03]  /*23760*/  LEA R248, P5, R2, R238, 0x2 ;  /* 0x000000ee02f87211 */ /* 0x004fc600078a10ff */
[----:B------:R1:W-:Y:S01]  /*23770*/  STL.64 [R1+0xb90], R16 ;  /* 0x000b901001007387 */ /* 0x0003e20000100a00 */
[----:B------:R-:W-:-:S03]  /*23780*/  LEA.HI.X.SX32 R249, R2, R0, 0x2, P5 ;  /* 0x0000000002f97211 */ /* 0x000fc600028f16ff */
[----:B------:R-:W2:Y:S04]  /*23790*/  LDL.LU R18, [R1+0x15c] ;  /* 0x00015c0001127983 */ /* 0x000ea80000300800 */
[----:B------:R1:W-:Y:S01]  /*237a0*/  STL.64 [R1+0xb88], R248 ;  /* 0x000b88f801007387 */ /* 0x0003e20000100a00 */
[----:B----4-:R-:W-:-:S03]  /*237b0*/  LEA R244, P6, R3, R238, 0x2 ;  /* 0x000000ee03f47211 */ /* 0x010fc600078c10ff */
[----:B------:R-:W4:Y:S01]  /*237c0*/  LDL.LU R2, [R1+0x160] ;  /* 0x0001600001027983 */ /* 0x000f220000300800 */
[----:B------:R-:W-:Y:S02]  /*237d0*/  LEA.HI.X.SX32 R245, R3, R0, 0x2, P6 ;  /* 0x0000000003f57211 */ /* 0x000fe400030f16ff */
[----:B-1----:R-:W-:-:S03]  /*237e0*/  LEA R16, P4, R7, R238, 0x2 ;  /* 0x000000ee07107211 */ /* 0x002fc600078810ff */
        /* <DEDUP_REMOVED lines=33> */
[----:B---3--:R-:W-:-:S04]  /*23a00*/  LEA R244, P6, R15, R238, 0x2 ;  /* 0x000000ee0ff47211 */ /* 0x008fc800078c10ff */
[----:B------:R-:W-:Y:S02]  /*23a10*/  LEA.HI.X.SX32 R245, R15, R0, 0x2, P6 ;  /* 0x000000000ff57211 */ /* 0x000fe400030f16ff */
[----:B-1----:R-:W-:-:S03]  /*23a20*/  LEA R16, P4, R174, R238, 0x2 ;  /* 0x000000eeae107211 */ /* 0x002fc600078810ff */
[----:B------:R4:W-:Y:S01]  /*23a30*/  STL.64 [R1+0xb38], R244 ;  /* 0x000b38f401007387 */ /* 0x0009e20000100a00 */
[----:B------:R-:W-:-:S03]  /*23a40*/  LEA.HI.X.SX32 R17, R174, R0, 0x2, P4 ;  /* 0x00000000ae117211 */ /* 0x000fc600020f16ff */
[----:B------:R-:W3:Y:S04]  /*23a50*/  LDL.LU R15, [R1+0x198] ;  /* 0x00019800010f7983 */ /* 0x000ee80000300800 */
[----:B------:R1:W-:Y:S01]  /*23a60*/  STL.64 [R1+0xb30], R16 ;  /* 0x000b301001007387 */ /* 0x0003e20000100a00 */
[----:B--2---:R-:W-:-:S03]  /*23a70*/  LEA R248, P5, R18, R238, 0x2 ;  /* 0x000000ee12f87211 */ /* 0x004fc600078a10ff */
[----:B------:R-:W2:Y:S01]  /*23a80*/  LDL.LU R174, [R1+0x1a0] ;  /* 0x0001a00001ae7983 */ /* 0x000ea20000300800 */
[----:B------:R-:W-:Y:S02]  /*23a90*/  LEA.HI.X.SX32 R249, R18, R0, 0x2, P5 ;  /* 0x0000000012f97211 */ /* 0x000fe400028f16ff */
[----:B----4-:R-:W-:-:S03]  /*23aa0*/  LEA R244, P6, R2, R238, 0x2 ;  /* 0x000000ee02f47211 */ /* 0x010fc600078c10ff */
[----:B------:R4:W-:Y:S01]  /*23ab0*/  STL.64 [R1+0xb28], R248 ;  /* 0x000b28f801007387 */ /* 0x0009e20000100a00 */
[----:B------:R-:W-:-:S03]  /*23ac0*/  LEA.HI.X.SX32 R245, R2, R0, 0x2, P6 ;  /* 0x0000000002f57211 */ /* 0x000fc600030f16ff */
[----:B------:R-:W2:Y:S04]  /*23ad0*/  LDL.LU R18, [R1+0x1a4] ;  /* 0x0001a40001127983 */ /* 0x000ea80000300800 */
[----:B------:R4:W-:Y:S01]  /*23ae0*/  STL.64 [R1+0xb20], R244 ;  /* 0x000b20f401007387 */ /* 0x0009e20000100a00 */
[----:B-1----:R-:W-:-:S03]  /*23af0*/  LEA R16, P4, R3, R238, 0x2 ;  /* 0x000000ee03107211 */ /* 0x002fc600078810ff */
[----:B------:R-:W2:Y:S01]  /*23b00*/  LDL.LU R2, [R1+0x1c0] ;  /* 0x0001c00001027983 */ /* 0x000ea20000300800 */
        /* <DEDUP_REMOVED lines=37> */
[----:B--2---:R-:W-:-:S03]  /*23d60*/  LEA R248, P5, R174, R238, 0x2 ;  /* 0x000000eeaef87211 */ /* 0x004fc600078a10ff */
        /* <DEDUP_REMOVED lines=288> */
[----:B------:R-:W4:Y:S04]  /*24f70*/  LDL.LU R13, [R1+0x208] ;  /* 0x00020800010d7983 */ /* 0x000f280000300800 */
        /* <DEDUP_REMOVED lines=14> */
[----:B------:R-:W4:Y:S01]  /*25060*/  LDL.LU R12, [R1+0x1ec] ;  /* 0x0001ec00010c7983 */ /* 0x000f220000300800 */
[----:B------:R-:W-:-:S03]  /*25070*/  IMAD.MOV.U32 R172, RZ, RZ, R173 ;  /* 0x000000ffffac7224 */ /* 0x000fc600078e00ad */
[----:B------:R2:W-:Y:S01]  /*25080*/  STL.64 [R1+0x870], R248 ;  /* 0x000870f801007387 */ /* 0x0005e20000100a00 */
[----:B------:R-:W-:-:S03]  /*25090*/  LEA R244, P6, R175, R238, 0x2 ;  /* 0x000000eeaff47211 */ /* 0x000fc600078c10ff */
[----:B------:R-:W4:Y:S01]  /*250a0*/  LDL.LU R173, [R1+0x1d4] ;  /* 0x0001d40001ad7983 */ /* 0x000f220000300800 */
[----:B------:R-:W-:Y:S01]  /*250b0*/  LEA.HI.X.SX32 R245, R175, R0, 0x2, P6 ;  /* 0x00000000aff57211 */ /* 0x000fe200030f16ff */
[----:B------:R-:W-:-:S04]  /*250c0*/  IMAD.MOV.U32 R175, RZ, RZ, R172 ;  /* 0x000000ffffaf7224 */ /* 0x000fc800078e00ac */
[----:B------:R1:W-:Y:S04]  /*250d0*/  STL.64 [R1+0x868], R244 ;  /* 0x000868f401007387 */ /* 0x0003e80000100a00 */
[----:B------:R-:W4:Y:S01]  /*250e0*/  LDL.LU R172, [R1+0x1d0] ;  /* 0x0001d00001ac7983 */ /* 0x000f220000300800 */
[----:B---3--:R-:W-:-:S04]  /*250f0*/  LEA R16, P4, R15, R238, 0x2 ;  /* 0x000000ee0f107211 */ /* 0x008fc800078810ff */
[----:B------:R-:W-:Y:S02]  /*25100*/  LEA.HI.X.SX32 R17, R15, R0, 0x2, P4 ;  /* 0x000000000f117211 */ /* 0x000fe400020f16ff */
[----:B--2---:R-:W-:-:S03]  /*25110*/  LEA R248, P5, R174, R238, 0x2 ;  /* 0x000000eeaef87211 */ /* 0x004fc600078a10ff */
[----:B------:R2:W-:Y:S01]  /*25120*/  STL.64 [R1+0x860], R16 ;  /* 0x0008601001007387 */ /* 0x0005e20000100a00 */
[----:B------:R-:W-:-:S03]  /*25130*/  LEA.HI.X.SX32 R249, R174, R0, 0x2, P5 ;  /* 0x00000000aef97211 */ /* 0x000fc600028f16ff */
[----:B------:R-:W3:Y:S01]  /*25140*/  LDL.LU R15, [R1+0x1cc] ;  /* 0x0001cc00010f7983 */ /* 0x000ee20000300800 */
[----:B------:R-:W-:-:S03]  /*25150*/  IMAD.MOV.U32 R174, RZ, RZ, R175 ;  /* 0x000000ffffae7224 */ /* 0x000fc600078e00af */
[----:B------:R4:W-:Y:S01]  /*25160*/  STL.64 [R1+0x858], R248 ;  /* 0x000858f801007387 */ /* 0x0009e20000100a00 */
[----:B-1----:R-:W-:-:S03]  /*25170*/  LEA R244, P6, R240, R238, 0x2 ;  /* 0x000000eef0f47211 */ /* 0x002fc600078c10ff */
[----:B------:R-:W3:Y:S01]  /*25180*/  LDL.LU R175, [R1+0x1bc] ;  /* 0x0001bc0001af7983 */ /* 0x000ee20000300800 */
[----:B------:R-:W-:Y:S02]  /*25190*/  LEA.HI.X.SX32 R245, R240, R0, 0x2, P6 ;  /* 0x00000000f0f57211 */ /* 0x000fe400030f16ff */
[----:B--2---:R-:W-:-:S04]  /*251a0*/  LEA R16, P4, R2, R238, 0x2 ;  /* 0x000000ee02107211 */ /* 0x004fc800078810ff */
[----:B------:R-:W-:Y:S01]  /*251b0*/  LEA.HI.X.SX32 R17, R2, R0, 0x2, P4 ;  /* 0x0000000002117211 */ /* 0x000fe200020f16ff */
[----:B------:R1:W-:Y:S01]  /*251c0*/  STL.64 [R1+0x850], R244 ;  /* 0x000850f401007387 */ /* 0x0003e20000100a00 */
[----:B------:R-:W-:-:S03]  /*251d0*/  IMAD.MOV.U32 R2, RZ, RZ, R174 ;  /* 0x000000ffff027224 */ /* 0x000fc600078e00ae */
[----:B------:R2:W-:Y:S01]  /*251e0*/  STL.64 [R1+0x848], R16 ;  /* 0x0008481001007387 */ /* 0x0005e20000100a00 */
[----:B----4-:R-:W-:-:S03]  /*251f0*/  LEA R248, P5, R3, R238, 0x2 ;  /* 0x000000ee03f87211 */ /* 0x010fc600078a10ff */
[----:B------:R-:W4:Y:S01]  /*25200*/  LDL.LU R174, [R1+0x1b8] ;  /* 0x0001b80001ae7983 */ /* 0x000f220000300800 */
[----:B------:R-:W-:Y:S02]  /*25210*/  LEA.HI.X.SX32 R249, R3, R0, 0x2, P5 ;  /* 0x0000000003f97211 */ /* 0x000fe400028f16ff */
[----:B-1----:R-:W-:-:S03]  /*25220*/  LEA R244, P6, R7, R238, 0x2 ;  /* 0x000000ee07f47211 */ /* 0x002fc600078c10ff */
[----:B------:R1:W-:Y:S04]  /*25230*/  STL.64 [R1+0x840], R248 ;  /* 0x000840f801007387 */ /* 0x0003e80000100a00 */
[----:B------:R-:W4:Y:S01]  /*25240*/  LDL.LU R243, [R1+0x1b4] ;  /* 0x0001b40001f37983 */ /* 0x000f220000300800 */
[----:B------:R-:W-:-:S05]  /*25250*/  LEA.HI.X.SX32 R245, R7, R0, 0x2, P6 ;  /* 0x0000000007f57211 */ /* 0x000fca00030f16ff */
[----:B------:R1:W-:Y:S01]  /*25260*/  STL.64 [R1+0x838], R244 ;  /* 0x000838f401007387 */ /* 0x0003e20000100a00 */
[----:B--2---:R-:W-:-:S04]  /*25270*/  LEA R16, P4, R10, R238, 0x2 ;  /* 0x000000ee0a107211 */ /* 0x004fc800078810ff */
[----:B------:R-:W-:-:S05]  /*25280*/  LEA.HI.X.SX32 R17, R10, R0, 0x2, P4 ;  /* 0x000000000a117211 */ /* 0x000fca00020f16ff */
[----:B------:R2:W-:Y:S01]  /*25290*/  STL.64 [R1+0x830], R16 ;  /* 0x0008301001007387 */ /* 0x0005e20000100a00 */
[----:B-1----:R-:W-:-:S03]  /*252a0*/  LEA R248, P5, R13, R238, 0x2 ;  /* 0x000000ee0df87211 */ /* 0x002fc600078a10ff */
[----:B------:R-:W4:Y:S01]  /*252b0*/  LDL.LU R7, [R1+0x1b0] ;  /* 0x0001b00001077983 */ /* 0x000f220000300800 */
[----:B------:R-:W-:-:S05]  /*252c0*/  LEA.HI.X.SX32 R249, R13, R0, 0x2, P5 ;  /* 0x000000000df97211 */ /* 0x000fca00028f16ff */
[----:B------:R-:W-:Y:S04]  /*252d0*/  STL.64 [R1+0x828], R248 ;  /* 0x000828f801007387 */ /* 0x000fe80000100a00 */
[----:B------:R-:W4:Y:S01]  /*252e0*/  LDL.LU R10, [R1+0x1ac] ;  /* 0x0001ac00010a7983 */ /* 0x000f220000300800 */
[----:B------:R-:W-:Y:S01]  /*252f0*/  LEA R244, P6, R18, R238, 0x2 ;  /* 0x000000ee12f47211 */ /* 0x000fe200078c10ff */
[----:B------:R-:W-:-:S03]  /*25300*/  IMAD.MOV.U32 R13, RZ, RZ, R2 ;  /* 0x000000ffff0d7224 */ /* 0x000fc600078e0002 */
[----:B------:R-:W-:-:S05]  /*25310*/  LEA.HI.X.SX32 R245, R18, R0, 0x2, P6 ;  /* 0x0000000012f57211 */ /* 0x000fca00030f16ff */
[----:B------:R1:W-:Y:S01]  /*25320*/  STL.64 [R1+0x820], R244 ;  /* 0x000820f401007387 */ /* 0x0003e20000100a00 */
[----:B--2---:R-:W-:-:S04]  /*25330*/  LEA R16, P4, R4, R238, 0x2 ;  /* 0x000000ee04107211 */ /* 0x004fc800078810ff */
[----:B------:R-:W-:-:S05]  /*25340*/  LEA.HI.X.SX32 R17, R4, R0, 0x2, P4 ;  /* 0x0000000004117211 */ /* 0x000fca00020f16ff */
[----:B------:R2:W-:Y:S01]  /*25350*/  STL.64 [R1+0x818], R16 ;  /* 0x0008181001007387 */ /* 0x0005e20000100a00 */
[----:B------:R-:W-:-:S04]  /*25360*/  LEA R2, P5, R14, R238, 0x2 ;  /* 0x000000ee0e027211 */ /* 0x000fc800078a10ff */
[----:B------:R-:W-:-:S05]  /*25370*/  LEA.HI.X.SX32 R3, R14, R0, 0x2, P5 ;  /* 0x000000000e037211 */ /* 0x000fca00028f16ff */
[----:B------:R2:W-:Y:S04]  /*25380*/  STL.64 [R1+0x810], R2 ;  /* 0x0008100201007387 */ /* 0x0005e80000100a00 */
[----:B------:R-:W4:Y:S01]  /*25390*/  LDL.LU R14, [R1+0x19c] ;  /* 0x00019c00010e7983 */ /* 0x000f220000300800 */
[----:B-1----:R-:W-:-:S04]  /*253a0*/  LEA R244, P6, R12, R238, 0x2 ;  /* 0x000000ee0cf47211 */ /* 0x002fc800078c10ff */
[----:B------:R-:W-:Y:S02]  /*253b0*/  LEA.HI.X.SX32 R245, R12, R0, 0x2, P6 ;  /* 0x000000000cf57211 */ /* 0x000fe400030f16ff */
[----:B--2---:R-:W-:-:S04]  /*253c0*/  LEA R16, P4, R173, R238, 0x2 ;  /* 0x000000eead107211 */ /* 0x004fc800078810ff */
[----:B------:R-:W-:Y:S01]  /*253d0*/  LEA.HI.X.SX32 R17, R173, R0, 0x2, P4 ;  /* 0x00000000ad117211 */ /* 0x000fe200020f16ff */
[----:B------:R-:W-:Y:S01]  /*253e0*/  IMAD.MOV.U32 R173, RZ, RZ, R170 ;  /* 0x000000ffffad7224 */ /* 0x000fe200078e00aa */
[----:B------:R-:W-:Y:S01]  /*253f0*/  MOV R170, R171 ;  /* 0x000000ab00aa7202 */ /* 0x000fe20000000f00 */
[----:B------:R-:W-:Y:S01]  /*25400*/  IMAD.MOV.U32 R171, RZ, RZ, R168 ;  /* 0x000000ffffab7224 */ /* 0x000fe200078e00a8 */
[----:B------:R-:W-:Y:S01]  /*25410*/  STL.64 [R1+0x808], R244 ;  /* 0x000808f401007387 */ /* 0x000fe20000100a00 */
[----:B------:R-:W-:Y:S02]  /*25420*/  IMAD.MOV.U32 R168, RZ, RZ, R169 ;  /* 0x000000ffffa87224 */ /* 0x000fe400078e00a9 */
[----:B------:R-:W-:Y:S01]  /*25430*/  IMAD.MOV.U32 R169, RZ, RZ, R166 ;  /* 0x000000ffffa97224 */ /* 0x000fe200078e00a6 */
[----:B------:R-:W2:Y:S01]  /*25440*/  LDL.LU R12, [R1+0x18c] ;  /* 0x00018c00010c7983 */ /* 0x000ea20000300800 */
[----:B------:R-:W-:Y:S01]  /*25450*/  IMAD.MOV.U32 R166, RZ, RZ, R167 ;  /* 0x000000ffffa67224 */ /* 0x000fe200078e00a7 */
[----:B------:R-:W-:Y:S01]  /*25460*/  LEA R2, P5, R172, R238, 0x2 ;  /* 0x000000eeac027211 */ /* 0x000fe200078a10ff */
[----:B------:R-:W-:-:S02]  /*25470*/  IMAD.MOV.U32 R167, RZ, RZ, R164 ;  /* 0x000000ffffa77224 */ /* 0x000fc400078e00a4 */
[----:B------:R-:W-:Y:S02]  /*25480*/  IMAD.MOV.U32 R164, RZ, RZ, R165 ;  /* 0x000000ffffa47224 */ /* 0x000fe400078e00a5 */
[----:B------:R-:W-:Y:S01]  /*25490*/  IMAD.MOV.U32 R165, RZ, RZ, R162 ;  /* 0x000000ffffa57224 */ /* 0x000fe200078e00a2 */
[----:B------:R1:W-:Y:S01]  /*254a0*/  STL.64 [R1+0x800], R16 ;  /* 0x0008001001007387 */ /* 0x0003e20000100a00 */
[----:B------:R-:W-:Y:S01]  /*254b0*/  IMAD.MOV.U32 R162, RZ, RZ, R163 ;  /* 0x000000ffffa27224 */ /* 0x000fe200078e00a3 */
[----:B------:R-:W-:Y:S02]  /*254c0*/  MOV R163, R158 ;  /* 0x0000009e00a37202 */ /* 0x000fe40000000f00 */
[----:B------:R-:W-:Y:S01]  /*254d0*/  LEA.HI.X.SX32 R3, R172, R0, 0x2, P5 ;  /* 0x00000000ac037211 */ /* 0x000fe200028f16ff */
[----:B------:R-:W2:Y:S01]  /*254e0*/  LDL.LU R158, [R1+0x184] ;  /* 0x00018400019e7983 */ /* 0x000ea20000300800 */
[----:B------:R-:W-:Y:S02]  /*254f0*/  IMAD.MOV.U32 R172, RZ, RZ, R173 ;  /* 0x000000ffffac7224 */ /* 0x000fe400078e00ad */
[----:B------:R-:W-:-:S02]  /*25500*/  IMAD.MOV.U32 R173, RZ, RZ, R170 ;  /* 0x000000ffffad7224 */ /* 0x000fc400078e00aa */
[----:B------:R-:W-:Y:S01]  /*25510*/  IMAD.MOV.U32 R170, RZ, RZ, R171 ;  /* 0x000000ffffaa7224 */ /* 0x000fe200078e00ab */
[----:B-1----:R-:W2:Y:S01]  /*25520*/  LDL.LU R16, [R1+0x180] ;  /* 0x0001800001107983 */ /* 0x002ea20000300800 */
[----:B------:R-:W-:Y:S02]  /*25530*/  IMAD.MOV.U32 R171, RZ, RZ, R168 ;  /* 0x000000ffffab7224 */ /* 0x000fe400078e00a8 */
[----:B------:R-:W-:Y:S01]  /*25540*/  IMAD.MOV.U32 R168, RZ, RZ, R169 ;  /* 0x000000ffffa87224 */ /* 0x000fe200078e00a9 */
[----:B------:R4:W-:Y:S01]  /*25550*/  STL.64 [R1+0x7f8], R2 ;  /* 0x0007f80201007387 */ /* 0x0009e20000100a00 */
[----:B------:R-:W-:Y:S02]  /*25560*/  IMAD.MOV.U32 R169, RZ, RZ, R166 ;  /* 0x000000ffffa97224 */ /* 0x000fe400078e00a6 */
[----:B------:R-:W-:Y:S01]  /*25570*/  IMAD.MOV.U32 R166, RZ, RZ, R167 ;  /* 0x000000ffffa67224 */ /* 0x000fe200078e00a7 */
[----:B------:R-:W2:Y:S01]  /*25580*/  LDL.LU R4, [R1+0x17c] ;  /* 0x00017c0001047983 */ /* 0x000ea20000300800 */
[----:B------:R-:W-:Y:S01]  /*25590*/  IMAD.MOV.U32 R167, RZ, RZ, R164 ;  /* 0x000000ffffa77224 */ /* 0x000fe200078e00a4 */
[----:B------:R-:W-:Y:S01]  /*255a0*/  MOV R164, R165 ;  /* 0x000000a500a47202 */ /* 0x000fe20000000f00 */
[----:B------:R-:W-:-:S02]  /*255b0*/  IMAD.MOV.U32 R165, RZ, RZ, R162 ;  /* 0x000000ffffa57224 */ /* 0x000fc400078e00a2 */
[----:B------:R-:W-:Y:S02]  /*255c0*/  IMAD.MOV.U32 R162, RZ, RZ, R163 ;  /* 0x000000ffffa27224 */ /* 0x000fe400078e00a3 */
[----:B------:R-:W-:Y:S02]  /*255d0*/  IMAD.MOV.U32 R163, RZ, RZ, R6 ;  /* 0x000000ffffa37224 */ /* 0x000fe400078e0006 */
[----:B------:R-:W-:Y:S02]  /*255e0*/  IMAD.MOV.U32 R6, RZ, RZ, R159 ;  /* 0x000000ffff067224 */ /* 0x000fe400078e009f */
[----:B------:R-:W2:Y:S01]  /*255f0*/  LDL.LU R159, [R1+0x84] ;  /* 0x00008400019f7983 */ /* 0x000ea20000300800 */
[----:B---3--:R-:W-:-:S04]  /*25600*/  LEA R244, P6, R15, R238, 0x2 ;  /* 0x000000ee0ff47211 */ /* 0x008fc800078c10ff */
[----:B------:R-:W-:Y:S02]  /*25610*/  LEA.HI.X.SX32 R245, R15, R0, 0x2, P6 ;  /* 0x000000000ff57211 */ /* 0x000fe400030f16ff */
[----:B------:R-:W-:-:S03]  /*25620*/  LEA R248, P4, R175, R238, 0x2 ;  /* 0x000000eeaff87211 */ /* 0x000fc600078810ff */
[----:B------:R1:W-:Y:S01]  /*25630*/  STL.64 [R1+0x7f0], R244 ;  /* 0x0007f0f401007387 */ /* 0x0003e20000100a00 */
[----:B------:R-:W-:Y:S01]  /*25640*/  LEA.HI.X.SX32 R249, R175, R0, 0x2, P4 ;  /* 0x00000000aff97211 */ /* 0x000fe200020f16ff */
[----:B------:R-:W-:Y:S02]  /*25650*/  IMAD.MOV.U32 R175, RZ, RZ, R172 ;  /* 0x000000ffffaf7224 */ /* 0x000fe400078e00ac */
[----:B------:R-:W3:Y:S01]  /*25660*/  LDL.LU R17, [R1+0x80] ;  /* 0x0000800001117983 */ /* 0x000ee20000300800 */
[----:B------:R-:W-:Y:S02]  /*25670*/  IMAD.MOV.U32 R172, RZ, RZ, R173 ;  /* 0x000000ffffac7224 */ /* 0x000fe400078e00ad */
[----:B------:R-:W-:Y:S01]  /*25680*/  IMAD.MOV.U32 R173, RZ, RZ, R170 ;  /* 0x000000ffffad7224 */ /* 0x000fe200078e00aa */
[----:B------:R-:W3:Y:S01]  /*25690*/  LDL.LU R15, [R1+0x5c] ;  /* 0x00005c00010f7983 */ /* 0x000ee20000300800 */
[----:B------:R-:W-:Y:S01]  /*256a0*/  IMAD.MOV.U32 R170, RZ, RZ, R171 ;  /* 0x000000ffffaa7224 */ /* 0x000fe200078e00ab */
[----:B------:R-:W-:Y:S01]  /*256b0*/  MOV R171, R168 ;  /* 0x000000a800ab7202 */ /* 0x000fe20000000f00 */
[----:B------:R-:W-:-:S02]  /*256c0*/  IMAD.MOV.U32 R168, RZ, RZ, R169 ;  /* 0x000000ffffa87224 */ /* 0x000fc400078e00a9 */
[----:B------:R-:W-:Y:S02]  /*256d0*/  IMAD.MOV.U32 R169, RZ, RZ, R166 ;  /* 0x000000ffffa97224 */ /* 0x000fe400078e00a6 */
[----:B------:R-:W-:Y:S01]  /*256e0*/  IMAD.MOV.U32 R166, RZ, RZ, R167 ;  /* 0x000000ffffa67224 */ /* 0x000fe200078e00a7 */
[C---:B----4-:R-:W-:Y:S01]  /*256f0*/  LEA R2, P5, R174.reuse, R238, 0x2 ;  /* 0x000000eeae027211 */ /* 0x050fe200078a10ff */
[----:B------:R-:W-:Y:S02]  /*25700*/  IMAD.MOV.U32 R167, RZ, RZ, R164 ;  /* 0x000000ffffa77224 */ /* 0x000fe400078e00a4 */
[----:B------:R-:W-:Y:S01]  /*25710*/  IMAD.MOV.U32 R164, RZ, RZ, R165 ;  /* 0x000000ffffa47224 */ /* 0x000fe200078e00a5 */
[----:B------:R-:W-:Y:S01]  /*25720*/  LEA.HI.X.SX32 R3, R174, R0, 0x2, P5 ;  /* 0x00000000ae037211 */ /* 0x000fe200028f16ff */
[----:B------:R-:W-:Y:S01]  /*25730*/  IMAD.MOV.U32 R165, RZ, RZ, R162 ;  /* 0x000000ffffa57224 */ /* 0x000fe200078e00a2 */
[----:B------:R-:W-:Y:S01]  /*25740*/  STL.64 [R1+0x7e8], R248 ;  /* 0x0007e8f801007387 */ /* 0x000fe20000100a00 */
[----:B------:R-:W-:-:S02]  /*25750*/  IMAD.MOV.U32 R162, RZ, RZ, R163 ;  /* 0x000000ffffa27224 */ /* 0x000fc400078e00a3 */
[----:B------:R-:W-:Y:S02]  /*25760*/  IMAD.MOV.U32 R163, RZ, RZ, R6 ;  /* 0x000000ffffa37224 */ /* 0x000fe400078e0006 */
[----:B------:R-:W4:Y:S01]  /*25770*/  LDL.LU R6, [R1+0x58] ;  /* 0x0000580001067983 */ /* 0x000f220000300800 */
[----:B-1----:R-:W-:-:S03]  /*25780*/  LEA R244, P6, R243, R238, 0x2 ;  /* 0x000000eef3f47211 */ /* 0x002fc600078c10ff */
[----:B------:R-:W4:Y:S04]  /*25790*/  LDL.LU R240, [R1+0x54] ;  /* 0x0000540001f07983 */ /* 0x000f280000300800 */
[----:B------:R1:W-:Y:S04]  /*257a0*/  STL.64 [R1+0x7e0], R2 ;  /* 0x0007e00201007387 */ /* 0x0003e80000100a00 */
[----:B------:R-:W4:Y:S01]  /*257b0*/  LDL.LU R18, [R1+0x50] ;  /* 0x0000500001127983 */ /* 0x000f220000300800 */
[----:B------:R-:W-:Y:S01]  /*257c0*/  LEA.HI.X.SX32 R245, R243, R0, 0x2, P6 ;  /* 0x00000000f3f57211 */ /* 0x000fe200030f16ff */
[----:B------:R-:W-:Y:S01]  /*257d0*/  IMAD.MOV.U32 R174, RZ, RZ, R172 ;  /* 0x000000ffffae7224 */ /* 0x000fe200078e00ac */
[----:B-1----:R-:W-:Y:S01]  /*257e0*/  MOV R2, R175 ;  /* 0x000000af00027202 */ /* 0x002fe20000000f00 */
[----:B------:R-:W4:Y:S01]  /*257f0*/  LDL.LU R3, [R1+0x48] ;  /* 0x0000480001037983 */ /* 0x000f220000300800 */
[----:B------:R-:W-:-:S02]  /*25800*/  IMAD.MOV.U32 R175, RZ, RZ, R173 ;  /* 0x000000ffffaf7224 */ /* 0x000fc400078e00ad */
[----:B------:R-:W-:Y:S01]  /*25810*/  IMAD.MOV.U32 R173, RZ, RZ, R171 ;  /* 0x000000ffffad7224 */ /* 0x000fe200078e00ab */
[----:B------:R1:W-:Y:S01]  /*25820*/  STL.64 [R1+0x7d8], R244 ;  /* 0x0007d8f401007387 */ /* 0x0003e20000100a00 */
[----:B------:R-:W-:Y:S01]  /*25830*/  IMAD.MOV.U32 R171, RZ, RZ, R169 ;  /* 0x000000ffffab7224 */ /* 0x000fe200078e00a9 */
[C---:B------:R-:W-:Y:S01]  /*25840*/  LEA R248, P4, R7.reuse, R238, 0x2 ;  /* 0x000000ee07f87211 */ /* 0x040fe200078810ff */
[----:B------:R-:W-:Y:S02]  /*25850*/  IMAD.MOV.U32 R169, RZ, RZ, R167 ;  /* 0x000000ffffa97224 */ /* 0x000fe400078e00a7 */
[----:B------:R-:W-:Y:S01]  /*25860*/  IMAD.MOV.U32 R172, RZ, RZ, R170 ;  /* 0x000000ffffac7224 */ /* 0x000fe200078e00aa */
[----:B------:R-:W-:Y:S01]  /*25870*/  LEA.HI.X.SX32 R249, R7, R0, 0x2, P4 ;  /* 0x0000000007f97211 */ /* 0x000fe200020f16ff */
[----:B------:R-:W-:Y:S01]  /*25880*/  IMAD.MOV.U32 R167, RZ, RZ, R165 ;  /* 0x000000ffffa77224 */ /* 0x000fe200078e00a5 */
[----:B-1----:R-:W4:Y:S01]  /*25890*/  LDL.LU R244, [R1+0x30] ;  /* 0x0000300001f47983 */ /* 0x002f220000300800 */
[----:B------:R-:W-:-:S02]  /*258a0*/  IMAD.MOV.U32 R170, RZ, RZ, R168 ;  /* 0x000000ffffaa7224 */ /* 0x000fc400078e00a8 */
[----:B------:R-:W-:Y:S01]  /*258b0*/  IMAD.MOV.U32 R165, RZ, RZ, R163 ;  /* 0x000000ffffa57224 */ /* 0x000fe200078e00a3 */
[----:B------:R-:W4:Y:S01]  /*258c0*/  LDL.LU R243, [R1+0xc] ;  /* 0x00000c0001f37983 */ /* 0x000f220000300800 */
[----:B------:R-:W-:Y:S01]  /*258d0*/  IMAD.MOV.U32 R168, RZ, RZ, R166 ;  /* 0x000000ffffa87224 */ /* 0x000fe200078e00a6 */
[----:B------:R-:W-:Y:S01]  /*258e0*/  MOV R166, R164 ;  /* 0x000000a400a67202 */ /* 0x000fe20000000f00 */
[----:B------:R-:W-:Y:S01]  /*258f0*/  IMAD.MOV.U32 R163, RZ, RZ, R152 ;  /* 0x000000ffffa37224 */ /* 0x000fe200078e0098 */
[C---:B------:R-:W-:Y:S01]  /*25900*/  LEA R152, P5, R10.reuse, R238, 0x2 ;  /* 0x000000ee0a987211 */ /* 0x040fe200078a10ff */
[----:B------:R-:W-:Y:S01]  /*25910*/  IMAD.MOV.U32 R164, RZ, RZ, R162 ;  /* 0x000000ffffa47224 */ /* 0x000fe200078e00a2 */
[----:B------:R-:W-:Y:S01]  /*25920*/  STL.64 [R1+0x7d0], R248 ;  /* 0x0007d0f801007387 */ /* 0x000fe20000100a00 */
[----:B------:R-:W-:Y:S02]  /*25930*/  IMAD.MOV.U32 R162, RZ, RZ, R160 ;  /* 0x000000ffffa27224 */ /* 0x000fe400078e00a0 */
[----:B------:R-:W-:Y:S01]  /*25940*/  IMAD.MOV.U32 R160, RZ, RZ, R153 ;  /* 0x000000ffffa07224 */ /* 0x000fe200078e0099 */
[----:B------:R-:W4:Y:S01]  /*25950*/  LDL.LU R7, [R1+0x8] ;  /* 0x0000080001077983 */ /* 0x000f220000300800 */
[----:B------:R-:W-:-:S03]  /*25960*/  LEA.HI.X.SX32 R153, R10, R0, 0x2, P5 ;  /* 0x000000000a997211 */ /* 0x000fc600028f16ff */
[----:B------:R-:W4:Y:S04]  /*25970*/  LDL.LU R246, [R1+0x4] ;  /* 0x0000040001f67983 */ /* 0x000f280000300800 */
[----:B------:R1:W-:Y:S04]  /*25980*/  STL.64 [R1+0x7c8], R152 ;  /* 0x0007c89801007387 */ /* 0x0003e80000100a00 */
[----:B-1----:R-:W4:Y:S04]  /*25990*/  LDL.LU.64 R152, [R1+0x21a0] ;  /* 0x0021a00001987983 */ /* 0x002f280000300a00 */
[----:B------:R-:W4:Y:S01]  /*259a0*/  LDL.LU R245, [R1] ;  /* 0x0000000001f57983 */ /* 0x000f220000300800 */
[----:B------:R-:W-:-:S02]  /*259b0*/  IMAD.MOV.U32 R10, RZ, RZ, R2 ;  /* 0x000000ffff0a7224 */ /* 0x000fc400078e0002 */
[----:B------:R-:W-:Y:S01]  /*259c0*/  IMAD.MOV.U32 R2, RZ, RZ, R172 ;  /* 0x000000ffff027224 */ /* 0x000fe200078e00ac */
[----:B------:R-:W-:Y:S01]  /*259d0*/  LEA R250, P6, R13, R238, 0x2 ;  /* 0x000000ee0dfa7211 */ /* 0x000fe200078c10ff */
[----:B------:R-:W-:Y:S02]  /*259e0*/  IMAD.MOV.U32 R172, RZ, RZ, R170 ;  /* 0x000000ffffac7224 */ /* 0x000fe400078e00aa */
[----:B------:R-:W-:Y:S01]  /*259f0*/  IMAD.MOV.U32 R251, RZ, RZ, R13 ;  /* 0x000000fffffb7224 */ /* 0x000fe200078e000d */
[----:B------:R-:W-:Y:S01]  /*25a00*/  MOV R13, R174 ;  /* 0x000000ae000d7202 */ /* 0x000fe20000000f00 */
[----:B------:R-:W-:Y:S02]  /*25a10*/  IMAD.MOV.U32 R170, RZ, RZ, R168 ;  /* 0x000000ffffaa7224 */ /* 0x000fe400078e00a8 */
[----:B------:R-:W-:Y:S01]  /*25a20*/  IMAD.MOV.U32 R168, RZ, RZ, R166 ;  /* 0x000000ffffa87224 */ /* 0x000fe200078e00a6 */
[----:B------:R-:W-:Y:S01]  /*25a30*/  MOV R166, R164 ;  /* 0x000000a400a67202 */ /* 0x000fe20000000f00 */
[----:B------:R-:W-:-:S02]  /*25a40*/  IMAD.MOV.U32 R174, RZ, RZ, R173 ;  /* 0x000000ffffae7224 */ /* 0x000fc400078e00ad */
[----:B------:R-:W-:Y:S02]  /*25a50*/  IMAD.MOV.U32 R173, RZ, RZ, R171 ;  /* 0x000000ffffad7224 */ /* 0x000fe400078e00ab */
[----:B------:R-:W-:Y:S02]  /*25a60*/  IMAD.MOV.U32 R164, RZ, RZ, R162 ;  /* 0x000000ffffa47224 */ /* 0x000fe400078e00a2 */
[----:B------:R-:W-:Y:S01]  /*25a70*/  IMAD.MOV.U32 R171, RZ, RZ, R169 ;  /* 0x000000ffffab7224 */ /* 0x000fe200078e00a9 */
[C---:B------:R-:W-:Y:S01]  /*25a80*/  LEA R248, P4, R14.reuse, R238, 0x2 ;  /* 0x000000ee0ef87211 */ /* 0x040fe200078810ff */
[----:B------:R-:W-:Y:S02]  /*25a90*/  IMAD.MOV.U32 R162, RZ, RZ, R160 ;  /* 0x000000ffffa27224 */ /* 0x000fe400078e00a0 */
[----:B------:R-:W-:Y:S02]  /*25aa0*/  IMAD.MOV.U32 R169, RZ, RZ, R167 ;  /* 0x000000ffffa97224 */ /* 0x000fe400078e00a7 */
[----:B------:R-:W-:Y:S01]  /*25ab0*/  IMAD.MOV.U32 R160, RZ, RZ, R156 ;  /* 0x000000ffffa07224 */ /* 0x000fe200078e009c */
[-C--:B------:R-:W-:Y:S01]  /*25ac0*/  LEA.HI.X.SX32 R251, R251, R0.reuse, 0x2, P6 ;  /* 0x00000000fbfb7211 */ /* 0x080fe200030f16ff */
[----:B------:R-:W-:Y:S01]  /*25ad0*/  IMAD.MOV.U32 R167, RZ, RZ, R165 ;  /* 0x000000ffffa77224 */ /* 0x000fe200078e00a5 */
[----:B------:R-:W-:Y:S01]  /*25ae0*/  LEA.HI.X.SX32 R249, R14, R0, 0x2, P4 ;  /* 0x000000000ef97211 */ /* 0x000fe200020f16ff */
[----:B------:R-:W-:-:S02]  /*25af0*/  IMAD.MOV.U32 R156, RZ, RZ, R154 ;  /* 0x000000ffff9c7224 */ /* 0x000fc400078e009a */
[----:B------:R-:W-:Y:S02]  /*25b00*/  IMAD.MOV.U32 R165, RZ, RZ, R163 ;  /* 0x000000ffffa57224 */ /* 0x000fe400078e00a3 */
[----:B------:R-:W-:Y:S02]  /*25b10*/  IMAD.MOV.U32 R163, RZ, RZ, R161 ;  /* 0x000000ffffa37224 */ /* 0x000fe400078e00a1 */
[----:B------:R-:W-:Y:S02]  /*25b20*/  IMAD.MOV.U32 R14, RZ, RZ, R10 ;  /* 0x000000ffff0e7224 */ /* 0x000fe400078e000a */
[----:B------:R-:W-:Y:S01]  /*25b30*/  IMAD.MOV.U32 R161, RZ, RZ, R157 ;  /* 0x000000ffffa17224 */ /* 0x000fe200078e009d */
[----:B------:R-:W-:Y:S01]  /*25b40*/  MOV R157, R155 ;  /* 0x0000009b009d7202 */ /* 0x000fe20000000f00 */
[----:B------:R-:W-:Y:S02]  /*25b50*/  IMAD.MOV.U32 R10, RZ, RZ, R2 ;  /* 0x000000ffff0a7224 */ /* 0x000fe400078e0002 */
[----:B------:R-:W-:Y:S01]  /*25b60*/  IMAD.MOV.U32 R2, RZ, RZ, R172 ;  /* 0x000000ffff027224 */ /* 0x000fe200078e00ac */
[----:B------:R-:W-:Y:S01]  /*25b70*/  STL.64 [R1+0x7c0], R250 ;  /* 0x0007c0fa01007387 */ /* 0x000fe20000100a00 */
[----:B------:R-:W-:Y:S01]  /*25b80*/  IMAD.MOV.U32 R172, RZ, RZ, R170 ;  /* 0x000000ffffac7224 */ /* 0x000fe200078e00aa */
[----:B------:R-:W-:Y:S01]  /*25b90*/  MOV R170, R168 ;  /* 0x000000a800aa7202 */ /* 0x000fe20000000f00 */
[----:B------:R-:W-:Y:S01]  /*25ba0*/  IMAD.MOV.U32 R168, RZ, RZ, R166 ;  /* 0x000000ffffa87224 */ /* 0x000fe200078e00a6 */
[----:B------:R1:W-:Y:S01]  /*25bb0*/  STL.64 [R1+0x7b8], R248 ;  /* 0x0007b8f801007387 */ /* 0x0003e20000100a00 */
[----:B------:R-:W-:-:S02]  /*25bc0*/  IMAD.MOV.U32 R166, RZ, RZ, R164 ;  /* 0x000000ffffa67224 */ /* 0x000fc400078e00a4 */
[----:B------:R-:W-:Y:S01]  /*25bd0*/  IMAD.MOV.U32 R164, RZ, RZ, R162 ;  /* 0x000000ffffa47224 */ /* 0x000fe200078e00a2 */
[----:B--2---:R-:W-:-:S04]  /*25be0*/  LEA R154, P5, R12, R238, 0x2 ;  /* 0x000000ee0c9a7211 */ /* 0x004fc800078a10ff */
[----:B------:R-:W-:Y:S01]  /*25bf0*/  LEA.HI.X.SX32 R155, R12, R0, 0x2, P5 ;  /* 0x000000000c9b7211 */ /* 0x000fe200028f16ff */
[----:B------:R-:W-:Y:S02]  /*25c00*/  IMAD.MOV.U32 R12, RZ, RZ, R13 ;  /* 0x000000ffff0c7224 */ /* 0x000fe400078e000d */
[----:B------:R-:W-:Y:S02]  /*25c10*/  IMAD.MOV.U32 R13, RZ, RZ, R174 ;  /* 0x000000ffff0d7224 */ /* 0x000fe400078e00ae */
[----:B------:R-:W-:Y:S02]  /*25c20*/  IMAD.MOV.U32 R174, RZ, RZ, R173 ;  /* 0x000000ffffae7224 */ /* 0x000fe400078e00ad */
[----:B------:R-:W-:Y:S02]  /*25c30*/  IMAD.MOV.U32 R173, RZ, RZ, R171 ;  /* 0x000000ffffad7224 */ /* 0x000fe400078e00ab */
[----:B------:R-:W-:Y:S02]  /*25c40*/  IMAD.MOV.U32 R171, RZ, RZ, R169 ;  /* 0x000000ffffab7224 */ /* 0x000fe400078e00a9 */
[----:B------:R-:W-:-:S02]  /*25c50*/  IMAD.MOV.U32 R162, RZ, RZ, R160 ;  /* 0x000000ffffa27224 */ /* 0x000fc400078e00a0 */
[----:B------:R-:W-:Y:S01]  /*25c60*/  IMAD.MOV.U32 R169, RZ, RZ, R167 ;  /* 0x000000ffffa97224 */ /* 0x000fe200078e00a7 */
[C---:B-1----:R-:W-:Y:S01]  /*25c70*/  LEA R248, P4, R16.reuse, R238, 0x2 ;  /* 0x000000ee10f87211 */ /* 0x042fe200078810ff */
[----:B------:R-:W-:Y:S02]  /*25c80*/  IMAD.MOV.U32 R160, RZ, RZ, R156 ;  /* 0x000000ffffa07224 */ /* 0x000fe400078e009c */
[----:B------:R-:W-:Y:S01]  /*25c90*/  IMAD.MOV.U32 R167, RZ, RZ, R165 ;  /* 0x000000ffffa77224 */ /* 0x000fe200078e00a5 */
[----:B------:R-:W-:Y:S01]  /*25ca0*/  LEA.HI.X.SX32 R249, R16, R0, 0x2, P4 ;  /* 0x0000000010f97211 */ /* 0x000fe200020f16ff */
[----:B------:R-:W-:Y:S01]  /*25cb0*/  IMAD.MOV.U32 R165, RZ, RZ, R163 ;  /* 0x000000ffffa57224 */ /* 0x000fe200078e00a3 */
[----:B------:R-:W-:Y:S01]  /*25cc0*/  MOV R163, R161 ;  /* 0x000000a100a37202 */ /* 0x000fe20000000f00 */
[----:B------:R-:W-:Y:S01]  /*25cd0*/  IMAD.MOV.U32 R16, RZ, RZ, R14 ;  /* 0x000000ffff107224 */ /* 0x000fe200078e000e */
[-C--:B------:R-:W-:Y:S01]  /*25ce0*/  LEA R156, P5, R4, R238.reuse, 0x2 ;  /* 0x000000ee049c7211 */ /* 0x080fe200078a10ff */
[----:B------:R-:W-:Y:S01]  /*25cf0*/  IMAD.MOV.U32 R14, RZ, RZ, R10 ;  /* 0x000000ffff0e7224 */ /* 0x000fe200078e000a */
[----:B------:R-:W-:Y:S01]  /*25d00*/  LEA R250, P6, R158, R238, 0x2 ;  /* 0x000000ee9efa7211 */ /* 0x000fe200078c10ff */
[----:B------:R-:W-:Y:S01]  /*25d10*/  IMAD.MOV.U32 R161, RZ, RZ, R157 ;  /* 0x000000ffffa17224 */ /* 0x000fe200078e009d */
[----:B------:R-:W-:Y:S01]  /*25d20*/  LEA.HI.X.SX32 R157, R4, R0, 0x2, P5 ;  /* 0x00000000049d7211 */ /* 0x000fe200028f16ff */
[----:B------:R-:W-:Y:S01]  /*25d30*/  IMAD.MOV.U32 R10, RZ, RZ, R2 ;  /* 0x000000ffff0a7224 */ /* 0x000fe200078e0002 */
[----:B------:R-:W-:Y:S01]  /*25d40*/  MOV R2, R172 ;  /* 0x000000ac00027202 */ /* 0x000fe20000000f00 */
[----:B------:R-:W-:-:S02]  /*25d50*/  IMAD.MOV.U32 R4, RZ, RZ, R12 ;  /* 0x000000ffff047224 */ /* 0x000fc400078e000c */
[----:B------:R-:W-:Y:S01]  /*25d60*/  IMAD.MOV.U32 R172, RZ, RZ, R170 ;  /* 0x000000ffffac7224 */ /* 0x000fe200078e00aa */
[----:B------:R-:W-:Y:S01]  /*25d70*/  LEA.HI.X.SX32 R251, R158, R0, 0x2, P6 ;  /* 0x000000009efb7211 */ /* 0x000fe200030f16ff */
[----:B------:R-:W-:Y:S02]  /*25d80*/  IMAD.MOV.U32 R12, RZ, RZ, R13 ;  /* 0x000000ffff0c7224 */ /* 0x000fe400078e000d */
[----:B------:R-:W-:Y:S02]  /*25d90*/  IMAD.MOV.U32 R170, RZ, RZ, R168 ;  /* 0x000000ffffaa7224 */ /* 0x000fe400078e00a8 */
[----:B------:R-:W-:Y:S02]  /*25da0*/  IMAD.MOV.U32 R13, RZ, RZ, R174 ;  /* 0x000000ffff0d7224 */ /* 0x000fe400078e00ae */
[----:B------:R-:W-:Y:S01]  /*25db0*/  IMAD.MOV.U32 R168, RZ, RZ, R166 ;  /* 0x000000ffffa87224 */ /* 0x000fe200078e00a6 */
[----:B------:R1:W-:Y:S01]  /*25dc0*/  STL.64 [R1+0x7b0], R154 ;  /* 0x0007b09a01007387 */ /* 0x0003e20000100a00 */
[----:B------:R-:W-:-:S02]  /*25dd0*/  IMAD.MOV.U32 R174, RZ, RZ, R173 ;  /* 0x000000ffffae7224 */ /* 0x000fc400078e00ad */
[----:B------:R-:W-:Y:S02]  /*25de0*/  IMAD.MOV.U32 R166, RZ, RZ, R164 ;  /* 0x000000ffffa67224 */ /* 0x000fe400078e00a4 */
[----:B------:R-:W-:Y:S02]  /*25df0*/  IMAD.MOV.U32 R173, RZ, RZ, R171 ;  /* 0x000000ffffad7224 */ /* 0x000fe400078e00ab */
[----:B------:R-:W-:Y:S02]  /*25e00*/  IMAD.MOV.U32 R164, RZ, RZ, R162 ;  /* 0x000000ffffa47224 */ /* 0x000fe400078e00a2 */
[----:B------:R-:W-:Y:S02]  /*25e10*/  IMAD.MOV.U32 R171, RZ, RZ, R169 ;  /* 0x000000ffffab7224 */ /* 0x000fe400078e00a9 */
[----:B------:R-:W-:Y:S01]  /*25e20*/  IMAD.MOV.U32 R162, RZ, RZ, R160 ;  /* 0x000000ffffa27224 */ /* 0x000fe200078e00a0 */
[----:B-1----:R-:W2:Y:S01]  /*25e30*/  LDL.LU.64 R154, [R1+0x2198] ;  /* 0x00219800019a7983 */ /* 0x002ea20000300a00 */
[----:B------:R-:W-:Y:S01]  /*25e40*/  IMAD.MOV.U32 R169, RZ, RZ, R167 ;  /* 0x000000ffffa97224 */ /* 0x000fe200078e00a7 */
[----:B------:R-:W-:-:S02]  /*25e50*/  MOV R167, R165 ;  /* 0x000000a500a77202 */ /* 0x000fc40000000f00 */
[----:B------:R-:W2:Y:S01]  /*25e60*/  LDL.LU R158, [R1+0x2190] ;  /* 0x00219000019e7983 */ /* 0x000ea20000300800 */
[----:B------:R-:W-:-:S03]  /*25e70*/  IMAD.MOV.U32 R165, RZ, RZ, R163 ;  /* 0x000000ffffa57224 */ /* 0x000fc600078e00a3 */
[----:B------:R1:W-:Y:S01]  /*25e80*/  STL.64 [R1+0x7a8], R250 ;  /* 0x0007a8fa01007387 */ /* 0x0003e20000100a00 */
[----:B------:R-:W-:-:S03]  /*25e90*/  IMAD.MOV.U32 R163, RZ, RZ, R161 ;  /* 0x000000ffffa37224 */ /* 0x000fc600078e00a1 */
[----:B------:R-:W-:Y:S01]  /*25ea0*/  STL.64 [R1+0x7a0], R248 ;  /* 0x0007a0f801007387 */ /* 0x000fe20000100a00 */
[----:B-1----:R-:W-:-:S03]  /*25eb0*/  LEA R250, P6, R159, R238, 0x2 ;  /* 0x000000ee9ffa7211 */ /* 0x002fc600078c10ff */
[----:B------:R1:W-:Y:S01]  /*25ec0*/  STL.64 [R1+0x798], R156 ;  /* 0x0007989c01007387 */ /* 0x0003e20000100a00 */
[----:B------:R-:W-:-:S03]  /*25ed0*/  LEA.HI.X.SX32 R251, R159, R0, 0x2, P6 ;  /* 0x000000009ffb7211 */ /* 0x000fc600030f16ff */
[----:B-1----:R-:W2:Y:S04]  /*25ee0*/  LDL.LU.64 R156, [R1+0x2188] ;  /* 0x00218800019c7983 */ /* 0x002ea80000300a00 */
[----:B------:R-:W2:Y:S04]  /*25ef0*/  LDL.LU R159, [R1+0x2180] ;  /* 0x00218000019f7983 */ /* 0x000ea80000300800 */
[----:B------:R4:W-:Y:S01]  /*25f00*/  STL.64 [R1+0x790], R250 ;  /* 0x000790fa01007387 */ /* 0x0009e20000100a00 */
[-C--:B---3--:R-:W-:Y:S02]  /*25f10*/  LEA R248, P4, R17, R238.reuse, 0x2 ;  /* 0x000000ee11f87211 */ /* 0x088fe400078810ff */
[----:B------:R-:W-:-:S04]  /*25f20*/  LEA R160, P5, R15, R238, 0x2 ;  /* 0x000000ee0fa07211 */ /* 0x000fc800078a10ff */
[-C--:B------:R-:W-:Y:S01]  /*25f30*/  LEA.HI.X.SX32 R161, R15, R0.reuse, 0x2, P5 ;  /* 0x000000000fa17211 */ /* 0x080fe200028f16ff */
[----:B------:R-:W-:Y:S01]  /*25f40*/  IMAD.MOV.U32 R15, RZ, RZ, R14 ;  /* 0x000000ffff0f7224 */ /* 0x000fe200078e000e */
[----:B------:R-:W-:Y:S01]  /*25f50*/  LEA.HI.X.SX32 R249, R17, R0, 0x2, P4 ;  /* 0x0000000011f97211 */ /* 0x000fe200020f16ff */
[----:B------:R-:W-:Y:S02]  /*25f60*/  IMAD.MOV.U32 R14, RZ, RZ, R10 ;  /* 0x000000ffff0e7224 */ /* 0x000fe400078e000a */
[----:B------:R-:W-:Y:S02]  /*25f70*/  IMAD.MOV.U32 R10, RZ, RZ, R2 ;  /* 0x000000ffff0a7224 */ /* 0x000fe400078e0002 */
[----:B------:R-:W-:Y:S02]  /*25f80*/  IMAD.MOV.U32 R17, RZ, RZ, R16 ;  /* 0x000000ffff117224 */ /* 0x000fe400078e0010 */
[----:B------:R-:W-:Y:S02]  /*25f90*/  IMAD.MOV.U32 R2, RZ, RZ, R172 ;  /* 0x000000ffff027224 */ /* 0x000fe400078e00ac */
[----:B------:R-:W-:Y:S01]  /*25fa0*/  IMAD.MOV.U32 R16, RZ, RZ, R12 ;  /* 0x000000ffff107224 */ /* 0x000fe200078e000c */
[----:B------:R-:W-:Y:S01]  /*25fb0*/  MOV R12, R13 ;  /* 0x0000000d000c7202 */ /* 0x000fe20000000f00 */
[----:B------:R-:W-:-:S02]  /*25fc0*/  IMAD.MOV.U32 R172, RZ, RZ, R170 ;  /* 0x000000ffffac7224 */ /* 0x000fc400078e00aa */
[----:B------:R-:W-:Y:S01]  /*25fd0*/  IMAD.MOV.U32 R170, RZ, RZ, R168 ;  /* 0x000000ffffaa7224 */ /* 0x000fe200078e00a8 */
[----:B------:R-:W-:Y:S01]  /*25fe0*/  MOV R168, R166 ;  /* 0x000000a600a87202 */ /* 0x000fe20000000f00 */
[----:B------:R-:W-:Y:S02]  /*25ff0*/  IMAD.MOV.U32 R13, RZ, RZ, R174 ;  /* 0x000000ffff0d7224 */ /* 0x000fe400078e00ae */
[----:B------:R-:W-:Y:S02]  /*26000*/  IMAD.MOV.U32 R174, RZ, RZ, R173 ;  /* 0x000000ffffae7224 */ /* 0x000fe400078e00ad */
[----:B------:R-:W-:Y:S01]  /*26010*/  IMAD.MOV.U32 R166, RZ, RZ, R164 ;  /* 0x000000ffffa67224 */ /* 0x000fe200078e00a4 */
[----:B----4-:R-:W-:Y:S01]  /*26020*/  LEA R250, P6, R6, R238, 0x2 ;  /* 0x000000ee06fa7211 */ /* 0x010fe200078c10ff */
[----:B------:R-:W-:Y:S01]  /*26030*/  IMAD.MOV.U32 R173, RZ, RZ, R171 ;  /* 0x000000ffffad7224 */ /* 0x000fe200078e00ab */
[----:B------:R1:W-:Y:S01]  /*26040*/  STL.64 [R1+0x788], R248 ;  /* 0x000788f801007387 */ /* 0x0003e20000100a00 */
[----:B------:R-:W-:-:S02]  /*26050*/  IMAD.MOV.U32 R164, RZ, RZ, R162 ;  /* 0x000000ffffa47224 */ /* 0x000fc400078e00a2 */
[----:B------:R-:W-:Y:S01]  /*26060*/  IMAD.MOV.U32 R171, RZ, RZ, R169 ;  /* 0x000000ffffab7224 */ /* 0x000fe200078e00a9 */
[----:B------:R-:W-:Y:S01]  /*26070*/  LEA R162, P5, R18, R238, 0x2 ;  /* 0x000000ee12a27211 */ /* 0x000fe200078a10ff */
[----:B------:R-:W-:Y:S02]  /*26080*/  IMAD.MOV.U32 R169, RZ, RZ, R167 ;  /* 0x000000ffffa97224 */ /* 0x000fe400078e00a7 */
[----:B------:R-:W-:Y:S01]  /*26090*/  IMAD.MOV.U32 R167, RZ, RZ, R165 ;  /* 0x000000ffffa77224 */ /* 0x000fe200078e00a5 */
[----:B------:R-:W-:Y:S01]  /*260a0*/  LEA.HI.X.SX32 R251, R6, R0, 0x2, P6 ;  /* 0x0000000006fb7211 */ /* 0x000fe200030f16ff */
[----:B------:R-:W-:Y:S01]  /*260b0*/  IMAD.MOV.U32 R165, RZ, RZ, R163 ;  /* 0x000000ffffa57224 */ /* 0x000fe200078e00a3 */
[----:B-1----:R-:W-:Y:S02]  /*260c0*/  LEA R248, P4, R240, R238, 0x2 ;  /* 0x000000eef0f87211 */ /* 0x002fe400078810ff */
[-C--:B------:R-:W-:Y:S01]  /*260d0*/  LEA.HI.X.SX32 R163, R18, R0.reuse, 0x2, P5 ;  /* 0x0000000012a37211 */ /* 0x080fe200028f16ff */
[----:B------:R-:W-:Y:S01]  /*260e0*/  IMAD.MOV.U32 R18, RZ, RZ, R15 ;  /* 0x000000ffff127224 */ /* 0x000fe200078e000f */
[----:B------:R-:W-:Y:S01]  /*260f0*/  LEA.HI.X.SX32 R249, R240, R0, 0x2, P4 ;  /* 0x00000000f0f97211 */ /* 0x000fe200020f16ff */
[----:B------:R1:W-:Y:S01]  /*26100*/  STL.64 [R1+0x780], R160 ;  /* 0x000780a001007387 */ /* 0x0003e20000100a00 */
[----:B------:R-:W-:Y:S01]  /*26110*/  MOV R15, R14 ;  /* 0x0000000e000f7202 */ /* 0x000fe20000000f00 */
[----:B------:R-:W-:-:S02]  /*26120*/  IMAD.MOV.U32 R14, RZ, RZ, R10 ;  /* 0x000000ffff0e7224 */ /* 0x000fc400078e000a */
[----:B------:R-:W-:Y:S02]  /*26130*/  IMAD.MOV.U32 R240, RZ, RZ, R17 ;  /* 0x000000fffff07224 */ /* 0x000fe400078e0011 */
[----:B------:R-:W-:Y:S02]  /*26140*/  IMAD.MOV.U32 R10, RZ, RZ, R2 ;  /* 0x000000ffff0a7224 */ /* 0x000fe400078e0002 */
[----:B------:R-:W-:Y:S02]  /*26150*/  IMAD.MOV.U32 R17, RZ, RZ, R16 ;  /* 0x000000ffff117224 */ /* 0x000fe400078e0010 */
[----:B------:R-:W-:Y:S01]  /*26160*/  IMAD.MOV.U32 R2, RZ, RZ, R172 ;  /* 0x000000ffff027224 */ /* 0x000fe200078e00ac */
[----:B-1----:R-:W3:Y:S01]  /*26170*/  LDL.LU.64 R160, [R1+0x2178] ;  /* 0x0021780001a07983 */ /* 0x002ee20000300a00 */
[----:B------:R-:W-:-:S03]  /*26180*/  IMAD.MOV.U32 R16, RZ, RZ, R12 ;  /* 0x000000ffff107224 */ /* 0x000fc600078e000c */
[----:B------:R-:W4:Y:S01]  /*26190*/  LDL.LU R6, [R1+0x2170] ;  /* 0x0021700001067983 */ /* 0x000f220000300800 */
[----:B------:R-:W-:-:S03]  /*261a0*/  IMAD.MOV.U32 R172, RZ, RZ, R170 ;  /* 0x000000ffffac7224 */ /* 0x000fc600078e00aa */
[----:B------:R1:W-:Y:S01]  /*261b0*/  STL.64 [R1+0x778], R250 ;  /* 0x000778fa01007387 */ /* 0x0003e20000100a00 */
[----:B------:R-:W-:Y:S02]  /*261c0*/  IMAD.MOV.U32 R12, RZ, RZ, R13 ;  /* 0x000000ffff0c7224 */ /* 0x000fe400078e000d */
[----:B------:R-:W-:Y:S01]  /*261d0*/  IMAD.MOV.U32 R170, RZ, RZ, R168 ;  /* 0x000000ffffaa7224 */ /* 0x000fe200078e00a8 */
[----:B------:R1:W-:Y:S01]  /*261e0*/  STL.64 [R1+0x770], R248 ;  /* 0x000770f801007387 */ /* 0x0003e20000100a00 */
[----:B------:R-:W-:Y:S02]  /*261f0*/  IMAD.MOV.U32 R13, RZ, RZ, R174 ;  /* 0x000000ffff0d7224 */ /* 0x000fe400078e00ae */
[----:B------:R-:W-:Y:S02]  /*26200*/  IMAD.MOV.U32 R168, RZ, RZ, R166 ;  /* 0x000000ffffa87224 */ /* 0x000fe400078e00a6 */
[----:B------:R-:W-:Y:S01]  /*26210*/  IMAD.MOV.U32 R174, RZ, RZ, R173 ;  /* 0x000000ffffae7224 */ /* 0x000fe200078e00ad */
[-C--:B-1----:R-:W-:Y:S01]  /*26220*/  LEA R250, P6, R3, R238.reuse, 0x2 ;  /* 0x000000ee03fa7211 */ /* 0x082fe200078c10ff */
[----:B------:R-:W-:Y:S01]  /*26230*/  IMAD.MOV.U32 R166, RZ, RZ, R164 ;  /* 0x000000ffffa67224 */ /* 0x000fe200078e00a4 */
[----:B------:R-:W-:-:S02]  /*26240*/  LEA R248, P4, R244, R238, 0x2 ;  /* 0x000000eef4f87211 */ /* 0x000fc400078810ff */
[----:B------:R-:W-:Y:S01]  /*26250*/  MOV R173, R171 ;  /* 0x000000ab00ad7202 */ /* 0x000fe20000000f00 */
[----:B------:R-:W-:Y:S01]  /*26260*/  IMAD.MOV.U32 R171, RZ, RZ, R169 ;  /* 0x000000ffffab7224 */ /* 0x000fe200078e00a9 */
[----:B------:R-:W-:Y:S02]  /*26270*/  LEA R164, P5, R243, R238, 0x2 ;  /* 0x000000eef3a47211 */ /* 0x000fe400078a10ff */
[-C--:B------:R-:W-:Y:S01]  /*26280*/  LEA.HI.X.SX32 R251, R3, R0.reuse, 0x2, P6 ;  /* 0x0000000003fb7211 */ /* 0x080fe200030f16ff */
[----:B------:R-:W-:Y:S01]  /*26290*/  IMAD.MOV.U32 R169, RZ, RZ, R167 ;  /* 0x000000ffffa97224 */ /* 0x000fe200078e00a7 */
[-C--:B------:R-:W-:Y:S01]  /*262a0*/  LEA.HI.X.SX32 R249, R244, R0.reuse, 0x2, P4 ;  /* 0x00000000f4f97211 */ /* 0x080fe200020f16ff */
[----:B------:R1:W-:Y:S01]  /*262b0*/  STL.64 [R1+0x768], R162 ;  /* 0x000768a201007387 */ /* 0x0003e20000100a00 */
[----:B------:R-:W-:Y:S01]  /*262c0*/  IMAD.MOV.U32 R167, RZ, RZ, R165 ;  /* 0x000000ffffa77224 */ /* 0x000fe200078e00a5 */
[----:B------:R-:W-:Y:S01]  /*262d0*/  LEA.HI.X.SX32 R165, R243, R0, 0x2, P5 ;  /* 0x00000000f3a57211 */ /* 0x000fe200028f16ff */
[----:B------:R-:W-:Y:S01]  /*262e0*/  IMAD.MOV.U32 R243, RZ, RZ, R18 ;  /* 0x000000fffff37224 */ /* 0x000fe200078e0012 */
[----:B------:R-:W3:Y:S01]  /*262f0*/  LDC R3, c[0x0][0x230] ;  /* 0x00008c00ff037b82 */ /* 0x000ee20000000800 */
[----:B------:R-:W-:-:S02]  /*26300*/  IMAD.MOV.U32 R18, RZ, RZ, R15 ;  /* 0x000000ffff127224 */ /* 0x000fc400078e000f */
[----:B------:R-:W-:Y:S01]  /*26310*/  IMAD.MOV.U32 R15, RZ, RZ, R14 ;  /* 0x000000ffff0f7224 */ /* 0x000fe200078e000e */
[----:B-1----:R-:W4:Y:S01]  /*26320*/  LDL.LU.64 R162, [R1+0x2168] ;  /* 0x0021680001a27983 */ /* 0x002f220000300a00 */
[----:B------:R-:W-:-:S03]  /*26330*/  IMAD.MOV.U32 R244, RZ, RZ, R240 ;  /* 0x000000fffff47224 */ /* 0x000fc600078e00f0 */
[----:B------:R1:W-:Y:S01]  /*26340*/  STL.64 [R1+0x760], R250 ;  /* 0x000760fa01007387 */ /* 0x0003e20000100a00 */
[----:B------:R-:W-:-:S03]  /*26350*/  IMAD.MOV.U32 R14, RZ, RZ, R10 ;  /* 0x000000ffff0e7224 */ /* 0x000fc600078e000a */
[----:B------:R1:W-:Y:S01]  /*26360*/  STL.64 [R1+0x758], R248 ;  /* 0x000758f801007387 */ /* 0x0003e20000100a00 */
[----:B------:R-:W-:Y:S01]  /*26370*/  MOV R240, R17 ;  /* 0x0000001100f07202 */ /* 0x000fe20000000f00 */
[----:B------:R-:W-:Y:S01]  /*26380*/  IMAD.MOV.U32 R10, RZ, RZ, R2 ;  /* 0x000000ffff0a7224 */ /* 0x000fe200078e0002 */
[----:B------:R-:W-:Y:S01]  /*26390*/  MOV R2, R172 ;  /* 0x000000ac00027202 */ /* 0x000fe20000000f00 */
[----:B------:R-:W-:Y:S01]  /*263a0*/  IMAD.MOV.U32 R17, RZ, RZ, R16 ;  /* 0x000000ffff117224 */ /* 0x000fe200078e0010 */
[CC--:B-1----:R-:W-:Y:S02]  /*263b0*/  LEA R250, P6, R7.reuse, R238.reuse, 0x2 ;  /* 0x000000ee07fa7211 */ /* 0x0c2fe400078c10ff */
[C---:B------:R-:W-:Y:S01]  /*263c0*/  LEA R248, P4, R246.reuse, R238, 0x2 ;  /* 0x000000eef6f87211 */ /* 0x040fe200078810ff */
[----:B------:R-:W-:Y:S01]  /*263d0*/  IMAD.MOV.U32 R16, RZ, RZ, R12 ;  /* 0x000000ffff107224 */ /* 0x000fe200078e000c */
[-C--:B------:R-:W-:Y:S01]  /*263e0*/  LEA.HI.X.SX32 R251, R7, R0.reuse, 0x2, P6 ;  /* 0x0000000007fb7211 */ /* 0x080fe200030f16ff */
[----:B------:R-:W-:Y:S01]  /*263f0*/  IMAD.MOV.U32 R172, RZ, RZ, R170 ;  /* 0x000000ffffac7224 */ /* 0x000fe200078e00aa */
[----:B------:R-:W-:Y:S01]  /*26400*/  LEA.HI.X.SX32 R249, R246, R0, 0x2, P4 ;  /* 0x00000000f6f97211 */ /* 0x000fe200020f16ff */
[----:B------:R-:W-:Y:S01]  /*26410*/  IMAD.MOV.U32 R12, RZ, RZ, R13 ;  /* 0x000000ffff0c7224 */ /* 0x000fe200078e000d */
[----:B------:R1:W-:Y:S01]  /*26420*/  STL.64 [R1+0x750], R164 ;  /* 0x000750a401007387 */ /* 0x0003e20000100a00 */
[----:B------:R-:W-:-:S02]  /*26430*/  IMAD.MOV.U32 R170, RZ, RZ, R168 ;  /* 0x000000ffffaa7224 */ /* 0x000fc400078e00a8 */
[----:B------:R-:W-:Y:S02]  /*26440*/  IMAD.MOV.U32 R13, RZ, RZ, R174 ;  /* 0x000000ffff0d7224 */ /* 0x000fe400078e00ae */
[----:B------:R-:W-:Y:S01]  /*26450*/  IMAD.MOV.U32 R168, RZ, RZ, R166 ;  /* 0x000000ffffa87224 */ /* 0x000fe200078e00a6 */
[----:B------:R-:W-:Y:S01]  /*26460*/  LEA R166, P5, R245, R238, 0x2 ;  /* 0x000000eef5a67211 */ /* 0x000fe200078a10ff */
[----:B------:R-:W-:Y:S01]  /*26470*/  IMAD.MOV.U32 R174, RZ, RZ, R173 ;  /* 0x000000ffffae7224 */ /* 0x000fe200078e00ad */
[----:B------:R-:W-:Y:S01]  /*26480*/  MOV R246, R243 ;  /* 0x000000f300f67202 */ /* 0x000fe20000000f00 */
[----:B------:R-:W-:Y:S01]  /*26490*/  IMAD.MOV.U32 R173, RZ, RZ, R171 ;  /* 0x000000ffffad7224 */ /* 0x000fe200078e00ab */
[----:B-1----:R-:W4:Y:S01]  /*264a0*/  LDL.LU.64 R164, [R1+0x2160] ;  /* 0x0021600001a47983 */ /* 0x002f220000300a00 */
[----:B------:R-:W-:-:S03]  /*264b0*/  IMAD.MOV.U32 R171, RZ, RZ, R169 ;  /* 0x000000ffffab7224 */ /* 0x000fc600078e00a9 */
[----:B------:R1:W-:Y:S01]  /*264c0*/  STL.64 [R1+0x748], R250 ;  /* 0x000748fa01007387 */ /* 0x0003e20000100a00 */
[----:B------:R-:W-:Y:S01]  /*264d0*/  IMAD.MOV.U32 R169, RZ, RZ, R167 ;  /* 0x000000ffffa97224 */ /* 0x000fe200078e00a7 */
[----:B------:R-:W-:Y:S01]  /*264e0*/  LEA.HI.X.SX32 R167, R245, R0, 0x2, P5 ;  /* 0x00000000f5a77211 */ /* 0x000fe200028f16ff */
[----:B------:R-:W-:Y:S01]  /*264f0*/  IMAD.MOV.U32 R243, RZ, RZ, R18 ;  /* 0x000000fffff37224 */ /* 0x000fe200078e0012 */
[----:B------:R1:W-:Y:S01]  /*26500*/  STL.64 [R1+0x740], R248 ;  /* 0x000740f801007387 */ /* 0x0003e20000100a00 */
[----:B------:R-:W-:Y:S02]  /*26510*/  IMAD.MOV.U32 R18, RZ, RZ, R15 ;  /* 0x000000ffff127224 */ /* 0x000fe400078e000f */
[----:B------:R-:W-:Y:S02]  /*26520*/  IMAD.MOV.U32 R245, RZ, RZ, R244 ;  /* 0x000000fffff57224 */ /* 0x000fe400078e00f4 */
[----:B------:R-:W-:Y:S01]  /*26530*/  IMAD.MOV.U32 R15, RZ, RZ, R14 ;  /* 0x000000ffff0f7224 */ /* 0x000fe200078e000e */
[-C--:B-1----:R-:W-:Y:S01]  /*26540*/  LEA R250, P6, R252, R238.reuse, 0x2 ;  /* 0x000000eefcfa7211 */ /* 0x082fe200078c10ff */
[----:B------:R-:W-:Y:S01]  /*26550*/  IMAD.MOV.U32 R244, RZ, RZ, R240 ;  /* 0x000000fffff47224 */ /* 0x000fe200078e00f0 */
[----:B------:R-:W-:Y:S01]  /*26560*/  LEA R248, P4, R176, R238, 0x2 ;  /* 0x000000eeb0f87211 */ /* 0x000fe200078810ff */
        /* <DEDUP_REMOVED lines=9> */
[----:B------:R-:W-:Y:S01]  /*26600*/  MOV R12, R13 ;  /* 0x0000000d000c7202 */ /* 0x000fe20000000f00 */
[----:B------:R-:W-:Y:S02]  /*26610*/  IMAD.MOV.U32 R172, RZ, RZ, R170 ;  /* 0x000000ffffac7224 */ /* 0x000fe400078e00aa */
[----:B------:R-:W-:Y:S01]  /*26620*/  IMAD.MOV.U32 R170, RZ, RZ, R168 ;  /* 0x000000ffffaa7224 */ /* 0x000fe200078e00a8 */
[----:B------:R-:W-:Y:S01]  /*26630*/  LEA R168, P5, R177, R238, 0x2 ;  /* 0x000000eeb1a87211 */ /* 0x000fe200078a10ff */
[----:B------:R-:W-:Y:S01]  /*26640*/  IMAD.MOV.U32 R13, RZ, RZ, R174 ;  /* 0x000000ffff0d7224 */ /* 0x000fe200078e00ae */
[----:B-1----:R-:W4:Y:S01]  /*26650*/  LDL.LU.64 R166, [R1+0x2158] ;  /* 0x0021580001a67983 */ /* 0x002f220000300a00 */
[----:B------:R-:W-:-:S03]  /*26660*/  IMAD.MOV.U32 R174, RZ, RZ, R173 ;  /* 0x000000ffffae7224 */ /* 0x000fc600078e00ad */
[----:B------:R1:W-:Y:S01]  /*26670*/  STL.64 [R1+0x730], R250 ;  /* 0x000730fa01007387 */ /* 0x0003e20000100a00 */
[----:B------:R-:W-:-:S03]  /*26680*/  IMAD.MOV.U32 R173, RZ, RZ, R171 ;  /* 0x000000ffffad7224 */ /* 0x000fc600078e00ab */
[----:B------:R1:W-:Y:S01]  /*26690*/  STL.64 [R1+0x728], R248 ;  /* 0x000728f801007387 */ /* 0x0003e20000100a00 */
[----:B------:R-:W-:Y:S01]  /*266a0*/  IMAD.MOV.U32 R171, RZ, RZ, R169 ;  /* 0x000000ffffab7224 */ /* 0x000fe200078e00a9 */
[----:B------:R-:W-:Y:S02]  /*266b0*/  LEA.HI.X.SX32 R169, R177, R0, 0x2, P5 ;  /* 0x00000000b1a97211 */ /* 0x000fe400028f16ff */
[C---:B-1----:R-:W-:Y:S01]  /*266c0*/  LEA R250, P6, R178.reuse, R238, 0x2 ;  /* 0x000000eeb2fa7211 */ /* 0x042fe200078c10ff */
[----:B------:R-:W-:Y:S01]  /*266d0*/  IMAD.MOV.U32 R249, RZ, RZ, R243 ;  /* 0x000000fffff97224 */ /* 0x000fe200078e00f3 */
[----:B------:R-:W-:Y:S01]  /*266e0*/  MOV R248, R244 ;  /* 0x000000f400f87202 */ /* 0x000fe20000000f00 */
[----:B------:R-:W-:Y:S02]  /*266f0*/  IMAD.MOV.U32 R243, RZ, RZ, R18 ;  /* 0x000000fffff37224 */ /* 0x000fe400078e0012 */
[----:B------:R-:W-:Y:S01]  /*26700*/  IMAD.MOV.U32 R18, RZ, RZ, R15 ;  /* 0x000000ffff127224 */ /* 0x000fe200078e000f */
[----:B------:R-:W-:Y:S01]  /*26710*/  LEA.HI.X.SX32 R251, R178, R0, 0x2, P6 ;  /* 0x00000000b2fb7211 */ /* 0x000fe200030f16ff */
[----:B------:R-:W-:-:S02]  /*26720*/  IMAD.MOV.U32 R244, RZ, RZ, R240 ;  /* 0x000000fffff47224 */ /* 0x000fc400078e00f0 */
[----:B------:R-:W-:Y:S01]  /*26730*/  IMAD.MOV.U32 R15, RZ, RZ, R14 ;  /* 0x000000ffff0f7224 */ /* 0x000fe200078e000e */
[----:B------:R-:W-:Y:S01]  /*26740*/  MOV R14, R10 ;  /* 0x0000000a000e7202 */ /* 0x000fe20000000f00 */
[----:B------:R-:W-:Y:S02]  /*26750*/  IMAD.MOV.U32 R240, RZ, RZ, R17 ;  /* 0x000000fffff07224 */ /* 0x000fe400078e0011 */
[----:B------:R-:W-:Y:S02]  /*26760*/  IMAD.MOV.U32 R17, RZ, RZ, R16 ;  /* 0x000000ffff117224 */ /* 0x000fe400078e0010 */
[----:B------:R-:W-:Y:S01]  /*26770*/  IMAD.MOV.U32 R10, RZ, RZ, R172 ;  /* 0x000000ffff0a7224 */ /* 0x000fe200078e00ac */
[----:B------:R1:W-:Y:S01]  /*26780*/  STL.64 [R1+0x720], R168 ;  /* 0x000720a801007387 */ /* 0x0003e20000100a00 */
[----:B------:R-:W-:Y:S02]  /*26790*/  IMAD.MOV.U32 R16, RZ, RZ, R12 ;  /* 0x000000ffff107224 */ /* 0x000fe400078e000c */
[----:B------:R-:W-:Y:S01]  /*267a0*/  IMAD.MOV.U32 R172, RZ, RZ, R170 ;  /* 0x000000ffffac7224 */ /* 0x000fe200078e00aa */
[-C--:B------:R-:W-:Y:S01]  /*267b0*/  LEA R170, P4, R179, R238.reuse, 0x2 ;  /* 0x000000eeb3aa7211 */ /* 0x080fe200078810ff */
[----:B------:R-:W-:Y:S01]  /*267c0*/  IMAD.MOV.U32 R12, RZ, RZ, R2 ;  /* 0x000000ffff0c7224 */ /* 0x000fe200078e0002 */
[----:B------:R-:W-:Y:S01]  /*267d0*/  LEA R176, P5, R180, R238, 0x2 ;  /* 0x000000eeb4b07211 */ /* 0x000fe200078a10ff */
[----:B------:R-:W-:-:S02]  /*267e0*/  IMAD.MOV.U32 R2, RZ, RZ, R174 ;  /* 0x000000ffff027224 */ /* 0x000fc400078e00ae */
[----:B------:R-:W-:Y:S01]  /*267f0*/  IMAD.MOV.U32 R174, RZ, RZ, R173 ;  /* 0x000000ffffae7224 */ /* 0x000fe200078e00ad */
[----:B-1----:R-:W4:Y:S01]  /*26800*/  LDL.LU.64 R168, [R1+0x2150] ;  /* 0x0021500001a87983 */ /* 0x002f220000300a00 */
[----:B------:R-:W-:Y:S01]  /*26810*/  IMAD.MOV.U32 R173, RZ, RZ, R171 ;  /* 0x000000ffffad7224 */ /* 0x000fe200078e00ab */
[-C--:B------:R-:W-:Y:S02]  /*26820*/  LEA.HI.X.SX32 R171, R179, R0.reuse, 0x2, P4 ;  /* 0x00000000b3ab7211 */ /* 0x080fe400020f16ff */
[----:B------:R1:W-:Y:S01]  /*26830*/  STL.64 [R1+0x718], R250 ;  /* 0x000718fa01007387 */ /* 0x0003e20000100a00 */
[----:B------:R-:W-:-:S03]  /*26840*/  LEA.HI.X.SX32 R177, R180, R0, 0x2, P5 ;  /* 0x00000000b4b17211 */ /* 0x000fc600028f16ff */
[----:B------:R2:W-:Y:S01]  /*26850*/  STL.64 [R1+0x710], R170 ;  /* 0x000710aa01007387 */ /* 0x0005e20000100a00 */
[----:B-1----:R-:W-:Y:S02]  /*26860*/  IMAD.MOV.U32 R251, RZ, RZ, R249 ;  /* 0x000000fffffb7224 */ /* 0x002fe400078e00f9 */
[----:B------:R-:W-:Y:S01]  /*26870*/  IMAD.MOV.U32 R249, RZ, RZ, R244 ;  /* 0x000000fffff97224 */ /* 0x000fe200078e00f4 */
[----:B------:R-:W-:Y:S01]  /*26880*/  MOV R250, R243 ;  /* 0x000000f300fa7202 */ /* 0x000fe20000000f00 */
[----:B------:R-:W-:Y:S01]  /*26890*/  IMAD.MOV.U32 R244, RZ, RZ, R240 ;  /* 0x000000fffff47224 */ /* 0x000fe200078e00f0 */
[----:B--2---:R-:W2:Y:S01]  /*268a0*/  LDL.LU.64 R170, [R1+0x2148] ;  /* 0x0021480001aa7983 */ /* 0x004ea20000300a00 */
[----:B------:R-:W-:Y:S02]  /*268b0*/  IMAD.MOV.U32 R240, RZ, RZ, R15 ;  /* 0x000000fffff07224 */ /* 0x000fe400078e000f */
[----:B------:R-:W-:Y:S02]  /*268c0*/  IMAD.MOV.U32 R243, RZ, RZ, R18 ;  /* 0x000000fffff37224 */ /* 0x000fe400078e0012 */
[----:B------:R-:W-:-:S02]  /*268d0*/  IMAD.MOV.U32 R15, RZ, RZ, R16 ;  /* 0x000000ffff0f7224 */ /* 0x000fc400078e0010 */
[----:B------:R-:W-:Y:S02]  /*268e0*/  IMAD.MOV.U32 R16, RZ, RZ, R10 ;  /* 0x000000ffff107224 */ /* 0x000fe400078e000a */
[----:B------:R-:W-:Y:S01]  /*268f0*/  IMAD.MOV.U32 R18, RZ, RZ, R172 ;  /* 0x000000ffff127224 */ /* 0x000fe200078e00ac */
[CC--:B------:R-:W-:Y:S01]  /*26900*/  LEA R172, P6, R181.reuse, R238.reuse, 0x2 ;  /* 0x000000eeb5ac7211 */ /* 0x0c0fe200078c10ff */
[----:B------:R-:W-:Y:S01]  /*26910*/  IMAD.MOV.U32 R10, RZ, RZ, R174 ;  /* 0x000000ffff0a7224 */ /* 0x000fe200078e00ae */
[----:B------:R-:W-:Y:S01]  /*26920*/  LEA R178, P4, R182, R238, 0x2 ;  /* 0x000000eeb6b27211 */ /* 0x000fe200078810ff */
[----:B------:R-:W-:Y:S01]  /*26930*/  IMAD.MOV.U32 R174, RZ, RZ, R173 ;  /* 0x000000ffffae7224 */ /* 0x000fe200078e00ad */
[----:B------:R1:W-:Y:S01]  /*26940*/  STL.64 [R1+0x708], R176 ;  /* 0x000708b001007387 */ /* 0x0003e20000100a00 */
[----:B------:R-:W-:Y:S01]  /*26950*/  IMAD.MOV.U32 R252, RZ, RZ, R250 ;  /* 0x000000fffffc7224 */ /* 0x000fe200078e00fa */
[----:B------:R-:W-:Y:S01]  /*26960*/  LEA.HI.X.SX32 R173, R181, R0, 0x2, P6 ;  /* 0x00000000b5ad7211 */ /* 0x000fe200030f16ff */
[----:B------:R-:W-:-:S02]  /*26970*/  IMAD.MOV.U32 R250, RZ, RZ, R244 ;  /* 0x000000fffffa7224 */ /* 0x000fc400078e00f4 */
[----:B------:R-:W-:Y:S02]  /*26980*/  IMAD.MOV.U32 R244, RZ, RZ, R240 ;  /* 0x000000fffff47224 */ /* 0x000fe400078e00f0 */
[----:B------:R-:W-:Y:S01]  /*26990*/  IMAD.MOV.U32 R240, RZ, RZ, R174 ;  /* 0x000000fffff07224 */ /* 0x000fe200078e00ae */
[----:B------:R-:W-:Y:S01]  /*269a0*/  LEA R174, P5, R183, R238, 0x2 ;  /* 0x000000eeb7ae7211 */ /* 0x000fe200078a10ff */
[----:B------:R-:W-:Y:S01]  /*269b0*/  IMAD.MOV.U32 R181, RZ, RZ, R179 ;  /* 0x000000ffffb57224 */ /* 0x000fe200078e00b3 */
[----:B-1----:R-:W-:Y:S01]  /*269c0*/  MOV R176, R251 ;  /* 0x000000fb00b07202 */ /* 0x002fe20000000f00 */
[----:B------:R-:W-:Y:S01]  /*269d0*/  IMAD.MOV.U32 R251, RZ, RZ, R243 ;  /* 0x000000fffffb7224 */ /* 0x000fe200078e00f3 */
[----:B------:R1:W-:Y:S01]  /*269e0*/  STL [R1+0x6f8], R178 ;  /* 0x0006f8b201007387 */ /* 0x0003e20000100800 */
[----:B------:R-:W-:Y:S01]  /*269f0*/  IMAD.MOV.U32 R180, RZ, RZ, R178 ;  /* 0x000000ffffb47224 */ /* 0x000fe200078e00b2 */
[----:B------:R-:W-:Y:S01]  /*26a00*/  MOV R177, R176 ;  /* 0x000000b000b17202 */ /* 0x000fe20000000f00 */
[----:B------:R-:W-:Y:S01]  /*26a10*/  IMAD.MOV.U32 R176, RZ, RZ, R252 ;  /* 0x000000ffffb07224 */ /* 0x000fe200078e00fc */
[----:B------:R-:W-:Y:S01]  /*26a20*/  LEA.HI.X.SX32 R181, R182, R0, 0x2, P4 ;  /* 0x00000000b6b57211 */ /* 0x000fe200020f16ff */
[----:B------:R-:W-:Y:S01]  /*26a30*/  IMAD.MOV.U32 R243, RZ, RZ, R175 ;  /* 0x000000fffff37224 */ /* 0x000fe200078e00af */
[----:B------:R1:W-:Y:S01]  /*26a40*/  STL.64 [R1+0x700], R172 ;  /* 0x000700ac01007387 */ /* 0x0003e20000100a00 */
[----:B------:R-:W-:Y:S01]  /*26a50*/  IMAD.MOV.U32 R252, RZ, RZ, R251 ;  /* 0x000000fffffc7224 */ /* 0x000fe200078e00fb */
[----:B------:R-:W-:-:S02]  /*26a60*/  LEA R180, P4, R185, R238, 0x2 ;  /* 0x000000eeb9b47211 */ /* 0x000fc400078810ff */
[C---:B-1----:R-:W-:Y:S01]  /*26a70*/  LEA R178, P6, R184.reuse, R238, 0x2 ;  /* 0x000000eeb8b27211 */ /* 0x042fe200078c10ff */
[----:B------:R-:W-:Y:S01]  /*26a80*/  IMAD.MOV.U32 R251, RZ, RZ, R244 ;  /* 0x000000fffffb7224 */ /* 0x000fe200078e00f4 */
[-C--:B------:R-:W-:Y:S02]  /*26a90*/  LEA.HI.X.SX32 R175, R183, R0.reuse, 0x2, P5 ;  /* 0x00000000b7af7211 */ /* 0x080fe400028f16ff */
[----:B------:R-:W-:Y:S01]  /*26aa0*/  LEA.HI.X.SX32 R179, R184, R0, 0x2, P6 ;  /* 0x00000000b8b37211 */ /* 0x000fe200030f16ff */
[----:B------:R-:W2:Y:S04]  /*26ab0*/  LDL.LU.64 R172, [R1+0x2140] ;  /* 0x0021400001ac7983 */ /* 0x000ea80000300a00 */
[----:B------:R-:W2:Y:S01]  /*26ac0*/  LDL.LU R244, [R1+0x1008] ;  /* 0x0010080001f47983 */ /* 0x000ea20000300800 */
[----:B------:R-:W-:-:S03]  /*26ad0*/  LEA R182, P5, R186, R238, 0x2 ;  /* 0x000000eebab67211 */ /* 0x000fc600078a10ff */
[----:B------:R1:W-:Y:S04]  /*26ae0*/  STL [R1+0x6fc], R181 ;  /* 0x0006fcb501007387 */ /* 0x0003e80000100800 */
[----:B------:R1:W-:Y:S02]  /*26af0*/  STL.64 [R1+0x6f0], R174 ;  /* 0x0006f0ae01007387 */ /* 0x0003e40000100a00 */
[-C--:B-1----:R-:W-:Y:S02]  /*26b00*/  LEA.HI.X.SX32 R181, R185, R0.reuse, 0x2, P4 ;  /* 0x00000000b9b57211 */ /* 0x082fe400020f16ff */
[----:B------:R-:W-:Y:S01]  /*26b10*/  LEA.HI.X.SX32 R183, R186, R0, 0x2, P5 ;  /* 0x00000000bab77211 */ /* 0x000fe200028f16ff */
[----:B------:R-:W2:Y:S04]  /*26b20*/  LDL.LU.64 R174, [R1+0x2138] ;  /* 0x0021380001ae7983 */ /* 0x000ea80000300a00 */
[----:B------:R1:W-:Y:S04]  /*26b30*/  STL.64 [R1+0x6e8], R178 ;  /* 0x0006e8b201007387 */ /* 0x0003e80000100a00 */
[----:B------:R1:W-:Y:S02]  /*26b40*/  STL.64 [R1+0x6e0], R180 ;  /* 0x0006e0b401007387 */ /* 0x0003e40000100a00 */
[----:B-1----:R-:W-:-:S02]  /*26b50*/  LEA R178, P6, R187, R238, 0x2 ;  /* 0x000000eebbb27211 */ /* 0x002fc400078c10ff */
[C---:B------:R-:W-:Y:S02]  /*26b60*/  LEA R180, P4, R188.reuse, R238, 0x2 ;  /* 0x000000eebcb47211 */ /* 0x040fe400078810ff */
[-C--:B------:R-:W-:Y:S01]  /*26b70*/  LEA.HI.X.SX32 R179, R187, R0.reuse, 0x2, P6 ;  /* 0x00000000bbb37211 */ /* 0x080fe200030f16ff */
[----:B------:R1:W-:Y:S01]  /*26b80*/  STL.64 [R1+0x6d8], R182 ;  /* 0x0006d8b601007387 */ /* 0x0003e20000100a00 */
[----:B------:R-:W-:-:S03]  /*26b90*/  LEA.HI.X.SX32 R181, R188, R0, 0x2, P4 ;  /* 0x00000000bcb57211 */ /* 0x000fc600020f16ff */
[----:B------:R3:W-:Y:S04]  /*26ba0*/  STL.64 [R1+0x6d0], R178 ;  /* 0x0006d0b201007387 */ /* 0x0007e80000100a00 */
[----:B------:R3:W-:Y:S01]  /*26bb0*/  STL.64 [R1+0x6c8], R180 ;  /* 0x0006c8b401007387 */ /* 0x0007e20000100a00 */
[CC--:B-1----:R-:W-:Y:S02]  /*26bc0*/  LEA R182, P5, R189.reuse, R238.reuse, 0x2 ;  /* 0x000000eebdb67211 */ /* 0x0c2fe400078a10ff */
[----:B---3--:R-:W-:Y:S02]  /*26bd0*/  LEA R178, P6, R190, R238, 0x2 ;  /* 0x000000eebeb27211 */ /* 0x008fe400078c10ff */
[----:B------:R-:W-:Y:S02]  /*26be0*/  LEA.HI.X.SX32 R183, R189, R0, 0x2, P5 ;  /* 0x00000000bdb77211 */ /* 0x000fe400028f16ff */
[----:B------:R-:W-:-:S02]  /*26bf0*/  LEA R180, P4, R191, R238, 0x2 ;  /* 0x000000eebfb47211 */ /* 0x000fc400078810ff */
        /* <DEDUP_REMOVED lines=71> */
[----:B----4-:R-:W-:-:S02]  /*27070*/  LEA R180, P4, R215, R238, 0x2 ;  /* 0x000000eed7b47211 */ /* 0x010fc400078810ff */
        /* <DEDUP_REMOVED lines=68> */
[-C--:B-1----:R-:W-:Y:S02]  /*274c0*/  LEA R182, P5, R237, R238.reuse, 0x2 ;  /* 0x000000eeedb67211 */ /* 0x082fe400078a10ff */
        /* <DEDUP_REMOVED lines=21> */
[----:B------:R-:W-:Y:S02]  /*27620*/  LEA R22, P5, R28, R238, 0x2 ;  /* 0x000000ee1c167211 */ /* 0x000fe400078a10ff */
[-C--:B------:R-:W-:Y:S02]  /*27630*/  LEA.HI.X.SX32 R179, R26, R0.reuse, 0x2, P6 ;  /* 0x000000001ab37211 */ /* 0x080fe400030f16ff */
[-C--:B------:R-:W-:Y:S02]  /*27640*/  LEA.HI.X.SX32 R181, R27, R0.reuse, 0x2, P4 ;  /* 0x000000001bb57211 */ /* 0x080fe400020f16ff */
[----:B------:R-:W-:Y:S01]  /*27650*/  LEA.HI.X.SX32 R23, R28, R0, 0x2, P5 ;  /* 0x000000001c177211 */ /* 0x000fe200028f16ff */
[----:B------:R-:W-:Y:S01]  /*27660*/  STL.64 [R1+0x510], R182 ;  /* 0x000510b601007387 */ /* 0x000fe20000100a00 */
[----:B------:R-:W-:-:S03]  /*27670*/  LEA R24, P4, R30, R238, 0x2 ;  /* 0x000000ee1e187211 */ /* 0x000fc600078810ff */
[----:B------:R1:W-:Y:S04]  /*27680*/  STL.64 [R1+0x508], R178 ;  /* 0x000508b201007387 */ /* 0x0003e80000100a00 */
[----:B------:R-:W-:Y:S04]  /*27690*/  STL.64 [R1+0x500], R180 ;  /* 0x000500b401007387 */ /* 0x000fe80000100a00 */
[----:B------:R3:W-:Y:S01]  /*276a0*/  STL.64 [R1+0x4f8], R22 ;  /* 0x0004f81601007387 */ /* 0x0007e20000100a00 */
[----:B-1----:R-:W-:Y:S02]  /*276b0*/  LEA R178, P6, R29, R238, 0x2 ;  /* 0x000000ee1db27211 */ /* 0x002fe400078c10ff */
[----:B------:R-:W-:-:S02]  /*276c0*/  LEA.HI.X.SX32 R25, R30, R0, 0x2, P4 ;  /* 0x000000001e197211 */ /* 0x000fc400020f16ff */
[----:B------:R-:W-:Y:S02]  /*276d0*/  LEA.HI.X.SX32 R179, R29, R0, 0x2, P6 ;  /* 0x000000001db37211 */ /* 0x000fe400030f16ff */
[----:B---3--:R-:W-:-:S03]  /*276e0*/  LEA R22, P5, R31, R238, 0x2 ;  /* 0x000000ee1f167211 */ /* 0x008fc600078a10ff */
[----:B------:R-:W-:Y:S01]  /*276f0*/  STL.64 [R1+0x4f0], R178 ;  /* 0x0004f0b201007387 */ /* 0x000fe20000100a00 */
[C---:B------:R-:W-:Y:S02]  /*27700*/  LEA R26, P6, R32.reuse, R238, 0x2 ;  /* 0x000000ee201a7211 */ /* 0x040fe400078c10ff */
[-C--:B------:R-:W-:Y:S01]  /*27710*/  LEA.HI.X.SX32 R23, R31, R0.reuse, 0x2, P5 ;  /* 0x000000001f177211 */ /* 0x080fe200028f16ff */
[----:B------:R1:W-:Y:S01]  /*27720*/  STL.64 [R1+0x4e8], R24 ;  /* 0x0004e81801007387 */ /* 0x0003e20000100a00 */
[----:B------:R-:W-:-:S03]  /*27730*/  LEA.HI.X.SX32 R27, R32, R0, 0x2, P6 ;  /* 0x00000000201b7211 */ /* 0x000fc600030f16ff */
[----:B------:R3:W-:Y:S01]  /*27740*/  STL.64 [R1+0x4e0], R22 ;  /* 0x0004e01601007387 */ /* 0x0007e20000100a00 */
[CC--:B-1----:R-:W-:Y:S02]  /*27750*/  LEA R24, P4, R33.reuse, R238.reuse, 0x2 ;  /* 0x000000ee21187211 */ /* 0x0c2fe400078810ff */
[C---:B---3--:R-:W-:Y:S02]  /*27760*/  LEA R22, P5, R34.reuse, R238, 0x2 ;  /* 0x000000ee22167211 */ /* 0x048fe400078a10ff */
        /* <DEDUP_REMOVED lines=67> */
[----:B------:R-:W-:Y:S04]  /*27ba0*/  STL.64 [R1+0x430], R26 ;  /* 0x0004301a01007387 */ /* 0x000fe80000100a00 */
[----:B------:R1:W-:Y:S04]  /*27bb0*/  STL.64 [R1+0x428], R24 ;  /* 0x0004281801007387 */ /* 0x0003e80000100a00 */
[----:B------:R3:W-:Y:S04]  /*27bc0*/  STL.64 [R1+0x420], R22 ;  /* 0x0004201601007387 */ /* 0x0007e80000100a00 */
[----:B------:R4:W-:Y:S01]  /*27bd0*/  STL.64 [R1+0x418], R20 ;  /* 0x0004181401007387 */ /* 0x0009e20000100a00 */
[----:B-1----:R-:W-:-:S02]  /*27be0*/  LEA R24, P4, R56, R238, 0x2 ;  /* 0x000000ee38187211 */ /* 0x002fc400078810ff */
[C---:B---3--:R-:W-:Y:S02]  /*27bf0*/  LEA R22, P5, R57.reuse, R238, 0x2 ;  /* 0x000000ee39167211 */ /* 0x048fe400078a10ff */
[----:B------:R-:W-:Y:S02]  /*27c00*/  LEA.HI.X.SX32 R25, R56, R0, 0x2, P4 ;  /* 0x0000000038197211 */ /* 0x000fe400020f16ff */
[C---:B----4-:R-:W-:Y:S02]  /*27c10*/  LEA R20, P6, R58.reuse, R238, 0x2 ;  /* 0x000000ee3a147211 */ /* 0x050fe400078c10ff */
[-C--:B------:R-:W-:Y:S02]  /*27c20*/  LEA.HI.X.SX32 R23, R57, R0.reuse, 0x2, P5 ;  /* 0x0000000039177211 */ /* 0x080fe400028f16ff */
[----:B------:R-:W-:Y:S01]  /*27c30*/  LEA.HI.X.SX32 R21, R58, R0, 0x2, P6 ;  /* 0x000000003a157211 */ /* 0x000fe200030f16ff */
        /* <DEDUP_REMOVED lines=336> */
[----:B--2---:R-:W-:-:S02]  /*29140*/  LEA R24, P4, R170, R238, 0x2 ;  /* 0x000000eeaa187211 */ /* 0x004fc400078810ff */
[C---:B-1----:R-:W-:Y:S02]  /*29150*/  LEA R22, P5, R171.reuse, R238, 0x2 ;  /* 0x000000eeab167211 */ /* 0x042fe400078a10ff */
[----:B------:R-:W-:Y:S02]  /*29160*/  LEA.HI.X.SX32 R25, R170, R0, 0x2, P4 ;  /* 0x00000000aa197211 */ /* 0x000fe400020f16ff */
[C---:B---3--:R-:W-:Y:S02]  /*29170*/  LEA R20, P6, R172.reuse, R238, 0x2 ;  /* 0x000000eeac147211 */ /* 0x048fe400078c10ff */
[-C--:B------:R-:W-:Y:S02]  /*29180*/  LEA.HI.X.SX32 R23, R171, R0.reuse, 0x2, P5 ;  /* 0x00000000ab177211 */ /* 0x080fe400028f16ff */
[----:B------:R-:W-:Y:S01]  /*29190*/  LEA.HI.X.SX32 R21, R172, R0, 0x2, P6 ;  /* 0x00000000ac157211 */ /* 0x000fe200030f16ff */
[----:B------:R1:W-:Y:S04]  /*291a0*/  STL.64 [R1+0x80], R24 ;  /* 0x0000801801007387 */ /* 0x0003e80000100a00 */
[----:B------:R2:W-:Y:S04]  /*291b0*/  STL.64 [R1+0x78], R22 ;  /* 0x0000781601007387 */ /* 0x0005e80000100a00 */
[----:B------:R3:W-:Y:S01]  /*291c0*/  STL.64 [R1+0x70], R20 ;  /* 0x0000701401007387 */ /* 0x0007e20000100a00 */
[----:B-1----:R-:W-:-:S02]  /*291d0*/  LEA R24, P4, R173, R238, 0x2 ;  /* 0x000000eead187211 */ /* 0x002fc400078810ff */
[C---:B--2---:R-:W-:Y:S02]  /*291e0*/  LEA R22, P5, R174.reuse, R238, 0x2 ;  /* 0x000000eeae167211 */ /* 0x044fe400078a10ff */
[----:B------:R-:W-:Y:S02]  /*291f0*/  LEA.HI.X.SX32 R25, R173, R0, 0x2, P4 ;  /* 0x00000000ad197211 */ /* 0x000fe400020f16ff */
[C---:B---3--:R-:W-:Y:S02]  /*29200*/  LEA R20, P6, R175.reuse, R238, 0x2 ;  /* 0x000000eeaf147211 */ /* 0x048fe400078c10ff */
[-C--:B------:R-:W-:Y:S02]  /*29210*/  LEA.HI.X.SX32 R23, R174, R0.reuse, 0x2, P5 ;  /* 0x00000000ae177211 */ /* 0x080fe400028f16ff */
[----:B------:R-:W-:Y:S01]  /*29220*/  LEA.HI.X.SX32 R21, R175, R0, 0x2, P6 ;  /* 0x00000000af157211 */ /* 0x000fe200030f16ff */
[----:B------:R-:W-:Y:S04]  /*29230*/  STL.64 [R1+0x68], R24 ;  /* 0x0000681801007387 */ /* 0x000fe80000100a00 */
[----:B------:R-:W-:Y:S04]  /*29240*/  STL.64 [R1+0x60], R22 ;  /* 0x0000601601007387 */ /* 0x000fe80000100a00 */
[----:B------:R1:W-:Y:S04]  /*29250*/  STL.64 [R1+0x58], R20 ;  /* 0x0000581401007387 */ /* 0x0003e80000100a00 */
[----:B------:R-:W2:Y:S01]  /*29260*/  LDL.LU R179, [R1+0xe68] ;  /* 0x000e680001b37983 */ /* 0x000ea20000300800 */
[----:B------:R-:W-:-:S02]  /*29270*/  IMAD.MOV.U32 R178, RZ, RZ, R176 ;  /* 0x000000ffffb27224 */ /* 0x000fc400078e00b0 */
[----:B------:R-:W-:Y:S02]  /*29280*/  IMAD.MOV.U32 R176, RZ, RZ, R251 ;  /* 0x000000ffffb07224 */ /* 0x000fe400078e00fb */
[----:B------:R-:W-:Y:S02]  /*29290*/  VIADD R251, R3, 0x7f ;  /* 0x0000007f03fb7836 */ /* 0x000fe40000000000 */
[----:B--2---:R-:W-:Y:S01]  /*292a0*/  IMAD R3, R179, UR6, RZ ;  /* 0x00000006b3037c24 */ /* 0x004fe2000f8e02ff */
[----:B------:R-:W-:Y:S01]  /*292b0*/  ULDC UR6, c[0x0][0x240] ;  /* 0x0000900000067ab9 */ /* 0x000fe20000000800 */
[----:B------:R-:W-:Y:S02]  /*292c0*/  IMAD.MOV.U32 R179, RZ, RZ, R178 ;  /* 0x000000ffffb37224 */ /* 0x000fe400078e00b2 */
[----:B------:R-:W-:Y:S01]  /*292d0*/  IMAD.MOV.U32 R178, RZ, RZ, R177 ;  /* 0x000000ffffb27224 */ /* 0x000fe200078e00b1 */
[----:B------:R-:W-:Y:S02]  /*292e0*/  MOV R177, R246 ;  /* 0x000000f600b17202 */ /* 0x000fe40000000f00 */
[----:B------:R-:W2:Y:S01]  /*292f0*/  LDL.LU R246, [R1+0xfd0] ;  /* 0x000fd00001f67983 */ /* 0x000ea20000300800 */
[----:B------:R-:W-:-:S02]  /*29300*/  IMAD.MOV.U32 R180, RZ, RZ, R179 ;  /* 0x000000ffffb47224 */ /* 0x000fc400078e00b3 */
[----:B------:R-:W-:Y:S02]  /*29310*/  IMAD.MOV.U32 R179, RZ, RZ, R178 ;  /* 0x000000ffffb37224 */ /* 0x000fe400078e00b2 */
[----:B------:R-:W-:Y:S02]  /*29320*/  IMAD.MOV.U32 R178, RZ, RZ, R177 ;  /* 0x000000ffffb27224 */ /* 0x000fe400078e00b1 */
[----:B------:R-:W-:Y:S02]  /*29330*/  IMAD.MOV.U32 R177, RZ, RZ, R245 ;  /* 0x000000ffffb17224 */ /* 0x000fe400078e00f5 */
[----:B------:R-:W3:Y:S01]  /*29340*/  LDL.LU R245, [R1+0xfcc] ;  /* 0x000fcc0001f57983 */ /* 0x000ee20000300800 */
[----:B------:R-:W-:Y:S02]  /*29350*/  IMAD.MOV.U32 R181, RZ, RZ, R180 ;  /* 0x000000ffffb57224 */ /* 0x000fe400078e00b4 */
[----:B------:R-:W-:Y:S02]  /*29360*/  IMAD.MOV.U32 R180, RZ, RZ, R179 ;  /* 0x000000ffffb47224 */ /* 0x000fe400078e00b3 */
[----:B------:R-:W-:-:S02]  /*29370*/  IMAD.MOV.U32 R179, RZ, RZ, R178 ;  /* 0x000000ffffb37224 */ /* 0x000fc400078e00b2 */
[----:B------:R-:W-:Y:S01]  /*29380*/  IMAD.MOV.U32 R178, RZ, RZ, R177 ;  /* 0x000000ffffb27224 */ /* 0x000fe200078e00b1 */
[----:B------:R-:W-:Y:S01]  /*29390*/  MOV R177, R244 ;  /* 0x000000f400b17202 */ /* 0x000fe20000000f00 */
[----:B------:R-:W-:Y:S01]  /*293a0*/  IMAD.MOV.U32 R182, RZ, RZ, R181 ;  /* 0x000000ffffb67224 */ /* 0x000fe200078e00b5 */
[----:B------:R-:W4:Y:S01]  /*293b0*/  LDL.LU R244, [R1+0xfc8] ;  /* 0x000fc80001f47983 */ /* 0x000f220000300800 */
[----:B------:R-:W-:Y:S02]  /*293c0*/  IMAD.MOV.U32 R181, RZ, RZ, R180 ;  /* 0x000000ffffb57224 */ /* 0x000fe400078e00b4 */
[----:B------:R-:W-:Y:S02]  /*293d0*/  IMAD.MOV.U32 R180, RZ, RZ, R179 ;  /* 0x000000ffffb47224 */ /* 0x000fe400078e00b3 */
[----:B------:R-:W-:Y:S02]  /*293e0*/  IMAD.MOV.U32 R179, RZ, RZ, R178 ;  /* 0x000000ffffb37224 */ /* 0x000fe400078e00b2 */
[----:B------:R-:W-:-:S02]  /*293f0*/  IMAD.MOV.U32 R178, RZ, RZ, R177 ;  /* 0x000000ffffb27224 */ /* 0x000fc400078e00b1 */
[----:B------:R-:W-:Y:S02]  /*29400*/  IMAD.MOV.U32 R183, RZ, RZ, R182 ;  /* 0x000000ffffb77224 */ /* 0x000fe400078e00b6 */
[----:B------:R-:W-:Y:S01]  /*29410*/  IMAD.MOV.U32 R182, RZ, RZ, R181 ;  /* 0x000000ffffb67224 */ /* 0x000fe200078e00b5 */
[----:B------:R-:W-:Y:S01]  /*29420*/  MOV R181, R180 ;  /* 0x000000b400b57202 */ /* 0x000fe20000000f00 */
[----:B------:R-:W-:Y:S02]  /*29430*/  IMAD.MOV.U32 R177, RZ, RZ, R243 ;  /* 0x000000ffffb17224 */ /* 0x000fe400078e00f3 */
[----:B------:R-:W4:Y:S01]  /*29440*/  LDL.LU R243, [R1+0xfc4] ;  /* 0x000fc40001f37983 */ /* 0x000f220000300800 */
[----:B------:R-:W-:Y:S02]  /*29450*/  IMAD.MOV.U32 R180, RZ, RZ, R179 ;  /* 0x000000ffffb47224 */ /* 0x000fe400078e00b3 */
[----:B------:R-:W-:Y:S02]  /*29460*/  IMAD.MOV.U32 R179, RZ, RZ, R178 ;  /* 0x000000ffffb37224 */ /* 0x000fe400078e00b2 */
[----:B------:R-:W-:-:S02]  /*29470*/  IMAD.MOV.U32 R184, RZ, RZ, R183 ;  /* 0x000000ffffb87224 */ /* 0x000fc400078e00b7 */
[----:B------:R-:W-:Y:S02]  /*29480*/  IMAD.MOV.U32 R178, RZ, RZ, R177 ;  /* 0x000000ffffb27224 */ /* 0x000fe400078e00b1 */
[----:B------:R-:W-:Y:S02]  /*29490*/  IMAD.MOV.U32 R183, RZ, RZ, R182 ;  /* 0x000000ffffb77224 */ /* 0x000fe400078e00b6 */
[----:B------:R-:W-:Y:S02]  /*294a0*/  IMAD.MOV.U32 R177, RZ, RZ, R240 ;  /* 0x000000ffffb17224 */ /* 0x000fe400078e00f0 */
[----:B------:R-:W-:Y:S01]  /*294b0*/  IMAD.MOV.U32 R182, RZ, RZ, R181 ;  /* 0x000000ffffb67224 */ /* 0x000fe200078e00b5 */
[----:B------:R-:W4:Y:S01]  /*294c0*/  LDL.LU R240, [R1+0xfc0] ;  /* 0x000fc00001f07983 */ /* 0x000f220000300800 */
[----:B------:R-:W-:Y:S01]  /*294d0*/  IMAD.MOV.U32 R181, RZ, RZ, R180 ;  /* 0x000000ffffb57224 */ /* 0x000fe200078e00b4 */
[----:B------:R-:W-:Y:S01]  /*294e0*/  MOV R180, R179 ;  /* 0x000000b300b47202 */ /* 0x000fe20000000f00 */
[----:B------:R-:W-:-:S02]  /*294f0*/  IMAD.MOV.U32 R185, RZ, RZ, R184 ;  /* 0x000000ffffb97224 */ /* 0x000fc400078e00b8 */
[----:B------:R-:W-:Y:S02]  /*29500*/  IMAD.MOV.U32 R179, RZ, RZ, R178 ;  /* 0x000000ffffb37224 */ /* 0x000fe400078e00b2 */
[----:B------:R-:W-:Y:S02]  /*29510*/  IMAD.MOV.U32 R184, RZ, RZ, R183 ;  /* 0x000000ffffb87224 */ /* 0x000fe400078e00b7 */
[----:B------:R-:W-:Y:S02]  /*29520*/  IMAD.MOV.U32 R178, RZ, RZ, R177 ;  /* 0x000000ffffb27224 */ /* 0x000fe400078e00b1 */
[----:B------:R-:W-:Y:S02]  /*29530*/  IMAD.MOV.U32 R183, RZ, RZ, R182 ;  /* 0x000000ffffb77224 */ /* 0x000fe400078e00b6 */
[----:B------:R-:W-:Y:S02]  /*29540*/  IMAD.MOV.U32 R177, RZ, RZ, R18 ;  /* 0x000000ffffb17224 */ /* 0x000fe400078e0012 */
[----:B------:R-:W-:Y:S01]  /*29550*/  IMAD.MOV.U32 R182, RZ, RZ, R181 ;  /* 0x000000ffffb67224 */ /* 0x000fe200078e00b5 */
[----:B------:R-:W4:Y:S01]  /*29560*/  LDL.LU R18, [R1+0xfbc] ;  /* 0x000fbc0001127983 */ /* 0x000f220000300800 */
[----:B------:R-:W-:-:S02]  /*29570*/  IMAD.MOV.U32 R181, RZ, RZ, R180 ;  /* 0x000000ffffb57224 */ /* 0x000fc400078e00b4 */
[----:B------:R-:W-:Y:S01]  /*29580*/  IMAD.MOV.U32 R186, RZ, RZ, R185 ;  /* 0x000000ffffba7224 */ /* 0x000fe200078e00b9 */
[----:B------:R-:W-:Y:S01]  /*29590*/  MOV R180, R179 ;  /* 0x000000b300b47202 */ /* 0x000fe20000000f00 */
[----:B------:R-:W-:Y:S02]  /*295a0*/  IMAD.MOV.U32 R185, RZ, RZ, R184 ;  /* 0x000000ffffb97224 */ /* 0x000fe400078e00b8 */
[----:B------:R-:W-:Y:S02]  /*295b0*/  IMAD.MOV.U32 R184, RZ, RZ, R183 ;  /* 0x000000ffffb87224 */ /* 0x000fe400078e00b7 */
[----:B------:R-:W-:Y:S02]  /*295c0*/  IMAD.MOV.U32 R179, RZ, RZ, R178 ;  /* 0x000000ffffb37224 */ /* 0x000fe400078e00b2 */
[----:B------:R-:W-:Y:S02]  /*295d0*/  IMAD.MOV.U32 R183, RZ, RZ, R182 ;  /* 0x000000ffffb77224 */ /* 0x000fe400078e00b6 */
[----:B------:R-:W-:-:S02]  /*295e0*/  IMAD.MOV.U32 R178, RZ, RZ, R177 ;  /* 0x000000ffffb27224 */ /* 0x000fc400078e00b1 */
[----:B------:R-:W-:Y:S01]  /*295f0*/  IMAD.MOV.U32 R182, RZ, RZ, R181 ;  /* 0x000000ffffb67224 */ /* 0x000fe200078e00b5 */
[----:B------:R-:W-:Y:S01]  /*29600*/  MOV R181, R180 ;  /* 0x000000b400b57202 */ /* 0x000fe20000000f00 */
[----:B------:R-:W-:Y:S02]  /*29610*/  IMAD.MOV.U32 R177, RZ, RZ, R16 ;  /* 0x000000ffffb17224 */ /* 0x000fe400078e0010 */
[----:B------:R-:W-:Y:S01]  /*29620*/  IMAD.MOV.U32 R187, RZ, RZ, R186 ;  /* 0x000000ffffbb7224 */ /* 0x000fe200078e00ba */
[----:B------:R-:W4:Y:S01]  /*29630*/  LDL.LU R16, [R1+0xfb8] ;  /* 0x000fb80001107983 */ /* 0x000f220000300800 */
[----:B------:R-:W-:Y:S02]  /*29640*/  IMAD.MOV.U32 R186, RZ, RZ, R185 ;  /* 0x000000ffffba7224 */ /* 0x000fe400078e00b9 */
[----:B------:R-:W-:Y:S02]  /*29650*/  IMAD.MOV.U32 R185, RZ, RZ, R184 ;  /* 0x000000ffffb97224 */ /* 0x000fe400078e00b8 */
[----:B------:R-:W-:-:S02]  /*29660*/  IMAD.MOV.U32 R180, RZ, RZ, R179 ;  /* 0x000000ffffb47224 */ /* 0x000fc400078e00b3 */
[----:B------:R-:W-:Y:S01]  /*29670*/  IMAD.MOV.U32 R184, RZ, RZ, R183 ;  /* 0x000000ffffb87224 */ /* 0x000fe200078e00b7 */
[----:B------:R-:W-:Y:S01]  /*29680*/  MOV R183, R182 ;  /* 0x000000b600b77202 */ /* 0x000fe20000000f00 */
[----:B------:R-:W-:Y:S02]  /*29690*/  IMAD.MOV.U32 R179, RZ, RZ, R178 ;  /* 0x000000ffffb37224 */ /* 0x000fe400078e00b2 */
        /* <DEDUP_REMOVED lines=13> */
[----:B------:R-:W-:-:S02]  /*29770*/  IMAD.MOV.U32 R183, RZ, RZ, R182 ;  /* 0x000000ffffb77224 */ /* 0x000fc400078e00b6 */
[----:B------:R-:W-:Y:S02]  /*29780*/  IMAD.MOV.U32 R189, RZ, RZ, R188 ;  /* 0x000000ffffbd7224 */ /* 0x000fe400078e00bc */
[----:B------:R-:W-:Y:S02]  /*29790*/  IMAD.MOV.U32 R177, RZ, RZ, R242 ;  /* 0x000000ffffb17224 */ /* 0x000fe400078e00f2 */
[----:B------:R-:W-:Y:S01]  /*297a0*/  IMAD.MOV.U32 R182, RZ, RZ, R181 ;  /* 0x000000ffffb67224 */ /* 0x000fe200078e00b5 */
[----:B------:R-:W4:Y:S01]  /*297b0*/  LDL.LU R242, [R1+0xfb0] ;  /* 0x000fb00001f27983 */ /* 0x000f220000300800 */
[----:B------:R-:W-:Y:S02]  /*297c0*/  IMAD.MOV.U32 R188, RZ, RZ, R187 ;  /* 0x000000ffffbc7224 */ /* 0x000fe400078e00bb */
[----:B------:R-:W-:Y:S02]  /*297d0*/  IMAD.MOV.U32 R181, RZ, RZ, R180 ;  /* 0x000000ffffb57224 */ /* 0x000fe400078e00b4 */
[----:B------:R-:W-:-:S02]  /*297e0*/  IMAD.MOV.U32 R187, RZ, RZ, R186 ;  /* 0x000000ffffbb7224 */ /* 0x000fc400078e00ba */
[----:B------:R-:W-:Y:S02]  /*297f0*/  IMAD.MOV.U32 R180, RZ, RZ, R179 ;  /* 0x000000ffffb47224 */ /* 0x000fe400078e00b3 */
[----:B------:R-:W-:Y:S02]  /*29800*/  IMAD.MOV.U32 R186, RZ, RZ, R185 ;  /* 0x000000ffffba7224 */ /* 0x000fe400078e00b9 */
[----:B------:R-:W-:Y:S02]  /*29810*/  IMAD.MOV.U32 R179, RZ, RZ, R178 ;  /* 0x000000ffffb37224 */ /* 0x000fe400078e00b2 */
[----:B------:R-:W-:Y:S02]  /*29820*/  IMAD.MOV.U32 R185, RZ, RZ, R184 ;  /* 0x000000ffffb97224 */ /* 0x000fe400078e00b8 */
[----:B------:R-:W-:Y:S01]  /*29830*/  IMAD.MOV.U32 R178, RZ, RZ, R177 ;  /* 0x000000ffffb27224 */ /* 0x000fe200078e00b1 */
[----:B------:R-:W-:Y:S01]  /*29840*/  MOV R177, R241 ;  /* 0x000000f100b17202 */ /* 0x000fe20000000f00 */
[----:B------:R-:W-:Y:S01]  /*29850*/  IMAD.MOV.U32 R184, RZ, RZ, R183 ;  /* 0x000000ffffb87224 */ /* 0x000fe200078e00b7 */
[----:B------:R-:W4:Y:S01]  /*29860*/  LDL.LU R241, [R1+0xfac] ;  /* 0x000fac0001f17983 */ /* 0x000f220000300800 */
[----:B------:R-:W-:-:S02]  /*29870*/  IMAD.MOV.U32 R190, RZ, RZ, R189 ;  /* 0x000000ffffbe7224 */ /* 0x000fc400078e00bd */
[----:B------:R-:W-:Y:S02]  /*29880*/  IMAD.MOV.U32 R183, RZ, RZ, R182 ;  /* 0x000000ffffb77224 */ /* 0x000fe400078e00b6 */
        /* <DEDUP_REMOVED lines=15> */
[----:B------:R-:W-:Y:S02]  /*29980*/  IMAD.MOV.U32 R181, RZ, RZ, R180 ;  /* 0x000000ffffb57224 */ /* 0x000fe400078e00b4 */
[----:B------:R-:W-:Y:S02]  /*29990*/  IMAD.MOV.U32 R180, RZ, RZ, R179 ;  /* 0x000000ffffb47224 */ /* 0x000fe400078e00b3 */
[----:B------:R-:W-:Y:S02]  /*299a0*/  IMAD.MOV.U32 R179, RZ, RZ, R178 ;  /* 0x000000ffffb37224 */ /* 0x000fe400078e00b2 */
[----:B------:R-:W-:Y:S01]  /*299b0*/  IMAD.MOV.U32 R178, RZ, RZ, R177 ;  /* 0x000000ffffb27224 */ /* 0x000fe200078e00b1 */
[----:B------:R-:W-:Y:S02]  /*299c0*/  MOV R177, R176 ;  /* 0x000000b000b17202 */ /* 0x000fe40000000f00 */
[----:B------:R-:W4:Y:S01]  /*299d0*/  LDL.LU R176, [R1+0xfa4] ;  /* 0x000fa40001b07983 */ /* 0x000f220000300800 */
[----:B------:R-:W-:-:S02]  /*299e0*/  IMAD.MOV.U32 R191, RZ, RZ, R190 ;  /* 0x000000ffffbf7224 */ /* 0x000fc400078e00be */
[----:B------:R-:W-:Y:S02]  /*299f0*/  IMAD.MOV.U32 R190, RZ, RZ, R189 ;  /* 0x000000ffffbe7224 */ /* 0x000fe400078e00bd */
[----:B------:R-:W-:Y:S02]  /*29a00*/  IMAD.MOV.U32 R189, RZ, RZ, R188 ;  /* 0x000000ffffbd7224 */ /* 0x000fe400078e00bc */
[----:B------:R-:W-:Y:S02]  /*29a10*/  IMAD.MOV.U32 R188, RZ, RZ, R187 ;  /* 0x000000ffffbc7224 */ /* 0x000fe400078e00bb */
[----:B------:R-:W-:Y:S02]  /*29a20*/  IMAD.MOV.U32 R187, RZ, RZ, R186 ;  /* 0x000000ffffbb7224 */ /* 0x000fe400078e00ba */
[----:B-1----:R-:W-:Y:S01]  /*29a30*/  IMAD R21, R191, UR56, RZ ;  /* 0x00000038bf157c24 */ /* 0x002fe2000f8e02ff */
[----:B------:R-:W-:Y:S01]  /*29a40*/  ULDC UR56, c[0x0][0x240] ;  /* 0x0000900000387ab9 */ /* 0x000fe20000000800 */
[----:B------:R-:W-:-:S02]  /*29a50*/  IMAD.MOV.U32 R186, RZ, RZ, R185 ;  /* 0x000000ffffba7224 */ /* 0x000fc400078e00b9 */
[----:B------:R-:W-:Y:S02]  /*29a60*/  IMAD.MOV.U32 R191, RZ, RZ, R190 ;  /* 0x000000ffffbf7224 */ /* 0x000fe400078e00be */
[----:B------:R-:W-:Y:S02]  /*29a70*/  IMAD.MOV.U32 R185, RZ, RZ, R184 ;  /* 0x000000ffffb97224 */ /* 0x000fe400078e00b8 */
[----:B------:R-:W-:Y:S01]  /*29a80*/  IMAD.MOV.U32 R190, RZ, RZ, R189 ;  /* 0x000000ffffbe7224 */ /* 0x000fe200078e00bd */
[----:B------:R-:W-:Y:S01]  /*29a90*/  MOV R189, R188 ;  /* 0x000000bc00bd7202 */ /* 0x000fe20000000f00 */
[----:B------:R-:W-:Y:S01]  /*29aa0*/  IMAD.MOV.U32 R184, RZ, RZ, R183 ;  /* 0x000000ffffb87224 */ /* 0x000fe200078e00b7 */
[----:B------:R-:W-:Y:S01]  /*29ab0*/  MOV R183, R182 ;  /* 0x000000b600b77202 */ /* 0x000fe20000000f00 */
[----:B------:R-:W-:Y:S02]  /*29ac0*/  IMAD.MOV.U32 R188, RZ, RZ, R187 ;  /* 0x000000ffffbc7224 */ /* 0x000fe400078e00bb */
[----:B------:R-:W-:-:S02]  /*29ad0*/  IMAD.MOV.U32 R182, RZ, RZ, R181 ;  /* 0x000000ffffb67224 */ /* 0x000fc400078e00b5 */
[----:B------:R-:W-:Y:S02]  /*29ae0*/  IMAD.MOV.U32 R187, RZ, RZ, R186 ;  /* 0x000000ffffbb7224 */ /* 0x000fe400078e00ba */
[----:B------:R-:W-:Y:S02]  /*29af0*/  IMAD.MOV.U32 R181, RZ, RZ, R180 ;  /* 0x000000ffffb57224 */ /* 0x000fe400078e00b4 */
[----:B------:R-:W-:Y:S02]  /*29b00*/  IMAD.MOV.U32 R186, RZ, RZ, R185 ;  /* 0x000000ffffba7224 */ /* 0x000fe400078e00b9 */
[----:B------:R-:W-:Y:S01]  /*29b10*/  IMAD R23, R191, UR57, RZ ;  /* 0x00000039bf177c24 */ /* 0x000fe2000f8e02ff */
[----:B------:R-:W-:Y:S01]  /*29b20*/  ULDC UR57, c[0x0][0x240] ;  /* 0x0000900000397ab9 */ /* 0x000fe20000000800 */
[----:B------:R-:W-:Y:S02]  /*29b30*/  IMAD.MOV.U32 R180, RZ, RZ, R179 ;  /* 0x000000ffffb47224 */ /* 0x000fe400078e00b3 */
        /* <DEDUP_REMOVED lines=14> */
[----:B------:R-:W-:Y:S01]  /*29c20*/  IMAD R25, R191, UR58, RZ ;  /* 0x0000003abf197c24 */ /* 0x000fe2000f8e02ff */
[----:B------:R-:W-:Y:S01]  /*29c30*/  ULDC UR58, c[0x0][0x240] ;  /* 0x00009000003a7ab9 */ /* 0x000fe20000000800 */
        /* <DEDUP_REMOVED lines=14> */
[----:B------:R-:W-:Y:S02]  /*29d20*/  IMAD.MOV.U32 R187, RZ, RZ, R186 ;  /* 0x000000ffffbb7224 */ /* 0x000fe400078e00ba */
[----:B------:R-:W-:Y:S01]  /*29d30*/  IMAD R27, R191, UR59, RZ ;  /* 0x0000003bbf1b7c24 */ /* 0x000fe2000f8e02ff */
[----:B------:R-:W-:Y:S01]  /*29d40*/  ULDC UR59, c[0x0][0x240] ;  /* 0x00009000003b7ab9 */ /* 0x000fe20000000800 */
[----:B------:R-:W-:-:S02]  /*29d50*/  IMAD.MOV.U32 R181, RZ, RZ, R180 ;  /* 0x000000ffffb57224 */ /* 0x000fc400078e00b4 */
        /* <DEDUP_REMOVED lines=9> */
[----:B------:R-:W-:Y:S01]  /*29df0*/  IMAD.MOV.U32 R178, RZ, RZ, R177 ;  /* 0x000000ffffb27224 */ /* 0x000fe200078e00b1 */
[----:B------:R-:W-:Y:S01]  /*29e00*/  MOV R177, R249 ;  /* 0x000000f900b17202 */ /* 0x000fe20000000f00 */
[----:B------:R-:W-:Y:S01]  /*29e10*/  IMAD.MOV.U32 R188, RZ, RZ, R187 ;  /* 0x000000ffffbc7224 */ /* 0x000fe200078e00bb */
[----:B------:R-:W4:Y:S01]  /*29e20*/  LDL.LU R249, [R1+0xf98] ;  /* 0x000f980001f97983 */ /* 0x000f220000300800 */
[----:B------:R-:W-:Y:S02]  /*29e30*/  IMAD.MOV.U32 R182, RZ, RZ, R181 ;  /* 0x000000ffffb67224 */ /* 0x000fe400078e00b5 */
[----:B------:R-:W-:Y:S02]  /*29e40*/  IMAD.MOV.U32 R187, RZ, RZ, R186 ;  /* 0x000000ffffbb7224 */ /* 0x000fe400078e00ba */
[----:B------:R-:W-:-:S02]  /*29e50*/  IMAD.MOV.U32 R181, RZ, RZ, R180 ;  /* 0x000000ffffb57224 */ /* 0x000fc400078e00b4 */
[----:B------:R-:W-:Y:S02]  /*29e60*/  IMAD.MOV.U32 R186, RZ, RZ, R185 ;  /* 0x000000ffffba7224 */ /* 0x000fe400078e00b9 */
[----:B------:R-:W-:Y:S01]  /*29e70*/  IMAD R29, R191, UR60, RZ ;  /* 0x0000003cbf1d7c24 */ /* 0x000fe2000f8e02ff */
[----:B------:R-:W-:Y:S01]  /*29e80*/  ULDC UR60, c[0x0][0x240] ;  /* 0x00009000003c7ab9 */ /* 0x000fe20000000800 */
[----:B------:R-:W-:Y:S02]  /*29e90*/  IMAD.MOV.U32 R180, RZ, RZ, R179 ;  /* 0x000000ffffb47224 */ /* 0x000fe400078e00b3 */
[----:B------:R-:W-:Y:S02]  /*29ea0*/  IMAD.MOV.U32 R185, RZ, RZ, R184 ;  /* 0x000000ffffb97224 */ /* 0x000fe400078e00b8 */
        /* <DEDUP_REMOVED lines=9> */
[----:B------:R-:W-:Y:S01]  /*29f40*/  IMAD.MOV.U32 R182, RZ, RZ, R181 ;  /* 0x000000ffffb67224 */ /* 0x000fe200078e00b5 */
[----:B------:R-:W4:Y:S01]  /*29f50*/  LDL.LU R248, [R1+0xf94] ;  /* 0x000f940001f87983 */ /* 0x000f220000300800 */
[----:B------:R-:W-:Y:S01]  /*29f60*/  IMAD.MOV.U32 R187, RZ, RZ, R186 ;  /* 0x000000ffffbb7224 */ /* 0x000fe200078e00ba */
[----:B------:R-:W-:Y:S01]  /*29f70*/  MOV R186, R185 ;  /* 0x000000b900ba7202 */ /* 0x000fe20000000f00 */
[----:B------:R-:W-:Y:S02]  /*29f80*/  IMAD R31, R191, UR61, RZ ;  /* 0x0000003dbf1f7c24 */ /* 0x000fe4000f8e02ff */
        /* <DEDUP_REMOVED lines=11> */
[----:B--2---:R-:W-:Y:S02]  /*2a040*/  IMAD.MOV.U32 R177, RZ, RZ, R246 ;  /* 0x000000ffffb17224 */ /* 0x004fe400078e00f6 */
[----:B------:R-:W-:Y:S01]  /*2a050*/  IMAD.MOV.U32 R182, RZ, RZ, R181 ;  /* 0x000000ffffb67224 */ /* 0x000fe200078e00b5 */
[----:B------:R-:W2:Y:S01]  /*2a060*/  LDL.LU R246, [R1+0xf90] ;  /* 0x000f900001f67983 */ /* 0x000ea20000300800 */
        /* <DEDUP_REMOVED lines=14> */
[----:B---3--:R-:W-:Y:S01]  /*2a150*/  MOV R177, R245 ;  /* 0x000000f500b17202 */ /* 0x008fe20000000f00 */
[----:B------:R-:W-:Y:S01]  /*2a160*/  IMAD.MOV.U32 R188, RZ, RZ, R187 ;  /* 0x000000ffffbc7224 */ /* 0x000fe200078e00bb */
[----:B------:R-:W3:Y:S01]  /*2a170*/  LDL.LU R245, [R1+0xf8c] ;  /* 0x000f8c0001f57983 */ /* 0x000ee20000300800 */
        /* <DEDUP_REMOVED lines=18> */
[----:B------:R-:W-:Y:S01]  /*2a2a0*/  MOV R186, R185 ;  /* 0x000000b900ba7202 */ /* 0x000fe20000000f00 */
[----:B------:R-:W-:Y:S01]  /*2a2b0*/  IMAD R37, R191, UR38, RZ ;  /* 0x00000026bf257c24 */ /* 0x000fe2000f8e02ff */
[----:B------:R-:W-:Y:S01]  /*2a2c0*/  ULDC UR38, c[0x0][0x240] ;  /* 0x0000900000267ab9 */ /* 0x000fe20000000800 */
[----:B----4-:R-:W-:Y:S02]  /*2a2d0*/  IMAD.MOV.U32 R177, RZ, RZ, R244 ;  /* 0x000000ffffb17224 */ /* 0x010fe400078e00f4 */
        /* <DEDUP_REMOVED lines=53> */
[----:B------:R-:W-:Y:S01]  /*2a630*/  IMAD.MOV.U32 R181, RZ, RZ, R180 ;  /* 0x000000ffffb57224 */ /* 0x000fe200078e00b4 */
[----:B------:R-:W-:Y:S01]  /*2a640*/  MOV R180, R179 ;  /* 0x000000b300b47202 */ /* 0x000fe20000000f00 */
[----:B------:R-:W-:Y:S01]  /*2a650*/  IMAD R43, R191, UR35, RZ ;  /* 0x00000023bf2b7c24 */ /* 0x000fe2000f8e02ff */
[----:B------:R-:W-:Y:S01]  /*2a660*/  ULDC UR35, c[0x0][0x240] ;  /* 0x0000900000237ab9 */ /* 0x000fe20000000800 */
        /* <DEDUP_REMOVED lines=21> */
[----:B------:R-:W-:Y:S01]  /*2a7c0*/  IMAD.MOV.U32 R184, RZ, RZ, R183 ;  /* 0x000000ffffb87224 */ /* 0x000fe200078e00b7 */
[----:B------:R-:W-:Y:S01]  /*2a7d0*/  MOV R183, R182 ;  /* 0x000000b600b77202 */ /* 0x000fe20000000f00 */
[----:B------:R-:W-:Y:S01]  /*2a7e0*/  IMAD.MOV.U32 R190, RZ, RZ, R189 ;  /* 0x000000ffffbe7224 */ /* 0x000fe200078e00bd */
[----:B------:R-:W-:Y:S01]  /*2a7f0*/  MOV R189, R188 ;  /* 0x000000bc00bd7202 */ /* 0x000fe20000000f00 */
[----:B------:R-:W-:Y:S01]  /*2a800*/  IMAD.MOV.U32 R178, RZ, RZ, R177 ;  /* 0x000000ffffb27224 */ /* 0x000fe200078e00b1 */
[----:B------:R-:W-:Y:S01]  /*2a810*/  MOV R177, R2 ;  /* 0x0000000200b17202 */ /* 0x000fe20000000f00 */
[----:B------:R-:W-:Y:S01]  /*2a820*/  IMAD.MOV.U32 R182, RZ, RZ, R181 ;  /* 0x000000ffffb67224 */ /* 0x000fe200078e00b5 */
[----:B------:R-:W4:Y:S01]  /*2a830*/  LDL.LU R2, [R1+0xf74] ;  /* 0x000f740001027983 */ /* 0x000f220000300800 */
        /* <DEDUP_REMOVED lines=23> */
[----:B------:R-:W-:Y:S01]  /*2a9b0*/  MOV R186, R185 ;  /* 0x000000b900ba7202 */ /* 0x000fe20000000f00 */
[----:B------:R-:W-:Y:S01]  /*2a9c0*/  IMAD.MOV.U32 R185, RZ, RZ, R184 ;  /* 0x000000ffffb97224 */ /* 0x000fe200078e00b8 */
        /* <DEDUP_REMOVED lines=19> */
[----:B------:R-:W-:Y:S01]  /*2ab00*/  MOV R177, R247 ;  /* 0x000000f700b17202 */ /* 0x000fe20000000f00 */
[----:B------:R-:W-:Y:S01]  /*2ab10*/  IMAD.MOV.U32 R184, RZ, RZ, R183 ;  /* 0x000000ffffb87224 */ /* 0x000fe200078e00b7 */
[----:B------:R-:W-:Y:S01]  /*2ab20*/  MOV R183, R182 ;  /* 0x000000b600b77202 */ /* 0x000fe20000000f00 */
[----:B------:R-:W-:Y:S01]  /*2ab30*/  IMAD.MOV.U32 R182, RZ, RZ, R181 ;  /* 0x000000ffffb67224 */ /* 0x000fe200078e00b5 */
[----:B------:R-:W4:Y:S01]  /*2ab40*/  LDL.LU R247, [R1+0xf68] ;  /* 0x000f680001f77983 */ /* 0x000f220000300800 */
[----:B------:R-:W-:-:S02]  /*2ab50*/  IMAD.MOV.U32 R181, RZ, RZ, R180 ;  /* 0x000000ffffb57224 */ /* 0x000fc400078e00b4 */
[----:B------:R-:W-:Y:S02]  /*2ab60*/  IMAD.MOV.U32 R180, RZ, RZ, R179 ;  /* 0x000000ffffb47224 */ /* 0x000fe400078e00b3 */
[----:B------:R-:W-:Y:S02]  /*2ab70*/  IMAD.MOV.U32 R179, RZ, RZ, R178 ;  /* 0x000000ffffb37224 */ /* 0x000fe400078e00b2 */
[----:B------:R-:W-:Y:S02]  /*2ab80*/  IMAD.MOV.U32 R178, RZ, RZ, R177 ;  /* 0x000000ffffb27224 */ /* 0x000fe400078e00b1 */
[----:B------:R-:W-:Y:S02]  /*2ab90*/  IMAD.MOV.U32 R177, RZ, RZ, R176 ;  /* 0x000000ffffb17224 */ /* 0x000fe400078e00b0 */
[----:B------:R-:W4:Y:S01]  /*2aba0*/  LDL.LU R176, [R1+0xf64] ;  /* 0x000f640001b07983 */ /* 0x000f220000300800 */
[----:B------:R-:W-:Y:S01]  /*2abb0*/  IMAD R51, R191, UR31, RZ ;  /* 0x0000001fbf337c24 */ /* 0x000fe2000f8e02ff */
[----:B------:R-:W-:Y:S01]  /*2abc0*/  ULDC UR31, c[0x0][0x240] ;  /* 0x00009000001f7ab9 */ /* 0x000fe20000000800 */
[----:B------:R-:W-:-:S02]  /*2abd0*/  IMAD.MOV.U32 R191, RZ, RZ, R190 ;  /* 0x000000ffffbf7224 */ /* 0x000fc400078e00be */
[----:B------:R-:W-:Y:S01]  /*2abe0*/  IMAD.MOV.U32 R190, RZ, RZ, R189 ;  /* 0x000000ffffbe7224 */ /* 0x000fe200078e00bd */
[----:B------:R-:W-:Y:S01]  /*2abf0*/  MOV R189, R188 ;  /* 0x000000bc00bd7202 */ /* 0x000fe20000000f00 */
[----:B------:R-:W-:Y:S02]  /*2ac00*/  IMAD.MOV.U32 R188, RZ, RZ, R187 ;  /* 0x000000ffffbc7224 */ /* 0x000fe400078e00bb */
[----:B------:R-:W-:Y:S02]  /*2ac10*/  IMAD.MOV.U32 R187, RZ, RZ, R186 ;  /* 0x000000ffffbb7224 */ /* 0x000fe400078e00ba */
        /* <DEDUP_REMOVED lines=13> */
[----:B------:R-:W-:Y:S01]  /*2acf0*/  IMAD.MOV.U32 R181, RZ, RZ, R180 ;  /* 0x000000ffffb57224 */ /* 0x000fe200078e00b4 */
[----:B------:R-:W-:Y:S01]  /*2ad00*/  MOV R180, R179 ;  /* 0x000000b300b47202 */ /* 0x000fe20000000f00 */
        /* <DEDUP_REMOVED lines=16> */
[----:B------:R-:W-:-:S02]  /*2ae10*/  IMAD.MOV.U32 R186, RZ, RZ, R185 ;  /* 0x000000ffffba7224 */ /* 0x000fc400078e00b9 */
[----:B------:R-:W-:Y:S01]  /*2ae20*/  IMAD R57, R191, UR28, RZ ;  /* 0x0000001cbf397c24 */ /* 0x000fe2000f8e02ff */
[----:B------:R-:W-:Y:S01]  /*2ae30*/  ULDC UR28, c[0x0][0x240] ;  /* 0x00009000001c7ab9 */ /* 0x000fe20000000800 */
[----:B------:R-:W-:Y:S02]  /*2ae40*/  IMAD.MOV.U32 R180, RZ, RZ, R179 ;  /* 0x000000ffffb47224 */ /* 0x000fe400078e00b3 */
        /* <DEDUP_REMOVED lines=56> */
[----:B------:R-:W-:-:S02]  /*2b1d0*/  IMAD.MOV.U32 R185, RZ, RZ, R184 ;  /* 0x000000ffffb97224 */ /* 0x000fc400078e00b8 */
[----:B------:R-:W-:Y:S01]  /*2b1e0*/  IMAD.MOV.U32 R190, RZ, RZ, R189 ;  /* 0x000000ffffbe7224 */ /* 0x000fe200078e00bd */
[----:B------:R-:W-:Y:S01]  /*2b1f0*/  MOV R189, R188 ;  /* 0x000000bc00bd7202 */ /* 0x000fe20000000f00 */
[----:B------:R-:W-:Y:S01]  /*2b200*/  IMAD.MOV.U32 R178, RZ, RZ, R177 ;  /* 0x000000ffffb27224 */ /* 0x000fe200078e00b1 */
[----:B--2---:R-:W-:Y:S01]  /*2b210*/  MOV R177, R246 ;  /* 0x000000f600b17202 */ /* 0x004fe20000000f00 */
[----:B------:R-:W-:Y:S01]  /*2b220*/  IMAD.MOV.U32 R184, RZ, RZ, R183 ;  /* 0x000000ffffb87224 */ /* 0x000fe200078e00b7 */
[----:B------:R-:W-:Y:S01]  /*2b230*/  MOV R183, R182 ;  /* 0x000000b600b77202 */ /* 0x000fe20000000f00 */
[----:B------:R-:W-:Y:S01]  /*2b240*/  IMAD.MOV.U32 R188, RZ, RZ, R187 ;  /* 0x000000ffffbc7224 */ /* 0x000fe200078e00bb */
[----:B------:R-:W2:Y:S01]  /*2b250*/  LDL.LU R246, [R1+0xf50] ;  /* 0x000f500001f67983 */ /* 0x000ea20000300800 */
[----:B------:R-:W-:Y:S02]  /*2b260*/  IMAD.MOV.U32 R182, RZ, RZ, R181 ;  /* 0x000000ffffb67224 */ /* 0x000fe400078e00b5 */
[----:B------:R-:W-:-:S02]  /*2b270*/  IMAD.MOV.U32 R187, RZ, RZ, R186 ;  /* 0x000000ffffbb7224 */ /* 0x000fc400078e00ba */
[----:B------:R-:W-:Y:S02]  /*2b280*/  IMAD.MOV.U32 R181, RZ, RZ, R180 ;  /* 0x000000ffffb57224 */ /* 0x000fe400078e00b4 */
[----:B------:R-:W-:Y:S02]  /*2b290*/  IMAD.MOV.U32 R186, RZ, RZ, R185 ;  /* 0x000000ffffba7224 */ /* 0x000fe400078e00b9 */
[----:B------:R-:W-:Y:S01]  /*2b2a0*/  IMAD R65, R191, UR24, RZ ;  /* 0x00000018bf417c24 */ /* 0x000fe2000f8e02ff */
[----:B------:R-:W-:Y:S01]  /*2b2b0*/  ULDC UR24, c[0x0][0x240] ;  /* 0x0000900000187ab9 */ /* 0x000fe20000000800 */
        /* <DEDUP_REMOVED lines=8> */
[----:B---3--:R-:W-:-:S02]  /*2b340*/  IMAD.MOV.U32 R177, RZ, RZ, R245 ;  /* 0x000000ffffb17224 */ /* 0x008fc400078e00f5 */
[----:B------:R-:W-:Y:S01]  /*2b350*/  IMAD.MOV.U32 R183, RZ, RZ, R182 ;  /* 0x000000ffffb77224 */ /* 0x000fe200078e00b6 */
[----:B------:R-:W3:Y:S01]  /*2b360*/  LDL.LU R245, [R1+0xf4c] ;  /* 0x000f4c0001f57983 */ /* 0x000ee20000300800 */
[----:B------:R-:W-:Y:S02]  /*2b370*/  IMAD.MOV.U32 R188, RZ, RZ, R187 ;  /* 0x000000ffffbc7224 */ /* 0x000fe400078e00bb */
[----:B------:R-:W-:Y:S02]  /*2b380*/  IMAD.MOV.U32 R182, RZ, RZ, R181 ;  /* 0x000000ffffb67224 */ /* 0x000fe400078e00b5 */
        /* <DEDUP_REMOVED lines=16> */
[----:B----4-:R-:W-:Y:S02]  /*2b490*/  IMAD.MOV.U32 R177, RZ, RZ, R244 ;  /* 0x000000ffffb17224 */ /* 0x010fe400078e00f4 */
        /* <DEDUP_REMOVED lines=144> */
[----:B------:R-:W4:Y:S01]  /*2bda0*/  LDL.LU R176, [R1+0xecc] ;  /* 0x000ecc0001b07983 */ /* 0x000f220000300800 */
[----:B------:R-:W-:Y:S01]  /*2bdb0*/  IMAD R83, R191, UR17, RZ ;  /* 0x00000011bf537c24 */ /* 0x000fe2000f8e02ff */
[----:B------:R-:W-:Y:S01]  /*2bdc0*/  ULDC UR17, c[0x0][0x240] ;  /* 0x0000900000117ab9 */ /* 0x000fe20000000800 */
        /* <DEDUP_REMOVED lines=28> */
[----:B------:R-:W-:Y:S01]  /*2bf90*/  MOV R183, R182 ;  /* 0x000000b600b77202 */ /* 0x000fe20000000f00 */
        /* <DEDUP_REMOVED lines=22> */
[----:B------:R-:W-:Y:S01]  /*2c100*/  MOV R186, R185 ;  /* 0x000000b900ba7202 */ /* 0x000fe20000000f00 */
[----:B------:R-:W-:Y:S01]  /*2c110*/  IMAD R91, R191, UR13, RZ ;  /* 0x0000000dbf5b7c24 */ /* 0x000fe2000f8e02ff */
[----:B------:R-:W-:Y:S01]  /*2c120*/  ULDC UR13, c[0x0][0x240] ;  /* 0x00009000000d7ab9 */ /* 0x000fe20000000800 */
        /* <DEDUP_REMOVED lines=30> */
[----:B------:R-:W-:Y:S01]  /*2c310*/  IMAD.MOV.U32 R188, RZ, RZ, R187 ;  /* 0x000000ffffbc7224 */ /* 0x000fe200078e00bb */
[----:B------:R-:W-:Y:S01]  /*2c320*/  MOV R177, R248 ;  /* 0x000000f800b17202 */ /* 0x000fe20000000f00 */
[----:B------:R-:W-:Y:S01]  /*2c330*/  IMAD.MOV.U32 R182, RZ, RZ, R181 ;  /* 0x000000ffffb67224 */ /* 0x000fe200078e00b5 */
[----:B------:R-:W4:Y:S01]  /*2c340*/  LDL.LU R248, [R1+0xeac] ;  /* 0x000eac0001f87983 */ /* 0x000f220000300800 */
        /* <DEDUP_REMOVED lines=20> */
[----:B--2---:R-:W-:Y:S02]  /*2c490*/  IMAD.MOV.U32 R177, RZ, RZ, R246 ;  /* 0x000000ffffb17224 */ /* 0x004fe400078e00f6 */
[----:B------:R-:W-:Y:S01]  /*2c4a0*/  IMAD.MOV.U32 R181, RZ, RZ, R180 ;  /* 0x000000ffffb57224 */ /* 0x000fe200078e00b4 */
[----:B------:R-:W-:Y:S01]  /*2c4b0*/  MOV R180, R179 ;  /* 0x000000b300b47202 */ /* 0x000fe20000000f00 */
[----:B------:R-:W-:Y:S01]  /*2c4c0*/  IMAD.MOV.U32 R191, RZ, RZ, R190 ;  /* 0x000000ffffbf7224 */ /* 0x000fe200078e00be */
[----:B------:R-:W2:Y:S01]  /*2c4d0*/  LDL.LU R246, [R1+0xea4] ;  /* 0x000ea40001f67983 */ /* 0x000ea20000300800 */
        /* <DEDUP_REMOVED lines=9> */
[----:B---3--:R-:W-:Y:S02]  /*2c570*/  IMAD.MOV.U32 R177, RZ, RZ, R245 ;  /* 0x000000ffffb17224 */ /* 0x008fe400078e00f5 */
[----:B------:R-:W-:Y:S01]  /*2c580*/  IMAD.MOV.U32 R187, RZ, RZ, R186 ;  /* 0x000000ffffbb7224 */ /* 0x000fe200078e00ba */
[----:B------:R-:W3:Y:S01]  /*2c590*/  LDL.LU R245, [R1+0xe9c] ;  /* 0x000e9c0001f57983 */ /* 0x000ee20000300800 */
        /* <DEDUP_REMOVED lines=14> */
[----:B------:R-:W-:Y:S02]  /*2c680*/  IMAD.MOV.U32 R182, RZ, RZ, R181 ;  /* 0x000000ffffb67224 */ /* 0x000fe400078e00b5 */
[----:B------:R-:W-:Y:S01]  /*2c690*/  IMAD.MOV.U32 R187, RZ, RZ, R186 ;  /* 0x000000ffffbb7224 */ /* 0x000fe200078e00ba */
[----:B----4-:R-:W-:Y:S01]  /*2c6a0*/  MOV R177, R244 ;  /* 0x000000f400b17202 */ /* 0x010fe20000000f00 */
[----:B------:R-:W-:Y:S01]  /*2c6b0*/  IMAD.MOV.U32 R181, RZ, RZ, R180 ;  /* 0x000000ffffb57224 */ /* 0x000fe200078e00b4 */
[----:B------:R-:W4:Y:S01]  /*2c6c0*/  LDL.LU R244, [R1+0xe94] ;  /* 0x000e940001f47983 */ /* 0x000f220000300800 */
        /* <DEDUP_REMOVED lines=18> */
[----:B------:R-:W-:Y:S01]  /*2c7f0*/  IMAD R103, R191, UR43, RZ ;  /* 0x0000002bbf677c24 */ /* 0x000fe2000f8e02ff */
[----:B------:R-:W-:Y:S01]  /*2c800*/  ULDC UR43, c[0x0][0x240] ;  /* 0x00009000002b7ab9 */ /* 0x000fe20000000800 */
[----:B------:R-:W-:Y:S02]  /*2c810*/  IMAD.MOV.U32 R177, RZ, RZ, R243 ;  /* 0x000000ffffb17224 */ /* 0x000fe400078e00f3 */
        /* <DEDUP_REMOVED lines=18> */
[----:B------:R-:W-:Y:S01]  /*2c940*/  IMAD R105, R191, UR44, RZ ;  /* 0x0000002cbf697c24 */ /* 0x000fe2000f8e02ff */
[----:B------:R-:W-:Y:S01]  /*2c950*/  MOV R191, R190 ;  /* 0x000000be00bf7202 */ /* 0x000fe20000000f00 */
[----:B------:R-:W-:Y:S01]  /*2c960*/  IMAD.MOV.U32 R185, RZ, RZ, R184 ;  /* 0x000000ffffb97224 */ /* 0x000fe200078e00b8 */
[----:B------:R-:W-:Y:S01]  /*2c970*/  MOV R184, R183 ;  /* 0x000000b700b87202 */ /* 0x000fe20000000f00 */
[----:B------:R-:W-:Y:S01]  /*2c980*/  IMAD.MOV.U32 R180, RZ, RZ, R179 ;  /* 0x000000ffffb47224 */ /* 0x000fe200078e00b3 */
[----:B------:R-:W-:Y:S01]  /*2c990*/  ULDC UR44, c[0x0][0x240] ;  /* 0x00009000002c7ab9 */ /* 0x000fe20000000800 */
[----:B------:R-:W-:Y:S02]  /*2c9a0*/  IMAD.MOV.U32 R190, RZ, RZ, R189 ;  /* 0x000000ffffbe7224 */ /* 0x000fe400078e00bd */
[----:B------:R-:W-:Y:S01]  /*2c9b0*/  IMAD R5, R5, UR45, RZ ;  /* 0x0000002d05057c24 */ /* 0x000fe2000f8e02ff */
[----:B------:R-:W-:Y:S01]  /*2c9c0*/  ULDC UR45, c[0x0][0x240] ;  /* 0x00009000002d7ab9 */ /* 0x000fe20000000800 */
[----:B------:R-:W-:-:S02]  /*2c9d0*/  IMAD.MOV.U32 R179, RZ, RZ, R178 ;  /* 0x000000ffffb37224 */ /* 0x000fc400078e00b2 */
[----:B------:R-:W-:Y:S02]  /*2c9e0*/  IMAD.MOV.U32 R183, RZ, RZ, R182 ;  /* 0x000000ffffb77224 */ /* 0x000fe400078e00b6 */
        /* <DEDUP_REMOVED lines=9> */
[----:B------:R-:W-:Y:S02]  /*2ca80*/  IMAD R107, R191, UR45, RZ ;  /* 0x0000002dbf6b7c24 */ /* 0x000fe4000f8e02ff */
[----:B------:R-:W-:Y:S01]  /*2ca90*/  IMAD R8, R8, UR46, RZ ;  /* 0x0000002e08087c24 */ /* 0x000fe2000f8e02ff */
[----:B------:R-:W-:Y:S01]  /*2caa0*/  ULDC UR46, c[0x0][0x240] ;  /* 0x00009000002e7ab9 */ /* 0x000fe20000000800 */
[----:B------:R-:W-:Y:S02]  /*2cab0*/  IMAD.MOV.U32 R180, RZ, RZ, R179 ;  /* 0x000000ffffb47224 */ /* 0x000fe400078e00b3 */
[----:B------:R-:W-:Y:S01]  /*2cac0*/  IMAD R9, R9, UR47, RZ ;  /* 0x0000002f09097c24 */ /* 0x000fe2000f8e02ff */
[----:B------:R-:W-:Y:S01]  /*2cad0*/  ULDC UR47, c[0x0][0x240] ;  /* 0x00009000002f7ab9 */ /* 0x000fe20000000800 */
[----:B------:R-:W-:-:S02]  /*2cae0*/  IMAD.MOV.U32 R185, RZ, RZ, R184 ;  /* 0x000000ffffb97224 */ /* 0x000fc400078e00b8 */
[----:B------:R-:W-:Y:S01]  /*2caf0*/  IMAD R11, R11, UR49, RZ ;  /* 0x000000310b0b7c24 */ /* 0x000fe2000f8e02ff */
[----:B------:R-:W-:Y:S01]  /*2cb00*/  ULDC UR49, c[0x0][0x240] ;  /* 0x0000900000317ab9 */ /* 0x000fe20000000800 */
[----:B------:R-:W-:Y:S01]  /*2cb10*/  IMAD.MOV.U32 R191, RZ, RZ, R190 ;  /* 0x000000ffffbf7224 */ /* 0x000fe200078e00be */
[----:B------:R-:W-:Y:S01]  /*2cb20*/  MOV R190, R189 ;  /* 0x000000bd00be7202 */ /* 0x000fe20000000f00 */
[----:B------:R-:W-:Y:S01]  /*2cb30*/  IMAD.MOV.U32 R184, RZ, RZ, R183 ;  /* 0x000000ffffb87224 */ /* 0x000fe200078e00b7 */
[----:B------:R-:W-:Y:S01]  /*2cb40*/  MOV R183, R182 ;  /* 0x000000b600b77202 */ /* 0x000fe20000000f00 */
[----:B------:R-:W-:Y:S02]  /*2cb50*/  IMAD.MOV.U32 R179, RZ, RZ, R178 ;  /* 0x000000ffffb37224 */ /* 0x000fe400078e00b2 */
[----:B------:R-:W-:Y:S01]  /*2cb60*/  IMAD R19, R19, UR55, RZ ;  /* 0x0000003713137c24 */ /* 0x000fe2000f8e02ff */
[----:B------:R-:W-:Y:S01]  /*2cb70*/  ULDC UR55, c[0x0][0x240] ;  /* 0x0000900000377ab9 */ /* 0x000fe20000000800 */
[----:B------:R-:W-:Y:S01]  /*2cb80*/  IMAD.MOV.U32 R189, RZ, RZ, R188 ;  /* 0x000000ffffbd7224 */ /* 0x000fe200078e00bc */
[----:B------:R-:W1:Y:S01]  /*2cb90*/  S2R R7, SR_TID.X ;  /* 0x0000000000077919 */ /* 0x000e620000002100 */
[----:B------:R-:W-:Y:S01]  /*2cba0*/  IMAD.MOV.U32 R178, RZ, RZ, R177 ;  /* 0x000000ffffb27224 */ /* 0x000fe200078e00b1 */
[----:B------:R-:W-:Y:S01]  /*2cbb0*/  ULDC UR45, c[0x0][0x240] ;  /* 0x00009000002d7ab9 */ /* 0x000fe20000000800 */
[----:B------:R-:W-:-:S02]  /*2cbc0*/  IMAD.MOV.U32 R182, RZ, RZ, R181 ;  /* 0x000000ffffb67224 */ /* 0x000fc400078e00b5 */
[----:B------:R-:W-:Y:S02]  /*2cbd0*/  IMAD.MOV.U32 R188, RZ, RZ, R187 ;  /* 0x000000ffffbc7224 */ /* 0x000fe400078e00bb */
        /* <DEDUP_REMOVED lines=35> */
[----:B------:R-:W-:Y:S01]  /*2ce10*/  IMAD.MOV.U32 R189, RZ, RZ, R188 ;  /* 0x000000ffffbd7224 */ /* 0x000fe200078e00bc */
[----:B------:R-:W-:Y:S01]  /*2ce20*/  MOV R188, R187 ;  /* 0x000000bb00bc7202 */ /* 0x000fe20000000f00 */
[----:B------:R-:W-:Y:S01]  /*2ce30*/  IMAD.MOV.U32 R182, RZ, RZ, R181 ;  /* 0x000000ffffb67224 */ /* 0x000fe200078e00b5 */
[----:B------:R-:W-:Y:S01]  /*2ce40*/  MOV R181, R180 ;  /* 0x000000b400b57202 */ /* 0x000fe20000000f00 */
[----:B------:R-:W-:-:S02]  /*2ce50*/  IMAD.MOV.U32 R177, RZ, RZ, R242 ;  /* 0x000000ffffb17224 */ /* 0x000fc400078e00f2 */
[----:B------:R-:W-:Y:S01]  /*2ce60*/  IMAD.MOV.U32 R187, RZ, RZ, R186 ;  /* 0x000000ffffbb7224 */ /* 0x000fe200078e00ba */
[----:B------:R-:W4:Y:S01]  /*2ce70*/  LDL.LU R242, [R1+0xe60] ;  /* 0x000e600001f27983 */ /* 0x000f220000300800 */
        /* <DEDUP_REMOVED lines=33> */
[----:B------:R-:W2:Y:S01]  /*2d090*/  LDL.LU R176, [R1+0xec8] ;  /* 0x000ec80001b07983 */ /* 0x000ea20000300800 */
[----:B------:R-:W-:Y:S01]  /*2d0a0*/  IMAD R115, R191, UR49, RZ ;  /* 0x00000031bf737c24 */ /* 0x000fe2000f8e02ff */
[----:B------:R-:W-:Y:S01]  /*2d0b0*/  ULDC UR49, c[0x0][0x240] ;  /* 0x0000900000317ab9 */ /* 0x000fe20000000800 */
[----:B------:R-:W-:Y:S02]  /*2d0c0*/  IMAD.MOV.U32 R191, RZ, RZ, R190 ;  /* 0x000000ffffbf7224 */ /* 0x000fe400078e00be */
[----:B------:R-:W-:-:S02]  /*2d0d0*/  IMAD.MOV.U32 R190, RZ, RZ, R189 ;  /* 0x000000ffffbe7224 */ /* 0x000fc400078e00bd */
[----:B------:R-:W-:Y:S02]  /*2d0e0*/  IMAD.MOV.U32 R189, RZ, RZ, R188 ;  /* 0x000000ffffbd7224 */ /* 0x000fe400078e00bc */
[----:B------:R-:W-:Y:S02]  /*2d0f0*/  IMAD.MOV.U32 R188, RZ, RZ, R187 ;  /* 0x000000ffffbc7224 */ /* 0x000fe400078e00bb */
[----:B------:R-:W-:Y:S01]  /*2d100*/  IMAD.MOV.U32 R187, RZ, RZ, R186 ;  /* 0x000000ffffbb7224 */ /* 0x000fe200078e00ba */
[----:B------:R-:W-:Y:S01]  /*2d110*/  MOV R186, R185 ;  /* 0x000000b900ba7202 */ /* 0x000fe20000000f00 */
        /* <DEDUP_REMOVED lines=8> */
[----:B--2---:R-:W-:Y:S02]  /*2d1a0*/  IMAD.MOV.U32 R177, RZ, RZ, R176 ;  /* 0x000000ffffb17224 */ /* 0x004fe400078e00b0 */
[----:B------:R-:W-:-:S02]  /*2d1b0*/  IMAD.MOV.U32 R176, RZ, RZ, R252 ;  /* 0x000000ffffb07224 */ /* 0x000fc400078e00fc */
[----:B------:R-:W2:Y:S01]  /*2d1c0*/  LDL.LU R252, [R1+0xec0] ;  /* 0x000ec00001fc7983 */ /* 0x000ea20000300800 */
[----:B------:R-:W-:Y:S01]  /*2d1d0*/  IMAD R12, R12, UR50, RZ ;  /* 0x000000320c0c7c24 */ /* 0x000fe2000f8e02ff */
[----:B------:R-:W-:Y:S02]  /*2d1e0*/  ULDC UR50, c[0x0][0x240] ;  /* 0x0000900000327ab9 */ /* 0x000fe40000000800 */
        /* <DEDUP_REMOVED lines=16> */
[----:B------:R-:W-:Y:S02]  /*2d2f0*/  IMAD.MOV.U32 R177, RZ, RZ, R176 ;  /* 0x000000ffffb17224 */ /* 0x000fe400078e00b0 */
        /* <DEDUP_REMOVED lines=23> */
[----:B--2---:R-:W-:-:S02]  /*2d470*/  IMAD.MOV.U32 R252, RZ, RZ, R250 ;  /* 0x000000fffffc7224 */ /* 0x004fc400078e00fa */
[----:B------:R-:W-:Y:S02]  /*2d480*/  IMAD.MOV.U32 R250, RZ, RZ, R249 ;  /* 0x000000fffffa7224 */ /* 0x000fe400078e00f9 */
[----:B------:R-:W2:Y:S01]  /*2d490*/  LDL.LU R249, [R1+0xeb0] ;  /* 0x000eb00001f97983 */ /* 0x000ea20000300800 */
[----:B------:R-:W-:Y:S01]  /*2d4a0*/  IMAD R14, R14, UR52, RZ ;  /* 0x000000340e0e7c24 */ /* 0x000fe2000f8e02ff */
[----:B------:R-:W-:Y:S02]  /*2d4b0*/  ULDC UR52, c[0x0][0x240] ;  /* 0x0000900000347ab9 */ /* 0x000fe40000000800 */
[----:B------:R-:W-:Y:S01]  /*2d4c0*/  IMAD R121, R191, UR52, RZ ;  /* 0x00000034bf797c24 */ /* 0x000fe2000f8e02ff */
[----:B------:R-:W-:Y:S01]  /*2d4d0*/  ULDC UR52, c[0x0][0x240] ;  /* 0x0000900000347ab9 */ /* 0x000fe20000000800 */
        /* <DEDUP_REMOVED lines=17> */
[----:B--2---:R-:W-:Y:S01]  /*2d5f0*/  IMAD.MOV.U32 R250, RZ, RZ, R249 ;  /* 0x000000fffffa7224 */ /* 0x004fe200078e00f9 */
[----:B------:R-:W-:-:S02]  /*2d600*/  MOV R249, R248 ;  /* 0x000000f800f97202 */ /* 0x000fc40000000f00 */
        /* <DEDUP_REMOVED lines=23> */
[----:B--2---:R-:W-:Y:S02]  /*2d780*/  IMAD.MOV.U32 R249, RZ, RZ, R248 ;  /* 0x000000fffff97224 */ /* 0x004fe400078e00f8 */
[----:B------:R-:W-:Y:S02]  /*2d790*/  IMAD.MOV.U32 R248, RZ, RZ, R246 ;  /* 0x000000fffff87224 */ /* 0x000fe400078e00f6 */
[----:B------:R-:W2:Y:S01]  /*2d7a0*/  LDL.LU R246, [R1+0xea0] ;  /* 0x000ea00001f67983 */ /* 0x000ea20000300800 */
[----:B------:R-:W-:Y:S01]  /*2d7b0*/  IMAD R17, R17, UR54, RZ ;  /* 0x0000003611117c24 */ /* 0x000fe2000f8e02ff */
[----:B------:R-:W-:Y:S02]  /*2d7c0*/  ULDC UR54, c[0x0][0x240] ;  /* 0x0000900000367ab9 */ /* 0x000fe40000000800 */
[----:B------:R-:W-:Y:S01]  /*2d7d0*/  IMAD R125, R191, UR54, RZ ;  /* 0x00000036bf7d7c24 */ /* 0x000fe2000f8e02ff */
[----:B------:R-:W-:Y:S01]  /*2d7e0*/  ULDC UR54, c[0x0][0x240] ;  /* 0x0000900000367ab9 */ /* 0x000fe20000000800 */
        /* <DEDUP_REMOVED lines=19> */
[----:B--2---:R-:W-:Y:S01]  /*2d920*/  MOV R248, R246 ;  /* 0x000000f600f87202 */ /* 0x004fe20000000f00 */
[----:B---3--:R-:W-:Y:S02]  /*2d930*/  IMAD.MOV.U32 R246, RZ, RZ, R245 ;  /* 0x000000fffff67224 */ /* 0x008fe400078e00f5 */
[----:B------:R-:W2:Y:S01]  /*2d940*/  LDL.LU R245, [R1+0xe98] ;  /* 0x000e980001f57983 */ /* 0x000ea20000300800 */
        /* <DEDUP_REMOVED lines=22> */
[----:B--2---:R-:W-:Y:S02]  /*2dab0*/  IMAD.MOV.U32 R246, RZ, RZ, R245 ;  /* 0x000000fffff67224 */ /* 0x004fe400078e00f5 */
[----:B----4-:R-:W-:-:S02]  /*2dac0*/  IMAD.MOV.U32 R245, RZ, RZ, R244 ;  /* 0x000000fffff57224 */ /* 0x010fc400078e00f4 */
[----:B------:R-:W2:Y:S01]  /*2dad0*/  LDL.LU R244, [R1+0xe90] ;  /* 0x000e900001f47983 */ /* 0x000ea20000300800 */
[----:B------:R-:W-:Y:S01]  /*2dae0*/  IMAD R129, R191, UR56, RZ ;  /* 0x00000038bf817c24 */ /* 0x000fe2000f8e02ff */
[----:B------:R-:W-:Y:S01]  /*2daf0*/  MOV R191, R190 ;  /* 0x000000be00bf7202 */ /* 0x000fe20000000f00 */
[----:B------:R-:W-:Y:S01]  /*2db00*/  IMAD.MOV.U32 R190, RZ, RZ, R189 ;  /* 0x000000ffffbe7224 */ /* 0x000fe200078e00bd */
[----:B------:R-:W-:Y:S01]  /*2db10*/  ULDC UR56, c[0x0][0x240] ;  /* 0x0000900000387ab9 */ /* 0x000fe20000000800 */
        /* <DEDUP_REMOVED lines=18> */
[----:B--2---:R-:W-:Y:S02]  /*2dc40*/  IMAD.MOV.U32 R245, RZ, RZ, R244 ;  /* 0x000000fffff57224 */ /* 0x004fe400078e00f4 */
[----:B------:R-:W-:Y:S02]  /*2dc50*/  IMAD.MOV.U32 R244, RZ, RZ, R243 ;  /* 0x000000fffff47224 */ /* 0x000fe400078e00f3 */
[----:B------:R-:W2:Y:S01]  /*2dc60*/  LDL.LU R243, [R1+0xe88] ;  /* 0x000e880001f37983 */ /* 0x000ea20000300800 */
        /* <DEDUP_REMOVED lines=27> */
[----:B------:R-:W-:Y:S01]  /*2de20*/  ULDC UR58, c[0x0][0x240] ;  /* 0x00009000003a7ab9 */ /* 0x000fe20000000800 */
        /* <DEDUP_REMOVED lines=25> */
[----:B------:R-:W-:Y:S01]  /*2dfc0*/  ULDC UR59, c[0x0][0x240] ;  /* 0x00009000003b7ab9 */ /* 0x000fe20000000800 */
        /* <DEDUP_REMOVED lines=22> */
[----:B--2---:R-:W-:Y:S02]  /*2e130*/  IMAD.MOV.U32 R240, RZ, RZ, R18 ;  /* 0x000000fffff07224 */ /* 0x004fe400078e0012 */
[----:B------:R-:W-:Y:S02]  /*2e140*/  IMAD.MOV.U32 R18, RZ, RZ, R16 ;  /* 0x000000ffff127224 */ /* 0x000fe400078e0010 */
[----:B------:R-:W2:Y:S01]  /*2e150*/  LDL.LU R16, [R1+0xe70] ;  /* 0x000e700001107983 */ /* 0x000ea20000300800 */
[----:B------:R-:W-:Y:S02]  /*2e160*/  IMAD R137, R191, UR60, RZ ;  /* 0x0000003cbf897c24 */ /* 0x000fe4000f8e02ff */
        /* <DEDUP_REMOVED lines=22> */
[----:B------:R-:W-:Y:S02]  /*2e2d0*/  IMAD R139, R191, UR6, RZ ;  /* 0x00000006bf8b7c24 */ /* 0x000fe4000f8e02ff */
[----:B------:R-:W-:-:S02]  /*2e2e0*/  IMAD R239, R247, UR59, RZ ;  /* 0x0000003bf7ef7c24 */ /* 0x000fc4000f8e02ff */
[----:B------:R-:W-:Y:S02]  /*2e2f0*/  IMAD R185, R185, UR20, RZ ;  /* 0x00000014b9b97c24 */ /* 0x000fe4000f8e02ff */
[----:B------:R-:W-:Y:S02]  /*2e300*/  IMAD R187, R187, UR19, RZ ;  /* 0x00000013bbbb7c24 */ /* 0x000fe4000f8e02ff */
[----:B------:R-:W-:Y:S01]  /*2e310*/  IMAD R189, R189, UR18, RZ ;  /* 0x00000012bdbd7c24 */ /* 0x000fe2000f8e02ff */
[----:B------:R-:W3:Y:S01]  /*2e320*/  S2UR UR60, SR_CgaCtaId ;  /* 0x00000000003c79c3 */ /* 0x000ee20000008800 */
[----:B--2---:R-:W-:Y:S01]  /*2e330*/  IMAD.MOV.U32 R18, RZ, RZ, R16 ;  /* 0x000000ffff127224 */ /* 0x004fe200078e0010 */
[----:B-1----:R-:W-:Y:S01]  /*2e340*/  SHF.R.U32.HI R7, RZ, 0x6, R7 ;  /* 0x00000006ff077819 */ /* 0x002fe20000011607 */
[----:B------:R-:W-:Y:S01]  /*2e350*/  IMAD.MOV.U32 R16, RZ, RZ, R2 ;  /* 0x000000ffff107224 */ /* 0x000fe200078e0002 */
[----:B------:R-:W-:Y:S01]  /*2e360*/  ULDC UR6, c[0x0][0x230] ;  /* 0x00008c0000067ab9 */ /* 0x000fe20000000800 */
[----:B------:R-:W2:Y:S04]  /*2e370*/  LDL.LU R2, [R1+0xe64] ;  /* 0x000e640001027983 */ /* 0x000ea80000300800 */
[----:B------:R-:W4:Y:S02]  /*2e380*/  LDL.LU R191, [R1+0xf28] ;  /* 0x000f280001bf7983 */ /* 0x000f240000300800 */
[----:B----4-:R-:W-:-:S02]  /*2e390*/  IMAD R141, R191, UR40, RZ ;  /* 0x00000028bf8d7c24 */ /* 0x010fc4000f8e02ff */
[----:B------:R-:W4:Y:S02]  /*2e3a0*/  LDL.LU R191, [R1+0xf24] ;  /* 0x000f240001bf7983 */ /* 0x000f240000300800 */
[----:B----4-:R-:W-:Y:S02]  /*2e3b0*/  IMAD R143, R191, UR39, RZ ;  /* 0x00000027bf8f7c24 */ /* 0x010fe4000f8e02ff */
[----:B------:R-:W4:Y:S02]  /*2e3c0*/  LDL.LU R191, [R1+0xf20] ;  /* 0x000f200001bf7983 */ /* 0x000f240000300800 */
[----:B----4-:R-:W-:Y:S02]  /*2e3d0*/  IMAD R145, R191, UR38, RZ ;  /* 0x00000026bf917c24 */ /* 0x010fe4000f8e02ff */
        /* <DEDUP_REMOVED lines=28> */
[----:B------:R-:W4:Y:S01]  /*2e5a0*/  LDL.LU R191, [R1+0xee4] ;  /* 0x000ee40001bf7983 */ /* 0x000f220000300800 */
[----:B------:R-:W-:Y:S01]  /*2e5b0*/  IMAD R231, R240, UR53, RZ ;  /* 0x00000035f0e77c24 */ /* 0x000fe2000f8e02ff */
[-C--:B------:R-:W-:Y:S01]  /*2e5c0*/  LEA R240, P5, R4, R238.reuse, 0x2 ;  /* 0x000000ee04f07211 */ /* 0x080fe200078a10ff */
[----:B------:R-:W-:Y:S01]  /*2e5d0*/  IMAD R227, R244, UR51, RZ ;  /* 0x00000033f4e37c24 */ /* 0x000fe2000f8e02ff */
[----:B------:R-:W-:Y:S01]  /*2e5e0*/  LEA R244, P4, R3, R238, 0x2 ;  /* 0x000000ee03f47211 */ /* 0x000fe200078810ff */
[----:B------:R-:W-:Y:S02]  /*2e5f0*/  IMAD R229, R243, UR52, RZ ;  /* 0x00000034f3e57c24 */ /* 0x000fe4000f8e02ff */
[----:B------:R-:W-:-:S02]  /*2e600*/  IMAD R243, R242, UR57, RZ ;  /* 0x00000039f2f37c24 */ /* 0x000fc4000f8e02ff */
[----:B------:R-:W-:Y:S01]  /*2e610*/  IMAD R242, R241, UR58, RZ ;  /* 0x0000003af1f27c24 */ /* 0x000fe2000f8e02ff */
[-C--:B------:R-:W-:Y:S01]  /*2e620*/  LEA.HI.X.SX32 R241, R4, R0.reuse, 0x2, P5 ;  /* 0x0000000004f17211 */ /* 0x080fe200028f16ff */
[----:B------:R-:W-:Y:S01]  /*2e630*/  IMAD R225, R245, UR50, RZ ;  /* 0x00000032f5e17c24 */ /* 0x000fe2000f8e02ff */
[----:B------:R-:W-:Y:S01]  /*2e640*/  LEA.HI.X.SX32 R245, R3, R0, 0x2, P4 ;  /* 0x0000000003f57211 */ /* 0x000fe200020f16ff */
[----:B------:R-:W-:Y:S01]  /*2e650*/  IMAD R223, R246, UR49, RZ ;  /* 0x00000031f6df7c24 */ /* 0x000fe2000f8e02ff */
[----:B------:R-:W-:Y:S01]  /*2e660*/  LEA R246, P6, R5, R238, 0x2 ;  /* 0x000000ee05f67211 */ /* 0x000fe200078c10ff */
[----:B--2---:R-:W-:-:S03]  /*2e670*/  IMAD R237, R2, UR56, RZ ;  /* 0x0000003802ed7c24 */ /* 0x004fc6000f8e02ff */
[----:B------:R-:W-:Y:S02]  /*2e680*/  LEA.HI.X.SX32 R247, R5, R0, 0x2, P6 ;  /* 0x0000000005f77211 */ /* 0x000fe400030f16ff */
[----:B------:R-:W-:-:S04]  /*2e690*/  LEA R2, P6, R10, R238, 0x2 ;  /* 0x000000ee0a027211 */ /* 0x000fc800078c10ff */
[----:B------:R-:W-:Y:S01]  /*2e6a0*/  LEA.HI.X.SX32 R3, R10, R0, 0x2, P6 ;  /* 0x000000000a037211 */ /* 0x000fe200030f16ff */
[----:B------:R-:W-:Y:S02]  /*2e6b0*/  IMAD R235, R16, UR55, RZ ;  /* 0x0000003710eb7c24 */ /* 0x000fe4000f8e02ff */
[----:B------:R-:W-:Y:S02]  /*2e6c0*/  IMAD R233, R18, UR54, RZ ;  /* 0x0000003612e97c24 */ /* 0x000fe4000f8e02ff */
[----:B----4-:R-:W-:Y:S02]  /*2e6d0*/  IMAD R175, R191, UR42, RZ ;  /* 0x0000002abfaf7c24 */ /* 0x010fe4000f8e02ff */
[----:B------:R-:W-:Y:S02]  /*2e6e0*/  IMAD.MOV.U32 R191, RZ, RZ, R190 ;  /* 0x000000ffffbf7224 */ /* 0x000fe400078e00be */
[----:B------:R-:W-:Y:S02]  /*2e6f0*/  IMAD.MOV.U32 R190, RZ, RZ, R188 ;  /* 0x000000ffffbe7224 */ /* 0x000fe400078e00bc */
[----:B------:R-:W-:-:S02]  /*2e700*/  IMAD.MOV.U32 R188, RZ, RZ, R186 ;  /* 0x000000ffffbc7224 */ /* 0x000fc400078e00ba */
[----:B------:R-:W-:Y:S01]  /*2e710*/  IMAD.MOV.U32 R186, RZ, RZ, R184 ;  /* 0x000000ffffba7224 */ /* 0x000fe200078e00b8 */
[----:B------:R-:W-:Y:S01]  /*2e720*/  MOV R184, R183 ;  /* 0x000000b700b87202 */ /* 0x000fe20000000f00 */
[----:B------:R-:W-:Y:S01]  /*2e730*/  IMAD.MOV.U32 R192, RZ, RZ, R190 ;  /* 0x000000ffffc07224 */ /* 0x000fe200078e00be */
[----:B------:R-:W-:Y:S01]  /*2e740*/  MOV R190, R188 ;  /* 0x000000bc00be7202 */ /* 0x000fe20000000f00 */
        /* <DEDUP_REMOVED lines=19> */
[----:B------:R-:W-:Y:S01]  /*2e880*/  IMAD.MOV.U32 R183, RZ, RZ, R182 ;  /* 0x000000ffffb77224 */ /* 0x000fe200078e00b6 */
[----:B------:R-:W2:Y:S01]  /*2e890*/  LDL.LU R177, [R1+0xee0] ;  /* 0x000ee00001b17983 */ /* 0x000ea20000300800 */
[----:B------:R-:W-:Y:S02]  /*2e8a0*/  IMAD.MOV.U32 R180, RZ, RZ, R179 ;  /* 0x000000ffffb47224 */ /* 0x000fe400078e00b3 */
[----:B------:R-:W-:Y:S01]  /*2e8b0*/  IMAD.MOV.U32 R192, RZ, RZ, R190 ;  /* 0x000000ffffc07224 */ /* 0x000fe200078e00be */
[----:B------:R-:W4:Y:S01]  /*2e8c0*/  LDL.LU R179, [R1+0xedc] ;  /* 0x000edc0001b37983 */ /* 0x000f220000300800 */
[----:B------:R-:W-:Y:S02]  /*2e8d0*/  IMAD.MOV.U32 R190, RZ, RZ, R188 ;  /* 0x000000ffffbe7224 */ /* 0x000fe400078e00bc */
[----:B------:R-:W-:Y:S02]  /*2e8e0*/  IMAD.MOV.U32 R188, RZ, RZ, R186 ;  /* 0x000000ffffbc7224 */ /* 0x000fe400078e00ba */
[----:B------:R-:W-:-:S02]  /*2e8f0*/  IMAD.MOV.U32 R182, RZ, RZ, R181 ;  /* 0x000000ffffb67224 */ /* 0x000fc400078e00b5 */
[----:B------:R-:W-:Y:S01]  /*2e900*/  IMAD.MOV.U32 R186, RZ, RZ, R184 ;  /* 0x000000ffffba7224 */ /* 0x000fe200078e00b8 */
[----:B------:R-:W3:Y:S01]  /*2e910*/  LDL.LU R181, [R1+0xed8] ;  /* 0x000ed80001b57983 */ /* 0x000ee20000300800 */
[----:B------:R-:W-:-:S03]  /*2e920*/  IMAD.MOV.U32 R184, RZ, RZ, R183 ;  /* 0x000000ffffb87224 */ /* 0x000fc600078e00b7 */
[----:B------:R-:W3:Y:S04]  /*2e930*/  LDL.LU R183, [R1+0xed4] ;  /* 0x000ed40001b77983 */ /* 0x000ee80000300800 */
[----:B------:R-:W-:Y:S04]  /*2e940*/  STL.64 [R1+0x2038], R240 ;  /* 0x002038f001007387 */ /* 0x000fe80000100a00 */
[----:B------:R1:W-:Y:S02]  /*2e950*/  STL.64 [R1+0x50], R244 ;  /* 0x000050f401007387 */ /* 0x0003e40000100a00 */
[----:B-1----:R-:W-:-:S02]  /*2e960*/  LEA R244, P5, R8, R238, 0x2 ;  /* 0x000000ee08f47211 */ /* 0x002fc400078a10ff */
[C---:B------:R-:W-:Y:S02]  /*2e970*/  LEA R240, P4, R9.reuse, R238, 0x2 ;  /* 0x000000ee09f07211 */ /* 0x040fe400078810ff */
[-C--:B------:R-:W-:Y:S02]  /*2e980*/  LEA.HI.X.SX32 R245, R8, R0.reuse, 0x2, P5 ;  /* 0x0000000008f57211 */ /* 0x080fe400028f16ff */
[----:B------:R-:W-:Y:S02]  /*2e990*/  LEA.HI.X.SX32 R241, R9, R0, 0x2, P4 ;  /* 0x0000000009f17211 */ /* 0x000fe400020f16ff */
[C---:B------:R-:W-:Y:S01]  /*2e9a0*/  LEA R4, P4, R12.reuse, R238, 0x2 ;  /* 0x000000ee0c047211 */ /* 0x040fe200078810ff */
[----:B------:R1:W-:Y:S04]  /*2e9b0*/  STL.64 [R1+0x40], R244 ;  /* 0x000040f401007387 */ /* 0x0003e80000100a00 */
[----:B------:R-:W-:Y:S01]  /*2e9c0*/  STL.64 [R1+0x48], R246 ;  /* 0x000048f601007387 */ /* 0x000fe20000100a00 */
[----:B------:R-:W-:-:S03]  /*2e9d0*/  LEA.HI.X.SX32 R5, R12, R0, 0x2, P4 ;  /* 0x000000000c057211 */ /* 0x000fc600020f16ff */
[----:B------:R1:W-:Y:S02]  /*2e9e0*/  STL.64 [R1+0x30], R2 ;  /* 0x0000300201007387 */ /* 0x0003e40000100a00 */
[-C--:B-1----:R-:W-:Y:S02]  /*2e9f0*/  LEA R244, P5, R11, R238.reuse, 0x2 ;  /* 0x000000ee0bf47211 */ /* 0x082fe400078a10ff */
[----:B------:R-:W-:Y:S02]  /*2ea00*/  LEA R10, P4, R15, R238, 0x2 ;  /* 0x000000ee0f0a7211 */ /* 0x000fe400078810ff */
[----:B------:R-:W-:Y:S01]  /*2ea10*/  LEA.HI.X.SX32 R245, R11, R0, 0x2, P5 ;  /* 0x000000000bf57211 */ /* 0x000fe200028f16ff */
[----:B------:R-:W-:Y:S01]  /*2ea20*/  STL.64 [R1+0x38], R240 ;  /* 0x000038f001007387 */ /* 0x000fe20000100a00 */
[----:B------:R-:W-:-:S03]  /*2ea30*/  LEA R2, P6, R13, R238, 0x2 ;  /* 0x000000ee0d027211 */ /* 0x000fc600078c10ff */
[----:B------:R-:W-:Y:S01]  /*2ea40*/  STL.64 [R1+0x2040], R240 ;  /* 0x002040f001007387 */ /* 0x000fe20000100a00 */
[-C--:B------:R-:W-:Y:S02]  /*2ea50*/  LEA.HI.X.SX32 R11, R15, R0.reuse, 0x2, P4 ;  /* 0x000000000f0b7211 */ /* 0x080fe400020f16ff */
[----:B------:R-:W-:Y:S01]  /*2ea60*/  LEA.HI.X.SX32 R3, R13, R0, 0x2, P6 ;  /* 0x000000000d037211 */ /* 0x000fe200030f16ff */
[----:B------:R1:W-:Y:S04]  /*2ea70*/  STL.64 [R1+0x28], R244 ;  /* 0x000028f401007387 */ /* 0x0003e80000100a00 */
[----:B------:R-:W3:Y:S04]  /*2ea80*/  LDL.64 R246, [R1+0xdd0] ;  /* 0x000dd00001f67983 */ /* 0x000ee80000100a00 */
[----:B------:R-:W-:Y:S04]  /*2ea90*/  STL.64 [R1+0x10], R4 ;  /* 0x0000100401007387 */ /* 0x000fe80000100a00 */
[----:B-1----:R-:W3:Y:S04]  /*2eaa0*/  LDL.64 R244, [R1+0xd58] ;  /* 0x000d580001f47983 */ /* 0x002ee80000100a00 */
[----:B------:R-:W-:Y:S04]  /*2eab0*/  STL.64 [R1+0x8], R2 ;  /* 0x0000080201007387 */ /* 0x000fe80000100a00 */
[----:B------:R1:W-:Y:S01]  /*2eac0*/  STL.64 [R1+0x2048], R10 ;  /* 0x0020480a01007387 */ /* 0x0003e20000100a00 */
[----:B------:R-:W-:-:S04]  /*2ead0*/  LEA R240, P5, R14, R238, 0x2 ;  /* 0x000000ee0ef07211 */ /* 0x000fc800078a10ff */
[----:B------:R-:W-:Y:S01]  /*2eae0*/  LEA.HI.X.SX32 R241, R14, R0, 0x2, P5 ;  /* 0x000000000ef17211 */ /* 0x000fe200028f16ff */
[----:B-1----:R-:W3:Y:S04]  /*2eaf0*/  LDL.64 R10, [R1+0xe58] ;  /* 0x000e5800010a7983 */ /* 0x002ee80000100a00 */
[----:B------:R-:W-:Y:S04]  /*2eb00*/  STL.64 [R1], R240 ;  /* 0x000000f001007387 */ /* 0x000fe80000100a00 */
[----:B------:R1:W-:Y:S04]  /*2eb10*/  STL.64 [R1+0x20a0], R240 ;  /* 0x0020a0f001007387 */ /* 0x0003e80000100a00 */
[----:B-1----:R-:W3:Y:S01]  /*2eb20*/  LDL.64 R240, [R1+0xe50] ;  /* 0x000e500001f07983 */ /* 0x002ee20000100a00 */
[----:B------:R-:W-:-:S04]  /*2eb30*/  LEA R12, P6, R17, R238, 0x2 ;  /* 0x000000ee110c7211 */ /* 0x000fc800078c10ff */
[----:B------:R-:W-:-:S05]  /*2eb40*/  LEA.HI.X.SX32 R13, R17, R0, 0x2, P6 ;  /* 0x00000000110d7211 */ /* 0x000fca00030f16ff */
[----:B------:R1:W-:Y:S04]  /*2eb50*/  STL.64 [R1+0x2050], R12 ;  /* 0x0020500c01007387 */ /* 0x0003e80000100a00 */
[----:B-1----:R-:W3:Y:S01]  /*2eb60*/  LDL.64 R12, [R1+0xdd8] ;  /* 0x000dd800010c7983 */ /* 0x002ee20000100a00 */
[-C--:B------:R-:W-:Y:S02]  /*2eb70*/  LEA R14, P5, R19, R238.reuse, 0x2 ;  /* 0x000000ee130e7211 */ /* 0x080fe400078a10ff */
[-C--:B------:R-:W-:Y:S02]  /*2eb80*/  LEA R16, P4, R21, R238.reuse, 0x2 ;  /* 0x000000ee15107211 */ /* 0x080fe400078810ff */
[----:B------:R-:W-:Y:S02]  /*2eb90*/  LEA R18, P6, R23, R238, 0x2 ;  /* 0x000000ee17127211 */ /* 0x000fe400078c10ff */
[----:B------:R-:W-:-:S02]  /*2eba0*/  LEA.HI.X.SX32 R15, R19, R0, 0x2, P5 ;  /* 0x00000000130f7211 */ /* 0x000fc400028f16ff */
[----:B------:R-:W-:Y:S02]  /*2ebb0*/  LEA R20, P5, R25, R238, 0x2 ;  /* 0x000000ee19147211 */ /* 0x000fe400078a10ff */
[----:B------:R-:W-:Y:S02]  /*2ebc0*/  LEA.HI.X.SX32 R17, R21, R0, 0x2, P4 ;  /* 0x0000000015117211 */ /* 0x000fe400020f16ff */
[----:B------:R-:W-:Y:S02]  /*2ebd0*/  LEA R22, P4, R27, R238, 0x2 ;  /* 0x000000ee1b167211 */ /* 0x000fe400078810ff */
[----:B------:R-:W-:Y:S02]  /*2ebe0*/  LEA.HI.X.SX32 R19, R23, R0, 0x2, P6 ;  /* 0x0000000017137211 */ /* 0x000fe400030f16ff */
        /* <DEDUP_REMOVED lines=139> */
[----:B------:R-:W-:Y:S01]  /*2f4a0*/  LEA.HI.X.SX32 R159, R163, R0, 0x2, P5 ;  /* 0x00000000a39f7211 */ /* 0x000fe200028f16ff */
[----:B--2---:R-:W-:Y:S01]  /*2f4b0*/  IMAD R177, R177, UR41, RZ ;  /* 0x00000029b1b17c24 */ /* 0x004fe2000f8e02ff */
[----:B------:R-:W-:-:S02]  /*2f4c0*/  LEA R164, P5, R169, R238, 0x2 ;  /* 0x000000eea9a47211 */ /* 0x000fc400078a10ff */
[----:B------:R-:W-:Y:S01]  /*2f4d0*/  LEA.HI.X.SX32 R161, R165, R0, 0x2, P4 ;  /* 0x00000000a5a17211 */ /* 0x000fe200020f16ff */
[----:B----4-:R-:W-:Y:S01]  /*2f4e0*/  IMAD R179, R179, UR23, RZ ;  /* 0x00000017b3b37c24 */ /* 0x010fe2000f8e02ff */
[----:B------:R-:W-:Y:S02]  /*2f4f0*/  LEA R166, P4, R171, R238, 0x2 ;  /* 0x000000eeaba67211 */ /* 0x000fe400078810ff */
[----:B------:R-:W-:Y:S02]  /*2f500*/  LEA.HI.X.SX32 R163, R167, R0, 0x2, P6 ;  /* 0x00000000a7a37211 */ /* 0x000fe400030f16ff */
[----:B------:R-:W-:Y:S01]  /*2f510*/  LEA R168, P6, R173, R238, 0x2 ;  /* 0x000000eeada87211 */ /* 0x000fe200078c10ff */
[----:B---3--:R-:W-:Y:S01]  /*2f520*/  IMAD R181, R181, UR22, RZ ;  /* 0x00000016b5b57c24 */ /* 0x008fe2000f8e02ff */
[----:B------:R-:W-:Y:S01]  /*2f530*/  LEA.HI.X.SX32 R165, R169, R0, 0x2, P5 ;  /* 0x00000000a9a57211 */ /* 0x000fe200028f16ff */
[----:B------:R-:W-:Y:S01]  /*2f540*/  IMAD R183, R183, UR21, RZ ;  /* 0x00000015b7b77c24 */ /* 0x000fe2000f8e02ff */
[----:B------:R-:W-:-:S02]  /*2f550*/  LEA R170, P5, R175, R238, 0x2 ;  /* 0x000000eeafaa7211 */ /* 0x000fc400078a10ff */
[----:B------:R-:W-:Y:S02]  /*2f560*/  LEA.HI.X.SX32 R167, R171, R0, 0x2, P4 ;  /* 0x00000000aba77211 */ /* 0x000fe400020f16ff */
[----:B------:R-:W-:Y:S02]  /*2f570*/  LEA R172, P4, R177, R238, 0x2 ;  /* 0x000000eeb1ac7211 */ /* 0x000fe400078810ff */
[----:B------:R-:W-:Y:S02]  /*2f580*/  LEA.HI.X.SX32 R169, R173, R0, 0x2, P6 ;  /* 0x00000000ada97211 */ /* 0x000fe400030f16ff */
[----:B------:R-:W-:Y:S01]  /*2f590*/  LEA R174, P6, R179, R238, 0x2 ;  /* 0x000000eeb3ae7211 */ /* 0x000fe200078c10ff */
[----:B------:R-:W-:Y:S01]  /*2f5a0*/  IMAD R213, R176, UR44, RZ ;  /* 0x0000002cb0d57c24 */ /* 0x000fe2000f8e02ff */
[----:B------:R-:W-:Y:S01]  /*2f5b0*/  LEA.HI.X.SX32 R171, R175, R0, 0x2, P5 ;  /* 0x00000000afab7211 */ /* 0x000fe200028f16ff */
[----:B------:R-:W-:Y:S01]  /*2f5c0*/  IMAD R211, R178, UR43, RZ ;  /* 0x0000002bb2d37c24 */ /* 0x000fe2000f8e02ff */
        /* <DEDUP_REMOVED lines=28> */
[----:B------:R-:W-:-:S02]  /*2f790*/  LEA R190, P4, R195, R238, 0x2 ;  /* 0x000000eec3be7211 */ /* 0x000fc400078810ff */
[----:B------:R-:W-:Y:S01]  /*2f7a0*/  SGXT.U32 R7, R7, 0x1 ;  /* 0x000000010707781a */ /* 0x000fe20000000000 */
[----:B------:R-:W-:Y:S01]  /*2f7b0*/  STL.64 [R1+0x2058], R14 ;  /* 0x0020580e01007387 */ /* 0x000fe20000100a00 */
[----:B------:R-:W-:Y:S01]  /*2f7c0*/  LEA.HI.X.SX32 R187, R191, R0, 0x2, P6 ;  /* 0x00000000bfbb7211 */ /* 0x000fe200030f16ff */
[----:B------:R-:W-:Y:S01]  /*2f7d0*/  ULDC UR7, c[0x0][0x230] ;  /* 0x00008c0000077ab9 */ /* 0x000fe20000000800 */
[----:B------:R-:W-:Y:S01]  /*2f7e0*/  LEA R192, P6, R197, R238, 0x2 ;  /* 0x000000eec5c07211 */ /* 0x000fe200078c10ff */
[----:B------:R-:W-:Y:S01]  /*2f7f0*/  ULDC UR8, c[0x0][0x230] ;  /* 0x00008c0000087ab9 */ /* 0x000fe20000000800 */
        /* <DEDUP_REMOVED lines=46> */
[-C--:B------:R-:W-:Y:S02]  /*2fae0*/  LEA.HI.X.SX32 R235, R243, R0.reuse, 0x2, P6 ;  /* 0x00000000f3eb7211 */ /* 0x080fe400030f16ff */
[----:B------:R-:W-:Y:S01]  /*2faf0*/  ISETP.GT.AND P6, PT, R251, 0x7f, PT ;  /* 0x0000007ffb00780c */ /* 0x000fe20003fc4270 */
[----:B------:R-:W-:Y:S01]  /*2fb00*/  STL.64 [R1+0x2060], R16 ;  /* 0x0020601001007387 */ /* 0x000fe20000100a00 */
[-C--:B------:R-:W-:Y:S02]  /*2fb10*/  LEA.HI.X.SX32 R237, R242, R0.reuse, 0x2, P5 ;  /* 0x00000000f2ed7211 */ /* 0x080fe400028f16ff */
[----:B------:R-:W-:Y:S01]  /*2fb20*/  LEA.HI.X.SX32 R239, R239, R0, 0x2, P4 ;  /* 0x00000000efef7211 */ /* 0x000fe200020f16ff */
[----:B------:R1:W-:Y:S01]  /*2fb30*/  STL.64 [R1+0x20e8], R18 ;  /* 0x0020e81201007387 */ /* 0x0003e20000100a00 */
[----:B------:R-:W-:-:S02]  /*2fb40*/  SEL R0, RZ, 0x4, !P6 ;  /* 0x00000004ff007807 */ /* 0x000fc40007000000 */
[C---:B------:R-:W-:Y:S01]  /*2fb50*/  ISETP.GE.AND P4, PT, R7.reuse, UR6, PT ;  /* 0x0000000607007c0c */ /* 0x040fe2000bf86270 */
[----:B------:R-:W-:Y:S01]  /*2fb60*/  STL.64 [R1+0x20a8], R20 ;  /* 0x0020a81401007387 */ /* 0x000fe20000100a00 */
[----:B------:R-:W-:Y:S01]  /*2fb70*/  LOP3.LUT R249, R7, 0x20, RZ, 0xfc, !PT ;  /* 0x0000002007f97812 */ /* 0x000fe200078efcff */
[----:B------:R-:W-:Y:S02]  /*2fb80*/  ULDC UR6, c[0x0][0x230] ;  /* 0x00008c0000067ab9 */ /* 0x000fe40000000800 */
[----:B------:R-:W-:Y:S01]  /*2fb90*/  STL.64 [R1+0x20b0], R22 ;  /* 0x0020b01601007387 */ /* 0x000fe20000100a00 */
[----:B------:R-:W-:-:S03]  /*2fba0*/  SEL R3, R0, RZ, !P4 ;  /* 0x000000ff00037207 */ /* 0x000fc60006000000 */
[----:B------:R-:W-:Y:S01]  /*2fbb0*/  STL.64 [R1+0x20b8], R24 ;  /* 0x0020b81801007387 */ /* 0x000fe20000100a00 */
[----:B------:R-:W-:Y:S01]  /*2fbc0*/  ISETP.GE.AND P4, PT, R249, UR6, PT ;  /* 0x00000006f9007c0c */ /* 0x000fe2000bf86270 */
[----:B------:R-:W-:Y:S02]  /*2fbd0*/  UMOV UR6, 0x400 ;  /* 0x0000040000067882 */ /* 0x000fe40000000000 */
[----:B------:R-:W-:Y:S01]  /*2fbe0*/  STL.64 [R1+0x2068], R26 ;  /* 0x0020681a01007387 */ /* 0x000fe20000100a00 */
[----:B------:R-:W-:-:S03]  /*2fbf0*/  LOP3.LUT R250, R7, 0x22, RZ, 0xfc, !PT ;  /* 0x0000002207fa7812 */ /* 0x000fc600078efcff */
[----:B------:R-:W-:Y:S01]  /*2fc00*/  STL.64 [R1+0x2070], R28 ;  /* 0x0020701c01007387 */ /* 0x000fe20000100a00 */
[----:B------:R-:W-:-:S03]  /*2fc10*/  ULEA UR60, UR60, UR6, 0x18 ;  /* 0x000000063c3c7291 */ /* 0x000fc6000f8ec03f */
[----:B------:R-:W-:Y:S01]  /*2fc20*/  STL.64 [R1+0x2078], R30 ;  /* 0x0020781e01007387 */ /* 0x000fe20000100a00 */
[----:B------:R-:W-:Y:S01]  /*2fc30*/  SEL R5, R0, RZ, !P0 ;  /* 0x000000ff00057207 */ /* 0x000fe20004000000 */
[----:B------:R-:W-:Y:S01]  /*2fc40*/  ULDC.64 UR48, c[0x0][0x208] ;  /* 0x0000820000307ab9 */ /* 0x000fe20000000a00 */
[----:B------:R-:W-:Y:S01]  /*2fc50*/  ISETP.NE.U32.AND P5, PT, R3, RZ, PT ;  /* 0x000000ff0300720c */ /* 0x000fe20003fa5070 */
[----:B------:R-:W-:Y:S01]  /*2fc60*/  STL.64 [R1+0x2080], R32 ;  /* 0x0020802001007387 */ /* 0x000fe20000100a00 */
[----:B------:R-:W-:Y:S01]  /*2fc70*/  ISETP.GE.AND P0, PT, R250, UR7, PT ;  /* 0x00000007fa007c0c */ /* 0x000fe2000bf06270 */
[----:B------:R-:W-:Y:S01]  /*2fc80*/  IMAD.U32 R248, RZ, RZ, UR60 ;  /* 0x0000003cfff87e24 */ /* 0x000fe2000f8e00ff */
[----:B------:R-:W-:Y:S01]  /*2fc90*/  ISETP.NE.U32.AND P6, PT, R5, RZ, PT ;  /* 0x000000ff0500720c */ /* 0x000fe20003fc5070 */
[----:B------:R-:W-:Y:S01]  /*2fca0*/  STL.64 [R1+0x20f0], R34 ;  /* 0x0020f02201007387 */ /* 0x000fe20000100a00 */
[C---:B------:R-:W-:Y:S01]  /*2fcb0*/  LOP3.LUT R252, R7.reuse, 0x40, RZ, 0xfc, !PT ;  /* 0x0000004007fc7812 */ /* 0x040fe200078efcff */
[----:B------:R-:W-:Y:S01]  /*2fcc0*/  ULDC UR6, c[0x0][0x230] ;  /* 0x00008c0000067ab9 */ /* 0x000fe20000000800 */
[----:B------:R-:W-:Y:S01]  /*2fcd0*/  SEL R4, R0, RZ, !P4 ;  /* 0x000000ff00047207 */ /* 0x000fe20006000000 */
[----:B------:R-:W-:Y:S01]  /*2fce0*/  STL.64 [R1+0x20c0], R36 ;  /* 0x0020c02401007387 */ /* 0x000fe20000100a00 */
[----:B------:R-:W-:Y:S01]  /*2fcf0*/  LOP3.LUT R9, R7, 0x42, RZ, 0xfc, !PT ;  /* 0x0000004207097812 */ /* 0x000fe200078efcff */
[----:B------:R-:W-:-:S02]  /*2fd00*/  ULDC UR7, c[0x0][0x230] ;  /* 0x00008c0000077ab9 */ /* 0x000fc40000000800 */
[----:B------:R-:W-:Y:S01]  /*2fd10*/  STL.64 [R1+0x20c8], R38 ;  /* 0x0020c82601007387 */ /* 0x000fe20000100a00 */
[----:B------:R-:W-:-:S03]  /*2fd20*/  SEL R3, R0, RZ, !P0 ;  /* 0x000000ff00037207 */ /* 0x000fc60004000000 */
[----:B------:R-:W-:Y:S04]  /*2fd30*/  STL.64 [R1+0x20d0], R40 ;  /* 0x0020d02801007387 */ /* 0x000fe80000100a00 */
[----:B------:R-:W-:Y:S04]  /*2fd40*/  STL.64 [R1+0x2088], R42 ;  /* 0x0020882a01007387 */ /* 0x000fe80000100a00 */
[----:B------:R-:W-:Y:S04]  /*2fd50*/  STL.64 [R1+0x2090], R44 ;  /* 0x0020902c01007387 */ /* 0x000fe80000100a00 */
[----:B------:R-:W-:Y:S01]  /*2fd60*/  STL.64 [R1+0x2098], R46 ;  /* 0x0020982e01007387 */ /* 0x000fe20000100a00 */
[----:B------:R-:W-:-:S03]  /*2fd70*/  ISETP.NE.U32.AND P0, PT, R3, RZ, PT ;  /* 0x000000ff0300720c */ /* 0x000fc60003f05070 */
[----:B------:R-:W-:Y:S01]  /*2fd80*/  STL.64 [R1+0x20d8], R48 ;  /* 0x0020d83001007387 */ /* 0x000fe20000100a00 */
[----:B------:R-:W-:-:S03]  /*2fd90*/  IADD3 R3, R6, 0x100000, R248 ;  /* 0x0010000006037810 */ /* 0x000fc60007ffe0f8 */
[----:B------:R-:W-:Y:S04]  /*2fda0*/  STL.64 [R1+0x20f8], R50 ;  /* 0x0020f83201007387 */ /* 0x000fe80000100a00 */
        /* <DEDUP_REMOVED lines=8> */
[----:B------:R-:W-:Y:S01]  /*2fe30*/  @!PT LDS RZ, [RZ] ;  /* 0x00000000fffff984 */ /* 0x000fe20000000800 */
[----:B------:R-:W-:Y:S01]  /*2fe40*/  @!PT LDS RZ, [RZ] ;  /* 0x00000000fffff984 */ /* 0x000fe20000000800 */
[----:B------:R-:W-:Y:S01]  /*2fe50*/  @!PT LDS RZ, [RZ] ;  /* 0x00000000fffff984 */ /* 0x000fe20000000800 */
[----:B------:R-:W-:Y:S04]  /*2fe60*/  LDGSTS.E [R3+-0x40000], desc[UR48][R10.64], P5 ;  /* 0xc00000000a037fae */ /* 0x000fe8000a921870 */
[----:B------:R-:W-:Y:S01]  /*2fe70*/  LDGSTS.E [R3+-0x3fff8], desc[UR48][R240.64], P6 ;  /* 0xc0008000f0037fae */ /* 0x000fe2000b121870 */
[----:B------:R-:W-:-:S02]  /*2fe80*/  LOP3.LUT R8, R7, 0x60, RZ, 0xfc, !PT ;  /* 0x0000006007087812 */ /* 0x000fc400078efcff */
[----:B------:R-:W-:Y:S01]  /*2fe90*/  ISETP.NE.U32.AND P4, PT, R4, RZ, PT ;  /* 0x000000ff0400720c */ /* 0x000fe20003f85070 */
[----:B-1----:R-:W2:Y:S04]  /*2fea0*/  LDL.64 R18, [R1+0xcd0] ;  /* 0x000cd00001127983 */ /* 0x002ea80000100a00 */
[----:B------:R-:W3:Y:S04]  /*2feb0*/  LDL.64 R10, [R1+0xd50] ;  /* 0x000d5000010a7983 */ /* 0x000ee80000100a00 */
[----:B------:R-:W4:Y:S01]  /*2fec0*/  LDL.64 R240, [R1+0xcd8] ;  /* 0x000cd80001f07983 */ /* 0x000f220000100a00 */
[----:B------:R-:W-:Y:S01]  /*2fed0*/  ISETP.GE.AND P5, PT, R252, UR6, PT ;  /* 0x00000006fc007c0c */ /* 0x000fe2000bfa6270 */
[----:B------:R-:W-:Y:S01]  /*2fee0*/  ULDC UR6, c[0x0][0x230] ;  /* 0x00008c0000067ab9 */ /* 0x000fe20000000800 */
[----:B------:R-:W-:Y:S01]  /*2fef0*/  ISETP.GE.AND P6, PT, R9, UR7, PT ;  /* 0x0000000709007c0c */ /* 0x000fe2000bfc6270 */
[----:B------:R-:W-:Y:S01]  /*2ff00*/  LDGSTS.E [R3+-0x3e000], desc[UR48][R12.64], P4 ;  /* 0xc20000000c037fae */ /* 0x000fe2000a121870 */
[----:B------:R-:W-:Y:S01]  /*2ff10*/  SEL R4, R0, RZ, !P5 ;  /* 0x000000ff00047207 */ /* 0x000fe20006800000 */
[----:B------:R-:W-:Y:S01]  /*2ff20*/  ULDC UR7, c[0x0][0x230] ;  /* 0x00008c0000077ab9 */ /* 0x000fe20000000800 */
[----:B------:R-:W-:Y:S01]  /*2ff30*/  ISETP.GE.AND P5, PT, R8, UR8, PT ;  /* 0x0000000808007c0c */ /* 0x000fe2000bfa6270 */
[----:B------:R1:W-:Y:S01]  /*2ff40*/  LDGSTS.E [R3+-0x3dff8], desc[UR48][R246.64], P0 ;  /* 0xc2008000f6037fae */ /* 0x0003e20008121870 */
[----:B------:R-:W-:Y:S01]  /*2ff50*/  SEL R8, R0, RZ, !P6 ;  /* 0x000000ff00087207 */ /* 0x000fe20007000000 */
[----:B------:R-:W-:Y:S01]  /*2ff60*/  ULDC UR8, c[0x0][0x230] ;  /* 0x00008c0000087ab9 */ /* 0x000fe20000000800 */
[----:B------:R-:W-:-:S02]  /*2ff70*/  ISETP.NE.U32.AND P6, PT, R4, RZ, PT ;  /* 0x000000ff0400720c */ /* 0x000fc40003fc5070 */
[----:B------:R-:W-:Y:S02]  /*2ff80*/  LOP3.LUT R2, R7, 0x62, RZ, 0xfc, !PT ;  /* 0x0000006207027812 */ /* 0x000fe400078efcff */
[----:B------:R-:W-:Y:S01]  /*2ff90*/  LOP3.LUT R14, R6, 0x10, RZ, 0x3c, !PT ;  /* 0x00000010060e7812 */ /* 0x000fe200078e3cff */
[----:B------:R-:W2:Y:S08]  /*2ffa0*/  LDL.64 R12, [R1+0xdc8] ;  /* 0x000dc800010c7983 */ /* 0x000eb00000100a00 */
[----:B------:R-:W-:Y:S04]  /*2ffb0*/  LDGSTS.E [R3+-0x3c000], desc[UR48][R244.64], P6 ;  /* 0xc4000000f4037fae */ /* 0x000fe8000b121870 */
[----:B------:R-:W2:Y:S01]  /*2ffc0*/  LDL.64 R244, [R1+0xe48] ;  /* 0x000e480001f47983 */ /* 0x000ea20000100a00 */
[----:B------:R-:W-:-:S02]  /*2ffd0*/  SEL R5, R0, RZ, !P5 ;  /* 0x000000ff00057207 */ /* 0x000fc40006800000 */
[----:B------:R-:W-:Y:S02]  /*2ffe0*/  ISETP.NE.U32.AND P5, PT, R8, RZ, PT ;  /* 0x000000ff0800720c */ /* 0x000fe40003fa5070 */
[----:B------:R-:W-:Y:S01]  /*2fff0*/  ISETP.GE.AND P4, PT, R2, UR6, PT ;  /* 0x0000000602007c0c */ /* 0x000fe2000bf86270 */
[----:B------:R-:W-:Y:S01]  /*30000*/  ULDC UR6, c[0x0][0x230] ;  /* 0x00008c0000067ab9 */ /* 0x000fe20000000800 */
[C---:B-1----:R-:W-:Y:S02]  /*30010*/  LOP3.LUT R247, R7.reuse, 0x6, RZ, 0xfc, !PT ;  /* 0x0000000607f77812 */ /* 0x042fe400078efcff */
[----:B------:R-:W-:Y:S02]  /*30020*/  SEL R4, R0, RZ, !P4 ;  /* 0x000000ff00047207 */ /* 0x000fe40006000000 */
[----:B------:R-:W-:Y:S02]  /*30030*/  LOP3.LUT R8, R7, 0x24, RZ, 0xfc, !PT ;  /* 0x0000002407087812 */ /* 0x000fe400078efcff */
[----:B------:R-:W-:Y:S01]  /*30040*/  ISETP.GE.AND P6, PT, R247, UR6, PT ;  /* 0x00000006f7007c0c */ /* 0x000fe2000bfc6270 */
[----:B------:R-:W-:Y:S01]  /*30050*/  ULDC UR6, c[0x0][0x230] ;  /* 0x00008c0000067ab9 */ /* 0x000fe20000000800 */
[----:B------:R-:W-:-:S02]  /*30060*/  ISETP.NE.U32.AND P4, PT, R4, RZ, PT ;  /* 0x000000ff0400720c */ /* 0x000fc40003f85070 */
[----:B------:R-:W-:Y:S02]  /*30070*/  LOP3.LUT R2, R7, 0x26, RZ, 0xfc, !PT ;  /* 0x0000002607027812 */ /* 0x000fe400078efcff */
[----:B------:R-:W-:Y:S02]  /*30080*/  ISETP.NE.U32.AND P0, PT, R5, RZ, PT ;  /* 0x000000ff0500720c */ /* 0x000fe40003f05070 */
[----:B------:R-:W-:Y:S02]  /*30090*/  SEL R4, R0, RZ, !P2 ;  /* 0x000000ff00047207 */ /* 0x000fe40005000000 */
[----:B------:R-:W-:Y:S01]  /*300a0*/  ISETP.GE.AND P2, PT, R8, UR7, PT ;  /* 0x0000000708007c0c */ /* 0x000fe2000bf46270 */
[----:B------:R-:W-:Y:S01]  /*300b0*/  ULDC UR7, c[0x0][0x230] ;  /* 0x00008c0000077ab9 */ /* 0x000fe20000000800 */
[----:B------:R-:W-:Y:S02]  /*300c0*/  SEL R8, R0, RZ, !P6 ;  /* 0x000000ff00087207 */ /* 0x000fe40007000000 */
[----:B------:R-:W-:Y:S01]  /*300d0*/  ISETP.GE.AND P6, PT, R2, UR6, PT ;  /* 0x0000000602007c0c */ /* 0x000fe2000bfc6270 */
[----:B------:R-:W-:Y:S01]  /*300e0*/  ULDC UR6, c[0x0][0x230] ;  /* 0x00008c0000067ab9 */ /* 0x000fe20000000800 */
[----:B---3--:R-:W-:Y:S01]  /*300f0*/  LDGSTS.E [R3+-0x3bff8], desc[UR48][R10.64], P5 ;  /* 0xc40080000a037fae */ /* 0x008fe2000a921870 */
[----:B------:R-:W-:-:S02]  /*30100*/  ISETP.NE.U32.AND P5, PT, R4, RZ, PT ;  /* 0x000000ff0400720c */ /* 0x000fc40003fa5070 */
[----:B------:R-:W-:Y:S01]  /*30110*/  SEL R4, R0, RZ, !P6 ;  /* 0x000000ff00047207 */ /* 0x000fe20007000000 */
[----:B----4-:R-:W-:Y:S04]  /*30120*/  LDGSTS.E [R3+-0x3a000], desc[UR48][R240.64], P0 ;  /* 0xc6000000f0037fae */ /* 0x010fe80008121870 */
[----:B------:R-:W3:Y:S01]  /*30130*/  LDL.64 R10, [R1+0xe40] ;  /* 0x000e4000010a7983 */ /* 0x000ee20000100a00 */
[----:B------:R-:W-:Y:S02]  /*30140*/  ISETP.NE.U32.AND P6, PT, R4, RZ, PT ;  /* 0x000000ff0400720c */ /* 0x000fe40003fc5070 */
[----:B------:R-:W-:Y:S01]  /*30150*/  IADD3 R4, R248, 0x100000, R14 ;  /* 0x00100000f8047810 */ /* 0x000fe20007ffe00e */
[----:B------:R1:W-:Y:S04]  /*30160*/  STL [R1+0x1a48], R14 ;  /* 0x001a480e01007387 */ /* 0x0003e80000100800 */
[----:B------:R-:W4:Y:S04]  /*30170*/  LDL.64 R240, [R1+0xd48] ;  /* 0x000d480001f07983 */ /* 0x000f280000100a00 */
[----:B--2---:R-:W-:Y:S04]  /*30180*/  LDGSTS.E [R3+-0x39ff8], desc[UR48][R18.64], P4 ;  /* 0xc600800012037fae */ /* 0x004fe8000a121870 */
[----:B-1----:R-:W2:Y:S04]  /*30190*/  LDL.64 R14, [R1+0xdc0] ;  /* 0x000dc000010e7983 */ /* 0x002ea80000100a00 */
[----:B------:R-:W-:Y:S04]  /*301a0*/  LDGSTS.E [R4+-0x40000], desc[UR48][R244.64], P5 ;  /* 0xc0000000f4047fae */ /* 0x000fe8000a921870 */
[----:B------:R-:W4:Y:S01]  /*301b0*/  LDL.64 R244, [R1+0xd40] ;  /* 0x000d400001f47983 */ /* 0x000f220000100a00 */
[----:B------:R-:W-:-:S02]  /*301c0*/  SEL R5, R0, RZ, !P2 ;  /* 0x000000ff00057207 */ /* 0x000fc40005000000 */
[----:B------:R-:W-:Y:S02]  /*301d0*/  ISETP.NE.U32.AND P2, PT, R8, RZ, PT ;  /* 0x000000ff0800720c */ /* 0x000fe40003f45070 */
[----:B------:R-:W-:-:S04]  /*301e0*/  LOP3.LUT R16, R7, 0x44, RZ, 0xfc, !PT ;  /* 0x0000004407107812 */ /* 0x000fc800078efcff */
[----:B------:R-:W-:Y:S01]  /*301f0*/  ISETP.GE.AND P4, PT, R16, UR6, PT ;  /* 0x0000000610007c0c */ /* 0x000fe2000bf86270 */
[----:B------:R-:W-:Y:S01]  /*30200*/  ULDC UR6, c[0x0][0x230] ;  /* 0x00008c0000067ab9 */ /* 0x000fe20000000800 */
[----:B------:R-:W-:Y:S01]  /*30210*/  ISETP.NE.U32.AND P0, PT, R5, RZ, PT ;  /* 0x000000ff0500720c */ /* 0x000fe20003f05070 */
[----:B------:R-:W4:Y:S01]  /*30220*/  LDL.64 R16, [R1+0xe38] ;  /* 0x000e380001107983 */ /* 0x000f220000100a00 */
[----:B------:R-:W-:Y:S02]  /*30230*/  SEL R5, R0, RZ, !P4 ;  /* 0x000000ff00057207 */ /* 0x000fe40006000000 */
[C---:B------:R-:W-:Y:S02]  /*30240*/  LOP3.LUT R9, R7.reuse, 0x46, RZ, 0xfc, !PT ;  /* 0x0000004607097812 */ /* 0x040fe400078efcff */
[----:B------:R-:W-:Y:S02]  /*30250*/  LOP3.LUT R8, R7, 0x64, RZ, 0xfc, !PT ;  /* 0x0000006407087812 */ /* 0x000fe400078efcff */
[----:B------:R-:W-:Y:S01]  /*30260*/  ISETP.GE.AND P5, PT, R9, UR7, PT ;  /* 0x0000000709007c0c */ /* 0x000fe2000bfa6270 */
[----:B------:R-:W-:Y:S01]  /*30270*/  ULDC UR7, c[0x0][0x230] ;  /* 0x00008c0000077ab9 */ /* 0x000fe20000000800 */
[----:B------:R-:W-:Y:S01]  /*30280*/  ISETP.GE.AND P4, PT, R8, UR8, PT ;  /* 0x0000000808007c0c */ /* 0x000fe2000bf86270 */
[----:B------:R-:W-:Y:S01]  /*30290*/  ULDC UR8, c[0x0][0x230] ;  /* 0x00008c0000087ab9 */ /* 0x000fe20000000800 */
[----:B------:R-:W-:-:S02]  /*302a0*/  SEL R9, R0, RZ, !P5 ;  /* 0x000000ff00097207 */ /* 0x000fc40006800000 */
[----:B------:R-:W-:Y:S02]  /*302b0*/  SEL R8, R0, RZ, !P4 ;  /* 0x000000ff00087207 */ /* 0x000fe40006000000 */
[----:B------:R-:W-:Y:S01]  /*302c0*/  ISETP.NE.U32.AND P4, PT, R9, RZ, PT ;  /* 0x000000ff0900720c */ /* 0x000fe20003f85070 */
[----:B---3--:R-:W-:Y:S01]  /*302d0*/  LDGSTS.E [R4+-0x3fff8], desc[UR48][R10.64], P2 ;  /* 0xc00080000a047fae */ /* 0x008fe20009121870 */
[----:B------:R-:W-:-:S03]  /*302e0*/  ISETP.NE.U32.AND P2, PT, R5, RZ, PT ;  /* 0x000000ff0500720c */ /* 0x000fc60003f45070 */
[----:B------:R1:W-:Y:S04]  /*302f0*/  LDGSTS.E [R4+-0x3e000], desc[UR48][R12.64], P0 ;  /* 0xc20000000c047fae */ /* 0x0003e80008121870 */
[----:B------:R-:W3:Y:S04]  /*30300*/  LDL.64 R10, [R1+0xcc8] ;  /* 0x000cc800010a7983 */ /* 0x000ee80000100a00 */
[----:B--2---:R2:W-:Y:S04]  /*30310*/  LDGSTS.E [R4+-0x3dff8], desc[UR48][R14.64], P6 ;  /* 0xc20080000e047fae */ /* 0x0045e8000b121870 */
[----:B----4-:R-:W-:Y:S04]  /*30320*/  LDGSTS.E [R4+-0x3c000], desc[UR48][R240.64], P2 ;  /* 0xc4000000f0047fae */ /* 0x010fe80009121870 */
[----:B------:R-:W4:Y:S04]  /*30330*/  LDL.64 R240, [R1+0xcc0] ;  /* 0x000cc00001f07983 */ /* 0x000f280000100a00 */
[----:B------:R-:W-:Y:S04]  /*30340*/  LDGSTS.E [R4+-0x3bff8], desc[UR48][R244.64], P4 ;  /* 0xc4008000f4047fae */ /* 0x000fe8000a121870 */
[----:B------:R-:W4:Y:S01]  /*30350*/  LDL.64 R244, [R1+0xe30] ;  /* 0x000e300001f47983 */ /* 0x000f220000100a00 */
[----:B------:R-:W-:-:S02]  /*30360*/  LOP3.LUT R2, R7, 0x66, RZ, 0xfc, !PT ;  /* 0x0000006607027812 */ /* 0x000fc400078efcff */
[C---:B-1----:R-:W-:Y:S02]  /*30370*/  LOP3.LUT R13, R7.reuse, 0x8, RZ, 0xfc, !PT ;  /* 0x00000008070d7812 */ /* 0x042fe400078efcff */
[----:B------:R-:W-:Y:S01]  /*30380*/  ISETP.GE.AND P5, PT, R2, UR6, PT ;  /* 0x0000000602007c0c */ /* 0x000fe2000bfa6270 */
[----:B------:R-:W-:Y:S01]  /*30390*/  ULDC UR6, c[0x0][0x230] ;  /* 0x00008c0000067ab9 */ /* 0x000fe20000000800 */
[----:B------:R-:W-:Y:S02]  /*303a0*/  LOP3.LUT R12, R7, 0xa, RZ, 0xfc, !PT ;  /* 0x0000000a070c7812 */ /* 0x000fe400078efcff */
[----:B------:R-:W-:Y:S02]  /*303b0*/  SEL R5, R0, RZ, !P5 ;  /* 0x000000ff00057207 */ /* 0x000fe40006800000 */
[----:B------:R-:W-:Y:S01]  /*303c0*/  ISETP.GE.AND P6, PT, R13, UR6, PT ;  /* 0x000000060d007c0c */ /* 0x000fe2000bfc6270 */
[----:B------:R-:W-:Y:S01]  /*303d0*/  ULDC UR6, c[0x0][0x230] ;  /* 0x00008c0000067ab9 */ /* 0x000fe20000000800 */
[----:B------:R-:W-:-:S02]  /*303e0*/  ISETP.NE.U32.AND P0, PT, R8, RZ, PT ;  /* 0x000000ff0800720c */ /* 0x000fc40003f05070 */
[----:B------:R-:W-:Y:S02]  /*303f0*/  LOP3.LUT R2, R7, 0x2a, RZ, 0xfc, !PT ;  /* 0x0000002a07027812 */ /* 0x000fe400078efcff */
[----:B------:R-:W-:Y:S02]  /*30400*/  ISETP.NE.U32.AND P5, PT, R5, RZ, PT ;  /* 0x000000ff0500720c */ /* 0x000fe40003fa5070 */
[----:B------:R-:W-:Y:S02]  /*30410*/  LOP3.LUT R9, R7, 0x28, RZ, 0xfc, !PT ;  /* 0x0000002807097812 */ /* 0x000fe400078efcff */
[----:B------:R-:W-:Y:S01]  /*30420*/  ISETP.GE.AND P2, PT, R12, UR7, PT ;  /* 0x000000070c007c0c */ /* 0x000fe2000bf46270 */
[----:B------:R-:W-:Y:S01]  /*30430*/  ULDC UR7, c[0x0][0x230] ;  /* 0x00008c0000077ab9 */ /* 0x000fe20000000800 */
[----:B------:R-:W-:Y:S01]  /*30440*/  SEL R5, R0, RZ, !P6 ;  /* 0x000000ff00057207 */ /* 0x000fe20007000000 */
[----:B------:R-:W4:Y:S01]  /*30450*/  LDL.64 R12, [R1+0xdb8] ;  /* 0x000db800010c7983 */ /* 0x000f220000100a00 */
[----:B------:R-:W-:Y:S01]  /*30460*/  ISETP.GE.AND P4, PT, R2, UR6, PT ;  /* 0x0000000602007c0c */ /* 0x000fe2000bf86270 */
[----:B------:R-:W-:Y:S01]  /*30470*/  ULDC UR6, c[0x0][0x230] ;  /* 0x00008c0000067ab9 */ /* 0x000fe20000000800 */
[----:B------:R-:W-:Y:S01]  /*30480*/  ISETP.GE.AND P6, PT, R9, UR8, PT ;  /* 0x0000000809007c0c */ /* 0x000fe2000bfc6270 */
[----:B------:R-:W-:Y:S01]  /*30490*/  ULDC UR8, c[0x0][0x230] ;  /* 0x00008c0000087ab9 */ /* 0x000fe20000000800 */
[----:B------:R-:W-:-:S02]  /*304a0*/  SEL R9, R0, RZ, !P2 ;  /* 0x000000ff00097207 */ /* 0x000fc40005000000 */
[----:B------:R-:W-:Y:S02]  /*304b0*/  ISETP.NE.U32.AND P2, PT, R5, RZ, PT ;  /* 0x000000ff0500720c */ /* 0x000fe40003f45070 */
[----:B------:R-:W-:Y:S02]  /*304c0*/  SEL R5, R0, RZ, !P4 ;  /* 0x000000ff00057207 */ /* 0x000fe40006000000 */
[----:B--2---:R-:W-:Y:S02]  /*304d0*/  LOP3.LUT R14, R6, 0x20, RZ, 0x3c, !PT ;  /* 0x00000020060e7812 */ /* 0x004fe400078e3cff */
[----:B------:R-:W-:Y:S02]  /*304e0*/  ISETP.NE.U32.AND P4, PT, R5, RZ, PT ;  /* 0x000000ff0500720c */ /* 0x000fe40003f85070 */
[----:B------:R-:W-:Y:S01]  /*304f0*/  IADD3 R5, R248, 0x100000, R14 ;  /* 0x00100000f8057810 */ /* 0x000fe20007ffe00e */
[----:B------:R1:W-:Y:S04]  /*30500*/  STL [R1+0x1a44], R14 ;  /* 0x001a440e01007387 */ /* 0x0003e80000100800 */
[----:B-1----:R-:W2:Y:S01]  /*30510*/  LDL.64 R14, [R1+0xdb0] ;  /* 0x000db000010e7983 */ /* 0x002ea20000100a00 */
[----:B------:R-:W-:-:S02]  /*30520*/  SEL R8, R0, RZ, !P6 ;  /* 0x000000ff00087207 */ /* 0x000fc40007000000 */
[----:B------:R-:W-:Y:S01]  /*30530*/  ISETP.NE.U32.AND P6, PT, R9, RZ, PT ;  /* 0x000000ff0900720c */ /* 0x000fe20003fc5070 */
[----:B---3--:R1:W-:Y:S04]  /*30540*/  LDGSTS.E [R4+-0x3a000], desc[UR48][R10.64], P0 ;  /* 0xc60000000a047fae */ /* 0x0083e80008121870 */
[----:B----4-:R-:W-:Y:S01]  /*30550*/  LDGSTS.E [R4+-0x39ff8], desc[UR48][R240.64], P5 ;  /* 0xc6008000f0047fae */ /* 0x010fe2000a921870 */
[C---:B-1----:R-:W-:Y:S02]  /*30560*/  LOP3.LUT R11, R7.reuse, 0x48, RZ, 0xfc, !PT ;  /* 0x00000048070b7812 */ /* 0x042fe400078efcff */
[----:B------:R-:W-:Y:S01]  /*30570*/  LOP3.LUT R10, R7, 0x4a, RZ, 0xfc, !PT ;  /* 0x0000004a070a7812 */ /* 0x000fe200078efcff */
[----:B------:R-:W-:Y:S04]  /*30580*/  LDGSTS.E [R5+-0x40000], desc[UR48][R16.64], P2 ;  /* 0xc000000010057fae */ /* 0x000fe80009121870 */
[----:B------:R-:W3:Y:S01]  /*30590*/  LDL.64 R240, [R1+0xd38] ;  /* 0x000d380001f07983 */ /* 0x000ee20000100a00 */
[----:B------:R-:W-:Y:S01]  /*305a0*/  ISETP.GE.AND P5, PT, R11, UR6, PT ;  /* 0x000000060b007c0c */ /* 0x000fe2000bfa6270 */
[----:B------:R-:W-:Y:S01]  /*305b0*/  ULDC UR6, c[0x0][0x230] ;  /* 0x00008c0000067ab9 */ /* 0x000fe20000000800 */
[----:B------:R-:W-:Y:S01]  /*305c0*/  ISETP.GE.AND P2, PT, R10, UR7, PT ;  /* 0x000000070a007c0c */ /* 0x000fe2000bf46270 */
[----:B------:R-:W-:Y:S01]  /*305d0*/  STL [R1+0x2030], R4 ;  /* 0x0020300401007387 */ /* 0x000fe20000100800 */
[----:B------:R-:W-:Y:S01]  /*305e0*/  ISETP.NE.U32.AND P0, PT, R8, RZ, PT ;  /* 0x000000ff0800720c */ /* 0x000fe20003f05070 */
[----:B------:R-:W-:-:S02]  /*305f0*/  ULDC UR7, c[0x0][0x230] ;  /* 0x00008c0000077ab9 */ /* 0x000fc40000000800 */
[----:B------:R-:W4:Y:S04]  /*30600*/  LDL.64 R10, [R1+0xd30] ;  /* 0x000d3000010a7983 */ /* 0x000f280000100a00 */
[----:B------:R-:W-:Y:S01]  /*30610*/  LDGSTS.E [R5+-0x3fff8], desc[UR48][R244.64], P6 ;  /* 0xc0008000f4057fae */ /* 0x000fe2000b121870 */
[----:B------:R-:W-:-:S03]  /*30620*/  SEL R242, R0, RZ, !P2 ;  /* 0x000000ff00f27207 */ /* 0x000fc60005000000 */
[----:B------:R-:W4:Y:S04]  /*30630*/  LDL.64 R18, [R1+0xcb0] ;  /* 0x000cb00001127983 */ /* 0x000f280000100a00 */
[----:B------:R-:W4:Y:S01]  /*30640*/  LDL.64 R244, [R1+0xcb8] ;  /* 0x000cb80001f47983 */ /* 0x000f220000100a00 */
[----:B------:R-:W-:-:S04]  /*30650*/  SEL R8, R0, RZ, !P5 ;  /* 0x000000ff00087207 */ /* 0x000fc80006800000 */
[----:B------:R-:W-:Y:S01]  /*30660*/  ISETP.NE.U32.AND P2, PT, R8, RZ, PT ;  /* 0x000000ff0800720c */ /* 0x000fe20003f45070 */
[----:B------:R1:W-:Y:S01]  /*30670*/  LDGSTS.E [R5+-0x3e000], desc[UR48][R12.64], P0 ;  /* 0xc20000000c057fae */ /* 0x0003e20008121870 */
[----:B------:R-:W-:-:S04]  /*30680*/  LOP3.LUT R9, R7, 0x68, RZ, 0xfc, !PT ;  /* 0x0000006807097812 */ /* 0x000fc800078efcff */
[----:B------:R-:W-:Y:S01]  /*30690*/  ISETP.GE.AND P5, PT, R9, UR8, PT ;  /* 0x0000000809007c0c */ /* 0x000fe2000bfa6270 */
[----:B------:R-:W-:Y:S01]  /*306a0*/  ULDC UR8, c[0x0][0x230] ;  /* 0x00008c0000087ab9 */ /* 0x000fe20000000800 */
[----:B--2---:R2:W-:Y:S02]  /*306b0*/  LDGSTS.E [R5+-0x3dff8], desc[UR48][R14.64], P4 ;  /* 0xc20080000e057fae */ /* 0x0045e4000a121870 */
[----:B------:R-:W-:Y:S02]  /*306c0*/  SEL R9, R0, RZ, !P5 ;  /* 0x000000ff00097207 */ /* 0x000fe40006800000 */
[C---:B------:R-:W-:Y:S02]  /*306d0*/  LOP3.LUT R2, R7.reuse, 0x6a, RZ, 0xfc, !PT ;  /* 0x0000006a07027812 */ /* 0x040fe400078efcff */
[----:B------:R-:W-:Y:S02]  /*306e0*/  ISETP.NE.U32.AND P5, PT, R242, RZ, PT ;  /* 0x000000fff200720c */ /* 0x000fe40003fa5070 */
[----:B------:R-:W-:Y:S01]  /*306f0*/  ISETP.GE.AND P6, PT, R2, UR6, PT ;  /* 0x0000000602007c0c */ /* 0x000fe2000bfc6270 */
[----:B------:R-:W-:Y:S01]  /*30700*/  ULDC UR6, c[0x0][0x230] ;  /* 0x00008c0000067ab9 */ /* 0x000fe20000000800 */
[----:B-1----:R-:W-:-:S02]  /*30710*/  LOP3.LUT R13, R7, 0xc, RZ, 0xfc, !PT ;  /* 0x0000000c070d7812 */ /* 0x002fc400078efcff */
[----:B------:R-:W-:Y:S02]  /*30720*/  SEL R8, R0, RZ, !P6 ;  /* 0x000000ff00087207 */ /* 0x000fe40007000000 */
[----:B------:R-:W-:Y:S02]  /*30730*/  LOP3.LUT R12, R7, 0xe, RZ, 0xfc, !PT ;  /* 0x0000000e070c7812 */ /* 0x000fe400078efcff */
[----:B------:R-:W-:Y:S01]  /*30740*/  ISETP.GE.AND P4, PT, R13, UR6, PT ;  /* 0x000000060d007c0c */ /* 0x000fe2000bf86270 */
[----:B------:R-:W-:Y:S01]  /*30750*/  ULDC UR6, c[0x0][0x230] ;  /* 0x00008c0000067ab9 */ /* 0x000fe20000000800 */
[----:B------:R-:W-:Y:S02]  /*30760*/  LOP3.LUT R2, R7, 0x2e, RZ, 0xfc, !PT ;  /* 0x0000002e07027812 */ /* 0x000fe400078efcff */
[----:B------:R-:W-:Y:S02]  /*30770*/  ISETP.NE.U32.AND P0, PT, R9, RZ, PT ;  /* 0x000000ff0900720c */ /* 0x000fe40003f05070 */
[----:B------:R-:W-:-:S02]  /*30780*/  ISETP.NE.U32.AND P6, PT, R8, RZ, PT ;  /* 0x000000ff0800720c */ /* 0x000fc40003fc5070 */
[----:B------:R-:W-:Y:S02]  /*30790*/  SEL R8, R0, RZ, !P4 ;  /* 0x000000ff00087207 */ /* 0x000fe40006000000 */
[----:B--2---:R-:W-:Y:S01]  /*307a0*/  LOP3.LUT R14, R6, 0x30, RZ, 0x3c, !PT ;  /* 0x00000030060e7812 */ /* 0x004fe200078e3cff */
[----:B---3--:R-:W-:Y:S04]  /*307b0*/  LDGSTS.E [R5+-0x3c000], desc[UR48][R240.64], P2 ;  /* 0xc4000000f0057fae */ /* 0x008fe80009121870 */
[----:B------:R-:W2:Y:S01]  /*307c0*/  LDL.64 R240, [R1+0xe28] ;  /* 0x000e280001f07983 */ /* 0x000ea20000100a00 */
[----:B------:R-:W-:Y:S01]  /*307d0*/  ISETP.GE.AND P2, PT, R12, UR7, PT ;  /* 0x000000070c007c0c */ /* 0x000fe2000bf46270 */
[----:B------:R-:W-:Y:S02]  /*307e0*/  ULDC UR7, c[0x0][0x230] ;  /* 0x00008c0000077ab9 */ /* 0x000fe40000000800 */
[----:B----4-:R-:W-:Y:S01]  /*307f0*/  LDGSTS.E [R5+-0x3bff8], desc[UR48][R10.64], P5 ;  /* 0xc40080000a057fae */ /* 0x010fe2000a921870 */
[----:B------:R-:W-:Y:S01]  /*30800*/  ISETP.GE.AND P5, PT, R2, UR6, PT ;  /* 0x0000000602007c0c */ /* 0x000fe2000bfa6270 */
[----:B------:R-:W-:Y:S01]  /*30810*/  ULDC UR6, c[0x0][0x230] ;  /* 0x00008c0000067ab9 */ /* 0x000fe20000000800 */
[----:B------:R-:W-:Y:S01]  /*30820*/  SEL R242, R0, RZ, !P2 ;  /* 0x000000ff00f27207 */ /* 0x000fe20005000000 */
[----:B------:R-:W3:Y:S01]  /*30830*/  LDL.64 R12, [R1+0xda8] ;  /* 0x000da800010c7983 */ /* 0x000ee20000100a00 */
[----:B------:R-:W-:-:S02]  /*30840*/  ISETP.NE.U32.AND P2, PT, R8, RZ, PT ;  /* 0x000000ff0800720c */ /* 0x000fc40003f45070 */
[----:B------:R-:W-:Y:S01]  /*30850*/  SEL R8, R0, RZ, !P5 ;  /* 0x000000ff00087207 */ /* 0x000fe20006800000 */
[----:B------:R-:W-:Y:S04]  /*30860*/  LDGSTS.E [R5+-0x3a000], desc[UR48][R244.64], P0 ;  /* 0xc6000000f4057fae */ /* 0x000fe80008121870 */
[----:B------:R-:W4:Y:S01]  /*30870*/  LDL.64 R10, [R1+0xe20] ;  /* 0x000e2000010a7983 */ /* 0x000f220000100a00 */
[----:B------:R-:W-:Y:S02]  /*30880*/  ISETP.NE.U32.AND P5, PT, R8, RZ, PT ;  /* 0x000000ff0800720c */ /* 0x000fe40003fa5070 */
[----:B------:R-:W-:Y:S01]  /*30890*/  IADD3 R8, R248, 0x100000, R14 ;  /* 0x00100000f8087810 */ /* 0x000fe20007ffe00e */
[----:B------:R1:W-:Y:S04]  /*308a0*/  STL [R1+0x1a40], R14 ;  /* 0x001a400e01007387 */ /* 0x0003e80000100800 */
[----:B------:R-:W3:Y:S04]  /*308b0*/  LDL.64 R244, [R1+0xd28] ;  /* 0x000d280001f47983 */ /* 0x000ee80000100a00 */
[----:B------:R-:W-:Y:S04]  /*308c0*/  LDGSTS.E [R5+-0x39ff8], desc[UR48][R18.64], P6 ;  /* 0xc600800012057fae */ /* 0x000fe8000b121870 */
[----:B-1----:R-:W3:Y:S01]  /*308d0*/  LDL.64 R14, [R1+0xda0] ;  /* 0x000da000010e7983 */ /* 0x002ee20000100a00 */
[----:B------:R-:W-:-:S02]  /*308e0*/  LOP3.LUT R4, R7, 0x2c, RZ, 0xfc, !PT ;  /* 0x0000002c07047812 */ /* 0x000fc400078efcff */
[C---:B------:R-:W-:Y:S02]  /*308f0*/  LOP3.LUT R17, R7.reuse, 0x4c, RZ, 0xfc, !PT ;  /* 0x0000004c07117812 */ /* 0x040fe400078efcff */
[----:B------:R-:W-:Y:S01]  /*30900*/  ISETP.GE.AND P4, PT, R4, UR8, PT ;  /* 0x0000000804007c0c */ /* 0x000fe2000bf86270 */
[----:B------:R-:W-:Y:S01]  /*30910*/  ULDC UR8, c[0x0][0x230] ;  /* 0x00008c0000087ab9 */ /* 0x000fe20000000800 */
[----:B------:R-:W-:Y:S01]  /*30920*/  LOP3.LUT R16, R7, 0x4e, RZ, 0xfc, !PT ;  /* 0x0000004e07107812 */ /* 0x000fe200078efcff */
[----:B------:R-:W3:Y:S01]  /*30930*/  LDL.64 R18, [R1+0xca0] ;  /* 0x000ca00001127983 */ /* 0x000ee20000100a00 */
[----:B------:R-:W-:Y:S02]  /*30940*/  SEL R9, R0, RZ, !P4 ;  /* 0x000000ff00097207 */ /* 0x000fe40006000000 */
[----:B------:R-:W-:Y:S01]  /*30950*/  ISETP.GE.AND P6, PT, R17, UR6, PT ;  /* 0x0000000611007c0c */ /* 0x000fe2000bfc6270 */
[----:B------:R-:W-:Y:S01]  /*30960*/  ULDC UR6, c[0x0][0x230] ;  /* 0x00008c0000067ab9 */ /* 0x000fe20000000800 */
[----:B------:R-:W-:-:S02]  /*30970*/  ISETP.NE.U32.AND P4, PT, R242, RZ, PT ;  /* 0x000000fff200720c */ /* 0x000fc40003f85070 */
[----:B------:R-:W-:Y:S02]  /*30980*/  ISETP.NE.U32.AND P0, PT, R9, RZ, PT ;  /* 0x000000ff0900720c */ /* 0x000fe40003f05070 */
[----:B------:R-:W-:Y:S01]  /*30990*/  SEL R9, R0, RZ, !P6 ;  /* 0x000000ff00097207 */ /* 0x000fe20007000000 */
[----:B--2---:R-:W-:Y:S04]  /*309a0*/  LDGSTS.E [R8+-0x40000], desc[UR48][R240.64], P2 ;  /* 0xc0000000f0087fae */ /* 0x004fe80009121870 */
[----:B------:R-:W2:Y:S01]  /*309b0*/  LDL.64 R240, [R1+0xd20] ;  /* 0x000d200001f07983 */ /* 0x000ea20000100a00 */
[----:B------:R-:W-:Y:S01]  /*309c0*/  ISETP.GE.AND P2, PT, R16, UR7, PT ;  /* 0x0000000710007c0c */ /* 0x000fe2000bf46270 */
[----:B------:R-:W-:Y:S02]  /*309d0*/  ULDC UR7, c[0x0][0x230] ;  /* 0x00008c0000077ab9 */ /* 0x000fe40000000800 */
[----:B----4-:R-:W-:Y:S01]  /*309e0*/  LDGSTS.E [R8+-0x3fff8], desc[UR48][R10.64], P4 ;  /* 0xc00080000a087fae */ /* 0x010fe2000a121870 */
[----:B------:R-:W-:-:S02]  /*309f0*/  SEL R243, R0, RZ, !P2 ;  /* 0x000000ff00f37207 */ /* 0x000fc40005000000 */
[----:B------:R-:W-:Y:S01]  /*30a00*/  ISETP.NE.U32.AND P2, PT, R9, RZ, PT ;  /* 0x000000ff0900720c */ /* 0x000fe20003f45070 */
[----:B---3--:R1:W-:Y:S04]  /*30a10*/  LDGSTS.E [R8+-0x3e000], desc[UR48][R12.64], P0 ;  /* 0xc20000000c087fae */ /* 0x0083e80008121870 */
[----:B------:R-:W3:Y:S04]  /*30a20*/  LDL.64 R10, [R1+0xca8] ;  /* 0x000ca800010a7983 */ /* 0x000ee80000100a00 */
[----:B------:R-:W-:Y:S04]  /*30a30*/  LDGSTS.E [R8+-0x3dff8], desc[UR48][R14.64], P5 ;  /* 0xc20080000e087fae */ /* 0x000fe8000a921870 */
[----:B------:R-:W-:Y:S04]  /*30a40*/  LDGSTS.E [R8+-0x3c000], desc[UR48][R244.64], P2 ;  /* 0xc4000000f4087fae */ /* 0x000fe80009121870 */
[----:B------:R-:W4:Y:S04]  /*30a50*/  LDL.64 R14, [R1+0xe10] ;  /* 0x000e1000010e7983 */ /* 0x000f280000100a00 */
[----:B------:R-:W4:Y:S01]  /*30a60*/  LDL.64 R244, [R1+0xe18] ;  /* 0x000e180001f47983 */ /* 0x000f220000100a00 */
[----:B------:R-:W-:-:S04]  /*30a70*/  LOP3.LUT R4, R7, 0x6c, RZ, 0xfc, !PT ;  /* 0x0000006c07047812 */ /* 0x000fc800078efcff */
[----:B------:R-:W-:Y:S01]  /*30a80*/  ISETP.GE.AND P6, PT, R4, UR8, PT ;  /* 0x0000000804007c0c */ /* 0x000fe2000bfc6270 */
[----:B------:R-:W-:Y:S01]  /*30a90*/  ULDC UR8, c[0x0][0x230] ;  /* 0x00008c0000087ab9 */ /* 0x000fe20000000800 */
[----:B------:R-:W-:Y:S02]  /*30aa0*/  LOP3.LUT R2, R7, 0x6e, RZ, 0xfc, !PT ;  /* 0x0000006e07027812 */ /* 0x000fe400078efcff */
[----:B------:R-:W-:Y:S02]  /*30ab0*/  SEL R242, R0, RZ, !P6 ;  /* 0x000000ff00f27207 */ /* 0x000fe40007000000 */
        /* <DEDUP_REMOVED lines=10> */
[----:B------:R-:W-:Y:S01]  /*30b60*/  ISETP.GE.AND P2, PT, R12, UR7, PT ;  /* 0x000000070c007c0c */ /* 0x000fe2000bf46270 */
[----:B------:R-:W-:Y:S01]  /*30b70*/  ULDC UR7, c[0x0][0x230] ;  /* 0x00008c0000077ab9 */ /* 0x000fe20000000800 */
[C---:B------:R-:W-:Y:S01]  /*30b80*/  SEL R9, R0.reuse, RZ, !P5 ;  /* 0x000000ff00097207 */ /* 0x040fe20006800000 */
[----:B------:R-:W4:Y:S01]  /*30b90*/  LDL.64 R12, [R1+0xd98] ;  /* 0x000d9800010c7983 */ /* 0x000f220000100a00 */
[----:B------:R-:W-:-:S02]  /*30ba0*/  SEL R243, R0, RZ, !P2 ;  /* 0x000000ff00f37207 */ /* 0x000fc40005000000 */
[----:B------:R-:W-:Y:S02]  /*30bb0*/  ISETP.NE.U32.AND P2, PT, R9, RZ, PT ;  /* 0x000000ff0900720c */ /* 0x000fe40003f45070 */
[----:B------:R-:W-:-:S05]  /*30bc0*/  LOP3.LUT R16, R6, 0x40, RZ, 0x3c, !PT ;  /* 0x0000004006107812 */ /* 0x000fca00078e3cff */
[----:B------:R1:W-:Y:S01]  /*30bd0*/  STL [R1+0x1a3c], R16 ;  /* 0x001a3c1001007387 */ /* 0x0003e20000100800 */
[----:B------:R-:W-:Y:S02]  /*30be0*/  LOP3.LUT R4, R7, 0x30, RZ, 0xfc, !PT ;  /* 0x0000003007047812 */ /* 0x000fe400078efcff */
[----:B------:R-:W-:Y:S01]  /*30bf0*/  ISETP.NE.U32.AND P0, PT, R242, RZ, PT ;  /* 0x000000fff200720c */ /* 0x000fe20003f05070 */
[----:B------:R-:W4:Y:S01]  /*30c00*/  LDL.64 R20, [R1+0xc90] ;  /* 0x000c900001147983 */ /* 0x000f220000100a00 */
[----:B------:R-:W-:Y:S01]  /*30c10*/  ISETP.GE.AND P5, PT, R4, UR8, PT ;  /* 0x0000000804007c0c */ /* 0x000fe2000bfa6270 */
[----:B------:R-:W-:-:S03]  /*30c20*/  ULDC UR8, c[0x0][0x230] ;  /* 0x00008c0000087ab9 */ /* 0x000fc60000000800 */
[----:B------:R-:W-:Y:S02]  /*30c30*/  SEL R242, R0, RZ, !P5 ;  /* 0x000000ff00f27207 */ /* 0x000fe40006800000 */
[----:B------:R-:W-:Y:S01]  /*30c40*/  ISETP.NE.U32.AND P5, PT, R243, RZ, PT ;  /* 0x000000fff300720c */ /* 0x000fe20003fa5070 */
[----:B--2---:R-:W-:Y:S01]  /*30c50*/  LDGSTS.E [R8+-0x3bff8], desc[UR48][R240.64], P6 ;  /* 0xc4008000f0087fae */ /* 0x004fe2000b121870 */
[----:B------:R-:W-:Y:S01]  /*30c60*/  ISETP.GE.AND P6, PT, R2, UR6, PT ;  /* 0x0000000602007c0c */ /* 0x000fe2000bfc6270 */
[----:B------:R-:W-:-:S03]  /*30c70*/  ULDC UR6, c[0x0][0x230] ;  /* 0x00008c0000067ab9 */ /* 0x000fc60000000800 */
[----:B------:R-:W-:-:S04]  /*30c80*/  SEL R9, R0, RZ, !P6 ;  /* 0x000000ff00097207 */ /* 0x000fc80007000000 */
[----:B------:R-:W-:Y:S02]  /*30c90*/  ISETP.NE.U32.AND P6, PT, R9, RZ, PT ;  /* 0x000000ff0900720c */ /* 0x000fe40003fc5070 */
[----:B------:R-:W-:Y:S01]  /*30ca0*/  IADD3 R9, R248, 0x100000, R16 ;  /* 0x00100000f8097810 */ /* 0x000fe20007ffe010 */
[----:B------:R-:W2:Y:S04]  /*30cb0*/  LDL.64 R240, [R1+0xd18] ;  /* 0x000d180001f07983 */ /* 0x000ea80000100a00 */
[----:B-1----:R-:W2:Y:S04]  /*30cc0*/  LDL.64 R16, [R1+0xd90] ;  /* 0x000d900001107983 */ /* 0x002ea80000100a00 */
[----:B---3--:R1:W-:Y:S04]  /*30cd0*/  LDGSTS.E [R8+-0x3a000], desc[UR48][R10.64], P0 ;  /* 0xc60000000a087fae */ /* 0x0083e80008121870 */
[----:B------:R-:W-:Y:S01]  /*30ce0*/  LDGSTS.E [R8+-0x39ff8], desc[UR48][R18.64], P4 ;  /* 0xc600800012087fae */ /* 0x000fe2000a121870 */
[----:B-1----:R-:W-:-:S02]  /*30cf0*/  LOP3.LUT R11, R7, 0x50, RZ, 0xfc, !PT ;  /* 0x00000050070b7812 */ /* 0x002fc400078efcff */
[----:B------:R-:W-:Y:S01]  /*30d00*/  LOP3.LUT R10, R7, 0x52, RZ, 0xfc, !PT ;  /* 0x00000052070a7812 */ /* 0x000fe200078efcff */
[----:B----4-:R1:W-:Y:S01]  /*30d10*/  LDGSTS.E [R9+-0x40000], desc[UR48][R244.64], P2 ;  /* 0xc0000000f4097fae */ /* 0x0103e20009121870 */
[----:B------:R-:W-:Y:S01]  /*30d20*/  ISETP.GE.AND P4, PT, R11, UR6, PT ;  /* 0x000000060b007c0c */ /* 0x000fe2000bf86270 */
[----:B------:R-:W-:Y:S01]  /*30d30*/  ULDC UR6, c[0x0][0x230] ;  /* 0x00008c0000067ab9 */ /* 0x000fe20000000800 */
[----:B------:R-:W-:Y:S01]  /*30d40*/  ISETP.GE.AND P2, PT, R10, UR7, PT ;  /* 0x000000070a007c0c */ /* 0x000fe2000bf46270 */
[----:B------:R-:W-:Y:S01]  /*30d50*/  LDGSTS.E [R9+-0x3fff8], desc[UR48][R14.64], P5 ;  /* 0xc00080000e097fae */ /* 0x000fe2000a921870 */
[----:B------:R-:W-:Y:S01]  /*30d60*/  ISETP.NE.U32.AND P0, PT, R242, RZ, PT ;  /* 0x000000fff200720c */ /* 0x000fe20003f05070 */
[----:B------:R-:W-:Y:S02]  /*30d70*/  ULDC UR7, c[0x0][0x230] ;  /* 0x00008c0000077ab9 */ /* 0x000fe40000000800 */
[----:B------:R-:W3:Y:S04]  /*30d80*/  LDL.64 R10, [R1+0xd10] ;  /* 0x000d1000010a7983 */ /* 0x000ee80000100a00 */
[----:B------:R-:W4:Y:S01]  /*30d90*/  LDL.64 R14, [R1+0xc98] ;  /* 0x000c9800010e7983 */ /* 0x000f220000100a00 */
[----:B------:R-:W-:-:S02]  /*30da0*/  SEL R242, R0, RZ, !P4 ;  /* 0x000000ff00f27207 */ /* 0x000fc40006000000 */
[----:B-1----:R-:W-:Y:S02]  /*30db0*/  SEL R244, R0, RZ, !P2 ;  /* 0x000000ff00f47207 */ /* 0x002fe40005000000 */
[----:B------:R-:W-:Y:S01]  /*30dc0*/  ISETP.NE.U32.AND P2, PT, R242, RZ, PT ;  /* 0x000000fff200720c */ /* 0x000fe20003f45070 */
[----:B------:R1:W-:Y:S01]  /*30dd0*/  LDGSTS.E [R9+-0x3e000], desc[UR48][R12.64], P0 ;  /* 0xc20000000c097fae */ /* 0x0003e20008121870 */
[----:B------:R-:W-:-:S04]  /*30de0*/  LOP3.LUT R4, R7, 0x70, RZ, 0xfc, !PT ;  /* 0x0000007007047812 */ /* 0x000fc800078efcff */
[----:B------:R-:W-:Y:S01]  /*30df0*/  ISETP.GE.AND P4, PT, R4, UR8, PT ;  /* 0x0000000804007c0c */ /* 0x000fe2000bf86270 */
[----:B------:R-:W-:-:S03]  /*30e00*/  ULDC UR8, c[0x0][0x230] ;  /* 0x00008c0000087ab9 */ /* 0x000fc60000000800 */
[----:B------:R-:W-:Y:S02]  /*30e10*/  SEL R243, R0, RZ, !P4 ;  /* 0x000000ff00f37207 */ /* 0x000fe40006000000 */
[----:B------:R-:W-:Y:S02]  /*30e20*/  ISETP.NE.U32.AND P4, PT, R244, RZ, PT ;  /* 0x000000fff400720c */ /* 0x000fe40003f85070 */
[----:B------:R-:W-:Y:S02]  /*30e30*/  ISETP.NE.U32.AND P0, PT, R243, RZ, PT ;  /* 0x000000fff300720c */ /* 0x000fe40003f05070 */
[C---:B------:R-:W-:Y:S02]  /*30e40*/  LOP3.LUT R2, R7.reuse, 0x72, RZ, 0xfc, !PT ;  /* 0x0000007207027812 */ /* 0x040fe400078efcff */
[C---:B-1----:R-:W-:Y:S02]  /*30e50*/  LOP3.LUT R13, R7.reuse, 0x14, RZ, 0xfc, !PT ;  /* 0x00000014070d7812 */ /* 0x042fe400078efcff */
[----:B------:R-:W-:-:S02]  /*30e60*/  LOP3.LUT R12, R7, 0x16, RZ, 0xfc, !PT ;  /* 0x00000016070c7812 */ /* 0x000fc400078efcff */
[----:B------:R-:W-:Y:S01]  /*30e70*/  ISETP.GE.AND P5, PT, R2, UR6, PT ;  /* 0x0000000602007c0c */ /* 0x000fe2000bfa6270 */
[----:B------:R-:W-:Y:S01]  /*30e80*/  ULDC UR6, c[0x0][0x230] ;  /* 0x00008c0000067ab9 */ /* 0x000fe20000000800 */
[----:B--2---:R-:W-:Y:S04]  /*30e90*/  LDGSTS.E [R9+-0x3dff8], desc[UR48][R16.64], P6 ;  /* 0xc200800010097fae */ /* 0x004fe8000b121870 */
[----:B------:R-:W-:Y:S04]  /*30ea0*/  LDGSTS.E [R9+-0x3c000], desc[UR48][R240.64], P2 ;  /* 0xc4000000f0097fae */ /* 0x000fe80009121870 */
[----:B------:R-:W2:Y:S01]  /*30eb0*/  LDL.64 R240, [R1+0xe08] ;  /* 0x000e080001f07983 */ /* 0x000ea20000100a00 */
[----:B------:R-:W-:Y:S01]  /*30ec0*/  ISETP.GE.AND P6, PT, R13, UR6, PT ;  /* 0x000000060d007c0c */ /* 0x000fe2000bfc6270 */
[----:B------:R-:W-:Y:S01]  /*30ed0*/  ULDC UR6, c[0x0][0x230] ;  /* 0x00008c0000067ab9 */ /* 0x000fe20000000800 */
[----:B------:R-:W-:Y:S01]  /*30ee0*/  ISETP.GE.AND P2, PT, R12, UR7, PT ;  /* 0x000000070c007c0c */ /* 0x000fe2000bf46270 */
[----:B------:R-:W-:Y:S01]  /*30ef0*/  ULDC UR7, c[0x0][0x230] ;  /* 0x00008c0000077ab9 */ /* 0x000fe20000000800 */
[----:B------:R-:W2:Y:S04]  /*30f00*/  LDL.64 R12, [R1+0xd88] ;  /* 0x000d8800010c7983 */ /* 0x000ea80000100a00 */
[----:B---3--:R-:W-:Y:S04]  /*30f10*/  LDGSTS.E [R9+-0x3bff8], desc[UR48][R10.64], P4 ;  /* 0xc40080000a097fae */ /* 0x008fe8000a121870 */
[----:B----4-:R1:W-:Y:S04]  /*30f20*/  LDGSTS.E [R9+-0x3a000], desc[UR48][R14.64], P0 ;  /* 0xc60000000e097fae */ /* 0x0103e80008121870 */
[----:B------:R-:W3:Y:S01]  /*30f30*/  LDL.64 R10, [R1+0xe00] ;  /* 0x000e0000010a7983 */ /* 0x000ee20000100a00 */
[----:B-1----:R-:W-:-:S05]  /*30f40*/  LOP3.LUT R14, R6, 0x50, RZ, 0x3c, !PT ;  /* 0x00000050060e7812 */ /* 0x002fca00078e3cff */
[----:B------:R1:W-:Y:S04]  /*30f50*/  STL [R1+0x1a38], R14 ;  /* 0x001a380e01007387 */ /* 0x0003e80000100800 */
[----:B------:R-:W4:Y:S01]  /*30f60*/  LDL.64 R16, [R1+0xd80] ;  /* 0x000d800001107983 */ /* 0x000f220000100a00 */
[----:B------:R-:W-:Y:S02]  /*30f70*/  SEL R242, R0, RZ, !P5 ;  /* 0x000000ff00f27207 */ /* 0x000fe40006800000 */
[----:B------:R-:W-:Y:S01]  /*30f80*/  LOP3.LUT R2, R7, 0x36, RZ, 0xfc, !PT ;  /* 0x0000003607027812 */ /* 0x000fe200078efcff */
[----:B------:R-:W4:Y:S01]  /*30f90*/  LDL.64 R22, [R1+0xc80] ;  /* 0x000c800001167983 */ /* 0x000f220000100a00 */
[----:B------:R-:W-:Y:S02]  /*30fa0*/  ISETP.NE.U32.AND P5, PT, R242, RZ, PT ;  /* 0x000000fff200720c */ /* 0x000fe40003fa5070 */
[----:B------:R-:W-:-:S02]  /*30fb0*/  SEL R242, R0, RZ, !P6 ;  /* 0x000000ff00f27207 */ /* 0x000fc40007000000 */
[----:B------:R-:W-:Y:S02]  /*30fc0*/  SEL R244, R0, RZ, !P2 ;  /* 0x000000ff00f47207 */ /* 0x000fe40005000000 */
[----:B------:R-:W-:Y:S01]  /*30fd0*/  ISETP.GE.AND P4, PT, R2, UR6, PT ;  /* 0x0000000602007c0c */ /* 0x000fe2000bf86270 */
[----:B------:R-:W-:Y:S01]  /*30fe0*/  ULDC UR6, c[0x0][0x230] ;  /* 0x00008c0000067ab9 */ /* 0x000fe20000000800 */
[----:B------:R-:W-:Y:S02]  /*30ff0*/  ISETP.NE.U32.AND P2, PT, R242, RZ, PT ;  /* 0x000000fff200720c */ /* 0x000fe40003f45070 */
[----:B------:R-:W-:-:S03]  /*31000*/  SEL R242, R0, RZ, !P4 ;  /* 0x000000ff00f27207 */ /* 0x000fc60006000000 */
[----:B------:R-:W-:Y:S01]  /*31010*/  LDGSTS.E [R9+-0x39ff8], desc[UR48][R20.64], P5 ;  /* 0xc600800014097fae */ /* 0x000fe2000a921870 */
[----:B------:R-:W-:Y:S02]  /*31020*/  ISETP.NE.U32.AND P4, PT, R242, RZ, PT ;  /* 0x000000fff200720c */ /* 0x000fe40003f85070 */
[----:B------:R-:W-:Y:S02]  /*31030*/  IADD3 R242, R248, 0x100000, R14 ;  /* 0x00100000f8f27810 */ /* 0x000fe40007ffe00e */
[----:B-1----:R-:W4:Y:S01]  /*31040*/  LDL.64 R14, [R1+0xd08] ;  /* 0x000d0800010e7983 */ /* 0x002f220000100a00 */
[----:B------:R-:W-:-:S04]  /*31050*/  LOP3.LUT R4, R7, 0x34, RZ, 0xfc, !PT ;  /* 0x0000003407047812 */ /* 0x000fc800078efcff */
[----:B------:R-:W-:Y:S01]  /*31060*/  ISETP.GE.AND P6, PT, R4, UR8, PT ;  /* 0x0000000804007c0c */ /* 0x000fe2000bfc6270 */
[----:B------:R-:W-:-:S03]  /*31070*/  ULDC UR8, c[0x0][0x230] ;  /* 0x00008c0000087ab9 */ /* 0x000fc60000000800 */
[----:B------:R-:W-:Y:S02]  /*31080*/  SEL R243, R0, RZ, !P6 ;  /* 0x000000ff00f37207 */ /* 0x000fe40007000000 */
[----:B------:R-:W-:Y:S02]  /*31090*/  ISETP.NE.U32.AND P6, PT, R244, RZ, PT ;  /* 0x000000fff400720c */ /* 0x000fe40003fc5070 */
[----:B------:R-:W-:Y:S01]  /*310a0*/  ISETP.NE.U32.AND P0, PT, R243, RZ, PT ;  /* 0x000000fff300720c */ /* 0x000fe20003f05070 */
[----:B--2---:R-:W-:Y:S04]  /*310b0*/  LDGSTS.E [R242+-0x40000], desc[UR48][R240.64], P2 ;  /* 0xc0000000f0f27fae */ /* 0x004fe80009121870 */
[----:B------:R-:W2:Y:S06]  /*310c0*/  LDL.64 R240, [R1+0xd00] ;  /* 0x000d000001f07983 */ /* 0x000eac0000100a00 */
[----:B---3--:R-:W-:Y:S04]  /*310d0*/  LDGSTS.E [R242+-0x3fff8], desc[UR48][R10.64], P6 ;  /* 0xc00080000af27fae */ /* 0x008fe8000b121870 */
[----:B------:R1:W-:Y:S04]  /*310e0*/  LDGSTS.E [R242+-0x3e000], desc[UR48][R12.64], P0 ;  /* 0xc20000000cf27fae */ /* 0x0003e80008121870 */
[----:B------:R-:W3:Y:S04]  /*310f0*/  LDL.64 R10, [R1+0xc88] ;  /* 0x000c8800010a7983 */ /* 0x000ee80000100a00 */
[----:B----4-:R-:W-:Y:S04]  /*31100*/  LDGSTS.E [R242+-0x3dff8], desc[UR48][R16.64], P4 ;  /* 0xc200800010f27fae */ /* 0x010fe8000a121870 */
[----:B------:R-:W4:Y:S01]  /*31110*/  LDL.64 R16, [R1+0xdf8] ;  /* 0x000df80001107983 */ /* 0x000f220000100a00 */
[----:B------:R-:W-:-:S02]  /*31120*/  LOP3.LUT R19, R7, 0x54, RZ, 0xfc, !PT ;  /* 0x0000005407137812 */ /* 0x000fc400078efcff */
[----:B------:R-:W-:Y:S02]  /*31130*/  LOP3.LUT R18, R7, 0x56, RZ, 0xfc, !PT ;  /* 0x0000005607127812 */ /* 0x000fe400078efcff */
[----:B------:R-:W-:Y:S01]  /*31140*/  ISETP.GE.AND P5, PT, R19, UR6, PT ;  /* 0x0000000613007c0c */ /* 0x000fe2000bfa6270 */
[----:B------:R-:W-:Y:S01]  /*31150*/  ULDC UR6, c[0x0][0x230] ;  /* 0x00008c0000067ab9 */ /* 0x000fe20000000800 */
[----:B------:R-:W-:Y:S02]  /*31160*/  LOP3.LUT R4, R7, 0x74, RZ, 0xfc, !PT ;  /* 0x0000007407047812 */ /* 0x000fe400078efcff */
[----:B------:R-:W-:Y:S01]  /*31170*/  ISETP.GE.AND P2, PT, R18, UR7, PT ;  /* 0x0000000712007c0c */ /* 0x000fe2000bf46270 */
[----:B------:R-:W-:Y:S01]  /*31180*/  ULDC UR7, c[0x0][0x230] ;  /* 0x00008c0000077ab9 */ /* 0x000fe20000000800 */
[----:B------:R-:W-:Y:S02]  /*31190*/  SEL R243, R0, RZ, !P5 ;  /* 0x000000ff00f37207 */ /* 0x000fe40006800000 */
[----:B------:R-:W-:Y:S01]  /*311a0*/  ISETP.GE.AND P5, PT, R4, UR8, PT ;  /* 0x0000000804007c0c */ /* 0x000fe2000bfa6270 */
[----:B------:R-:W-:Y:S01]  /*311b0*/  ULDC UR8, c[0x0][0x230] ;  /* 0x00008c0000087ab9 */ /* 0x000fe20000000800 */
[----:B------:R-:W-:-:S02]  /*311c0*/  SEL R245, R0, RZ, !P2 ;  /* 0x000000ff00f57207 */ /* 0x000fc40005000000 */
[----:B------:R-:W-:Y:S02]  /*311d0*/  ISETP.NE.U32.AND P2, PT, R243, RZ, PT ;  /* 0x000000fff300720c */ /* 0x000fe40003f45070 */
[----:B------:R-:W-:Y:S02]  /*311e0*/  SEL R244, R0, RZ, !P5 ;  /* 0x000000ff00f47207 */ /* 0x000fe40006800000 */
[----:B------:R-:W-:Y:S02]  /*311f0*/  LOP3.LUT R2, R7, 0x76, RZ, 0xfc, !PT ;  /* 0x0000007607027812 */ /* 0x000fe400078efcff */
[----:B------:R-:W-:Y:S02]  /*31200*/  ISETP.NE.U32.AND P5, PT, R245, RZ, PT ;  /* 0x000000fff500720c */ /* 0x000fe40003fa5070 */
[----:B------:R-:W-:Y:S01]  /*31210*/  ISETP.GE.AND P6, PT, R2, UR6, PT ;  /* 0x0000000602007c0c */ /* 0x000fe2000bfc6270 */
[----:B------:R-:W-:Y:S01]  /*31220*/  ULDC UR6, c[0x0][0x230] ;  /* 0x00008c0000067ab9 */ /* 0x000fe20000000800 */
[----:B-1----:R-:W-:-:S02]  /*31230*/  LOP3.LUT R13, R7, 0x18, RZ, 0xfc, !PT ;  /* 0x00000018070d7812 */ /* 0x002fc400078efcff */
[----:B------:R-:W-:Y:S01]  /*31240*/  SEL R243, R0, RZ, !P6 ;  /* 0x000000ff00f37207 */ /* 0x000fe20007000000 */
[----:B------:R-:W-:Y:S01]  /*31250*/  LDGSTS.E [R242+-0x3c000], desc[UR48][R14.64], P2 ;  /* 0xc40000000ef27fae */ /* 0x000fe20009121870 */
        /* <DEDUP_REMOVED lines=10> */
[----:B------:R-:W-:Y:S01]  /*31300*/  ISETP.NE.U32.AND P2, PT, R243, RZ, PT ;  /* 0x000000fff300720c */ /* 0x000fe20003f45070 */
[----:B------:R-:W4:Y:S01]  /*31310*/  LDL.64 R14, [R1+0xd78] ;  /* 0x000d7800010e7983 */ /* 0x000f220000100a00 */
[----:B------:R-:W-:-:S05]  /*31320*/  LOP3.LUT R18, R6, 0x60, RZ, 0x3c, !PT ;  /* 0x0000006006127812 */ /* 0x000fca00078e3cff */
[----:B------:R1:W-:Y:S01]  /*31330*/  STL [R1+0x1a34], R18 ;  /* 0x001a341201007387 */ /* 0x0003e20000100800 */
[----:B------:R-:W-:Y:S02]  /*31340*/  ISETP.NE.U32.AND P0, PT, R244, RZ, PT ;  /* 0x000000fff400720c */ /* 0x000fe40003f05070 */
[C---:B------:R-:W-:Y:S02]  /*31350*/  LOP3.LUT R2, R7.reuse, 0x38, RZ, 0xfc, !PT ;  /* 0x0000003807027812 */ /* 0x040fe400078efcff */
[----:B------:R-:W-:Y:S02]  /*31360*/  LOP3.LUT R20, R7, 0x58, RZ, 0xfc, !PT ;  /* 0x0000005807147812 */ /* 0x000fe400078efcff */
[----:B------:R-:W-:Y:S01]  /*31370*/  ISETP.GE.AND P4, PT, R2, UR8, PT ;  /* 0x0000000802007c0c */ /* 0x000fe2000bf86270 */
[----:B------:R-:W-:-:S03]  /*31380*/  ULDC UR8, c[0x0][0x230] ;  /* 0x00008c0000087ab9 */ /* 0x000fc60000000800 */
[----:B------:R-:W-:Y:S01]  /*31390*/  SEL R244, R0, RZ, !P4 ;  /* 0x000000ff00f47207 */ /* 0x000fe20006000000 */
        /* <DEDUP_REMOVED lines=10> */
[----:B------:R-:W-:Y:S01]  /*31440*/  ISETP.GE.AND P6, PT, R20, UR6, PT ;  /* 0x0000000614007c0c */ /* 0x000fe2000bfc6270 */
[----:B------:R-:W-:Y:S01]  /*31450*/  ULDC UR6, c[0x0][0x230] ;  /* 0x00008c0000067ab9 */ /* 0x000fe20000000800 */
[----:B------:R-:W-:-:S02]  /*31460*/  ISETP.NE.U32.AND P0, PT, R244, RZ, PT ;  /* 0x000000fff400720c */ /* 0x000fc40003f05070 */
[C---:B-1----:R-:W-:Y:S02]  /*31470*/  LOP3.LUT R11, R7.reuse, 0x5a, RZ, 0xfc, !PT ;  /* 0x0000005a070b7812 */ /* 0x042fe400078efcff */
[----:B------:R-:W-:Y:S02]  /*31480*/  LOP3.LUT R10, R7, 0x78, RZ, 0xfc, !PT ;  /* 0x00000078070a7812 */ /* 0x000fe400078efcff */
[----:B------:R-:W-:Y:S01]  /*31490*/  SEL R244, R0, RZ, !P6 ;  /* 0x000000ff00f47207 */ /* 0x000fe20007000000 */
[----:B----4-:R1:W-:Y:S01]  /*314a0*/  LDGSTS.E [R243+-0x40000], desc[UR48][R16.64], P2 ;  /* 0xc000000010f37fae */ /* 0x0103e20009121870 */
[----:B------:R-:W-:Y:S01]  /*314b0*/  ISETP.GE.AND P2, PT, R11, UR7, PT ;  /* 0x000000070b007c0c */ /* 0x000fe2000bf46270 */
[----:B------:R-:W-:Y:S01]  /*314c0*/  ULDC UR7, c[0x0][0x230] ;  /* 0x00008c0000077ab9 */ /* 0x000fe20000000800 */
[----:B------:R-:W-:Y:S01]  /*314d0*/  ISETP.GE.AND P6, PT, R10, UR8, PT ;  /* 0x000000080a007c0c */ /* 0x000fe2000bfc6270 */
[----:B------:R-:W3:Y:S01]  /*314e0*/  LDL.64 R22, [R1+0xde8] ;  /* 0x000de80001167983 */ /* 0x000ee20000100a00 */
[----:B------:R-:W-:Y:S01]  /*314f0*/  ISETP.NE.U32.AND P4, PT, R245, RZ, PT ;  /* 0x000000fff500720c */ /* 0x000fe20003f85070 */
[----:B------:R-:W-:-:S02]  /*31500*/  ULDC UR8, c[0x0][0x230] ;  /* 0x00008c0000087ab9 */ /* 0x000fc40000000800 */
[----:B------:R-:W4:Y:S01]  /*31510*/  LDL.64 R10, [R1+0xcf0] ;  /* 0x000cf000010a7983 */ /* 0x000f220000100a00 */
[----:B------:R-:W-:Y:S02]  /*31520*/  SEL R246, R0, RZ, !P2 ;  /* 0x000000ff00f67207 */ /* 0x000fe40005000000 */
[----:B------:R-:W-:Y:S02]  /*31530*/  ISETP.NE.U32.AND P2, PT, R244, RZ, PT ;  /* 0x000000fff400720c */ /* 0x000fe40003f45070 */
[----:B------:R-:W-:Y:S02]  /*31540*/  SEL R245, R0, RZ, !P6 ;  /* 0x000000ff00f57207 */ /* 0x000fe40007000000 */
[----:B------:R-:W-:-:S03]  /*31550*/  ISETP.NE.U32.AND P6, PT, R246, RZ, PT ;  /* 0x000000fff600720c */ /* 0x000fc60003fc5070 */
[----:B------:R-:W-:Y:S04]  /*31560*/  LDGSTS.E [R243+-0x3fff8], desc[UR48][R12.64], P4 ;  /* 0xc00080000cf37fae */ /* 0x000fe8000a121870 */
[----:B------:R1:W-:Y:S04]  /*31570*/  LDGSTS.E [R243+-0x3e000], desc[UR48][R14.64], P0 ;  /* 0xc20000000ef37fae */ /* 0x0003e80008121870 */
[----:B------:R-:W3:Y:S04]  /*31580*/  LDL.64 R12, [R1+0xc78] ;  /* 0x000c7800010c7983 */ /* 0x000ee80000100a00 */
[----:B--2---:R-:W-:Y:S04]  /*31590*/  LDGSTS.E [R243+-0x3dff8], desc[UR48][R18.64], P5 ;  /* 0xc200800012f37fae */ /* 0x004fe8000a921870 */
[----:B------:R-:W-:Y:S04]  /*315a0*/  LDGSTS.E [R243+-0x3c000], desc[UR48][R240.64], P2 ;  /* 0xc4000000f0f37fae */ /* 0x000fe80009121870 */
[----:B------:R-:W2:Y:S04]  /*315b0*/  LDL.64 R18, [R1+0xde0] ;  /* 0x000de00001127983 */ /* 0x000ea80000100a00 */
[----:B------:R-:W2:Y:S04]  /*315c0*/  LDL.64 R240, [R1+0xc70] ;  /* 0x000c700001f07983 */ /* 0x000ea80000100a00 */
[----:B----4-:R-:W-:Y:S04]  /*315d0*/  LDGSTS.E [R243+-0x3bff8], desc[UR48][R10.64], P6 ;  /* 0xc40080000af37fae */ /* 0x010fe8000b121870 */
[----:B------:R-:W4:Y:S01]  /*315e0*/  LDL.64 R10, [R1+0xd68] ;  /* 0x000d6800010a7983 */ /* 0x000f220000100a00 */
[----:B------:R-:W-:-:S04]  /*315f0*/  LOP3.LUT R4, R7, 0x7a, RZ, 0xfc, !PT ;  /* 0x0000007a07047812 */ /* 0x000fc800078efcff */
[----:B------:R-:W-:Y:S01]  /*31600*/  ISETP.GE.AND P4, PT, R4, UR6, PT ;  /* 0x0000000604007c0c */ /* 0x000fe2000bf86270 */
[----:B------:R-:W-:Y:S01]  /*31610*/  ULDC UR6, c[0x0][0x230] ;  /* 0x00008c0000067ab9 */ /* 0x000fe20000000800 */
[----:B------:R-:W-:Y:S02]  /*31620*/  ISETP.NE.U32.AND P0, PT, R245, RZ, PT ;  /* 0x000000fff500720c */ /* 0x000fe40003f05070 */
[----:B------:R-:W-:Y:S02]  /*31630*/  SEL R244, R0, RZ, !P4 ;  /* 0x000000ff00f47207 */ /* 0x000fe40006000000 */
[C---:B-1----:R-:W-:Y:S02]  /*31640*/  LOP3.LUT R16, R7.reuse, 0x1c, RZ, 0xfc, !PT ;  /* 0x0000001c07107812 */ /* 0x042fe400078efcff */
[----:B------:R-:W-:Y:S02]  /*31650*/  ISETP.NE.U32.AND P4, PT, R244, RZ, PT ;  /* 0x000000fff400720c */ /* 0x000fe40003f85070 */
[----:B------:R-:W-:-:S02]  /*31660*/  LOP3.LUT R15, R7, 0x1e, RZ, 0xfc, !PT ;  /* 0x0000001e070f7812 */ /* 0x000fc400078efcff */
[----:B------:R-:W-:Y:S02]  /*31670*/  LOP3.LUT R14, R7, 0x3c, RZ, 0xfc, !PT ;  /* 0x0000003c070e7812 */ /* 0x000fe400078efcff */
[----:B------:R-:W-:Y:S01]  /*31680*/  ISETP.GE.AND P5, PT, R16, UR6, PT ;  /* 0x0000000610007c0c */ /* 0x000fe2000bfa6270 */
[----:B------:R-:W-:Y:S01]  /*31690*/  ULDC UR6, c[0x0][0x230] ;  /* 0x00008c0000067ab9 */ /* 0x000fe20000000800 */
[----:B------:R-:W-:Y:S01]  /*316a0*/  LOP3.LUT R24, R6, 0x70, RZ, 0x3c, !PT ;  /* 0x0000007006187812 */ /* 0x000fe200078e3cff */
[----:B------:R-:W4:Y:S01]  /*316b0*/  LDL.64 R16, [R1+0xd60] ;  /* 0x000d600001107983 */ /* 0x000f220000100a00 */
[----:B------:R-:W-:Y:S02]  /*316c0*/  SEL R244, R0, RZ, !P5 ;  /* 0x000000ff00f47207 */ /* 0x000fe40006800000 */
[----:B------:R-:W-:Y:S01]  /*316d0*/  ISETP.GE.AND P2, PT, R15, UR7, PT ;  /* 0x000000070f007c0c */ /* 0x000fe2000bf46270 */
[----:B------:R-:W-:Y:S01]  /*316e0*/  ULDC UR7, c[0x0][0x230] ;  /* 0x00008c0000077ab9 */ /* 0x000fe20000000800 */
[----:B------:R-:W-:Y:S01]  /*316f0*/  ISETP.GE.AND P5, PT, R14, UR8, PT ;  /* 0x000000080e007c0c */ /* 0x000fe2000bfa6270 */
[----:B------:R-:W1:Y:S01]  /*31700*/  S2R R252, SR_TID.X ;  /* 0x0000000000fc7919 */ /* 0x000e620000002100 */
[----:B---3--:R-:W-:Y:S01]  /*31710*/  LDGSTS.E [R243+-0x3a000], desc[UR48][R12.64], P0 ;  /* 0xc60000000cf37fae */ /* 0x008fe20008121870 */
[----:B------:R-:W-:Y:S01]  /*31720*/  LOP3.LUT R4, R7, 0x3e, RZ, 0xfc, !PT ;  /* 0x0000003e07047812 */ /* 0x000fe200078efcff */
[----:B------:R-:W-:-:S02]  /*31730*/  ULDC.64 UR8, c[0x0][0x238] ;  /* 0x00008e0000087ab9 */ /* 0x000fc40000000a00 */
[----:B------:R-:W3:Y:S04]  /*31740*/  LDL.64 R14, [R1+0xce8] ;  /* 0x000ce800010e7983 */ /* 0x000ee80000100a00 */
[----:B------:R-:W3:Y:S04]  /*31750*/  LDL.64 R12, [R1+0xce0] ;  /* 0x000ce000010c7983 */ /* 0x000ee80000100a00 */
[----:B------:R1:W-:Y:S01]  /*31760*/  STL [R1+0x1a30], R24 ;  /* 0x001a301801007387 */ /* 0x0003e20000100800 */
[C---:B------:R-:W-:Y:S02]  /*31770*/  SEL R246, R0.reuse, RZ, !P2 ;  /* 0x000000ff00f67207 */ /* 0x040fe40005000000 */
[----:B------:R-:W-:-:S02]  /*31780*/  SEL R245, R0, RZ, !P5 ;  /* 0x000000ff00f57207 */ /* 0x000fc40006800000 */
[----:B------:R-:W-:Y:S01]  /*31790*/  ISETP.GE.AND P6, PT, R4, UR6, PT ;  /* 0x0000000604007c0c */ /* 0x000fe2000bfc6270 */
[----:B------:R-:W-:Y:S01]  /*317a0*/  ULDC UR6, c[0x0][0x230] ;  /* 0x00008c0000067ab9 */ /* 0x000fe20000000800 */
[----:B------:R-:W-:Y:S02]  /*317b0*/  ISETP.NE.U32.AND P2, PT, R244, RZ, PT ;  /* 0x000000fff400720c */ /* 0x000fe40003f45070 */
[----:B------:R-:W-:Y:S02]  /*317c0*/  ISETP.NE.U32.AND P5, PT, R246, RZ, PT ;  /* 0x000000fff600720c */ /* 0x000fe40003fa5070 */
[----:B------:R-:W-:Y:S02]  /*317d0*/  ISETP.NE.U32.AND P0, PT, R245, RZ, PT ;  /* 0x000000fff500720c */ /* 0x000fe40003f05070 */
[----:B------:R-:W-:-:S04]  /*317e0*/  SEL R244, R0, RZ, !P6 ;  /* 0x000000ff00f47207 */ /* 0x000fc80007000000 */
[----:B------:R-:W-:Y:S02]  /*317f0*/  ISETP.NE.U32.AND P6, PT, R244, RZ, PT ;  /* 0x000000fff400720c */ /* 0x000fe40003fc5070 */
[----:B------:R-:W-:Y:S01]  /*31800*/  IADD3 R244, R248, 0x100000, R24 ;  /* 0x00100000f8f47810 */ /* 0x000fe20007ffe018 */
[----:B--2---:R-:W-:Y:S04]  /*31810*/  LDGSTS.E [R243+-0x39ff8], desc[UR48][R240.64], P4 ;  /* 0xc6008000f0f37fae */ /* 0x004fe8000a121870 */
[----:B------:R-:W-:Y:S04]  /*31820*/  LDGSTS.E [R244+-0x40000], desc[UR48][R22.64], P2 ;  /* 0xc000000016f47fae */ /* 0x000fe80009121870 */
[----:B------:R-:W-:Y:S04]  /*31830*/  LDGSTS.E [R244+-0x3fff8], desc[UR48][R18.64], P5 ;  /* 0xc000800012f47fae */ /* 0x000fe8000a921870 */
[----:B------:R-:W2:Y:S04]  /*31840*/  LDL.64 R240, [R1+0x20] ;  /* 0x0000200001f07983 */ /* 0x000ea80000100a00 */
[----:B----4-:R-:W-:Y:S04]  /*31850*/  LDGSTS.E [R244+-0x3e000], desc[UR48][R10.64], P0 ;  /* 0xc20000000af47fae */ /* 0x010fe80008121870 */
[----:B------:R-:W4:Y:S04]  /*31860*/  LDL.64 R10, [R1+0x18] ;  /* 0x00001800010a7983 */ /* 0x000f280000100a00 */
[----:B------:R4:W-:Y:S04]  /*31870*/  STL.64 [R1+0x1a50], R6 ;  /* 0x001a500601007387 */ /* 0x0009e80000100a00 */
[----:B------:R-:W4:Y:S04]  /*31880*/  LDL.64 R44, [R1+0xc68] ;  /* 0x000c6800012c7983 */ /* 0x000f280000100a00 */
[----:B------:R-:W4:Y:S04]  /*31890*/  LDL.64 R42, [R1+0xc28] ;  /* 0x000c2800012a7983 */ /* 0x000f280000100a00 */
[----:B------:R-:W4:Y:S01]  /*318a0*/  LDL.64 R40, [R1+0xbe8] ;  /* 0x000be80001287983 */ /* 0x000f220000100a00 */
[----:B------:R-:W-:-:S03]  /*318b0*/  LOP3.LUT R21, R7, 0x5c, RZ, 0xfc, !PT ;  /* 0x0000005c07157812 */ /* 0x000fc600078efcff */
[----:B------:R-:W4:Y:S01]  /*318c0*/  LDL.64 R38, [R1+0xba8] ;  /* 0x000ba80001267983 */ /* 0x000f220000100a00 */
[----:B------:R-:W-:-:S03]  /*318d0*/  LOP3.LUT R20, R7, 0x5e, RZ, 0xfc, !PT ;  /* 0x0000005e07147812 */ /* 0x000fc600078efcff */
[----:B------:R-:W4:Y:S04]  /*318e0*/  LDL.64 R36, [R1+0xb68] ;  /* 0x000b680001247983 */ /* 0x000f280000100a00 */
[----:B------:R-:W4:Y:S04]  /*318f0*/  LDL.64 R34, [R1+0xb28] ;  /* 0x000b280001227983 */ /* 0x000f280000100a00 */
[----:B------:R-:W4:Y:S04]  /*31900*/  LDL.64 R32, [R1+0xae8] ;  /* 0x000ae80001207983 */ /* 0x000f280000100a00 */
[----:B------:R-:W4:Y:S01]  /*31910*/  LDL.64 R30, [R1+0xaa8] ;  /* 0x000aa800011e7983 */ /* 0x000f220000100a00 */
[----:B------:R-:W-:Y:S01]  /*31920*/  ISETP.GE.AND P4, PT, R21, UR6, PT ;  /* 0x0000000615007c0c */ /* 0x000fe2000bf86270 */
[----:B------:R-:W-:-:S02]  /*31930*/  ULDC UR6, c[0x0][0x230] ;  /* 0x00008c0000067ab9 */ /* 0x000fc40000000800 */
[----:B------:R-:W4:Y:S01]  /*31940*/  LDL.64 R28, [R1+0xa68] ;  /* 0x000a6800011c7983 */ /* 0x000f220000100a00 */
[----:B------:R-:W-:-:S03]  /*31950*/  ISETP.GE.AND P2, PT, R20, UR7, PT ;  /* 0x0000000714007c0c */ /* 0x000fc6000bf46270 */
[----:B------:R-:W4:Y:S04]  /*31960*/  LDL.64 R26, [R1+0xa28] ;  /* 0x000a2800011a7983 */ /* 0x000f280000100a00 */
[----:B-1----:R-:W4:Y:S04]  /*31970*/  LDL.64 R24, [R1+0x9e8] ;  /* 0x0009e80001187983 */ /* 0x002f280000100a00 */
[----:B------:R-:W4:Y:S04]  /*31980*/  LDL.64 R22, [R1+0x9a8] ;  /* 0x0009a80001167983 */ /* 0x000f280000100a00 */
[----:B------:R-:W4:Y:S01]  /*31990*/  LDL.64 R20, [R1+0x968] ;  /* 0x0009680001147983 */ /* 0x000f220000100a00 */
[----:B------:R-:W-:-:S03]  /*319a0*/  LOP3.LUT R4, R7, 0x7c, RZ, 0xfc, !PT ;  /* 0x0000007c07047812 */ /* 0x000fc600078efcff */
[----:B------:R-:W4:Y:S01]  /*319b0*/  LDL.64 R18, [R1+0x928] ;  /* 0x0009280001127983 */ /* 0x000f220000100a00 */
[----:B------:R-:W-:Y:S02]  /*319c0*/  SEL R245, R0, RZ, !P4 ;  /* 0x000000ff00f57207 */ /* 0x000fe40006000000 */
[----:B------:R-:W-:Y:S01]  /*319d0*/  ISETP.GE.AND P5, PT, R4, UR6, PT ;  /* 0x0000000604007c0c */ /* 0x000fe2000bfa6270 */
[----:B------:R-:W-:Y:S01]  /*319e0*/  LDGSTS.E [R244+-0x3dff8], desc[UR48][R16.64], P6 ;  /* 0xc200800010f47fae */ /* 0x000fe2000b121870 */
[C---:B------:R-:W-:Y:S01]  /*319f0*/  SEL R246, R0.reuse, RZ, !P2 ;  /* 0x000000ff00f67207 */ /* 0x040fe20005000000 */
[----:B------:R-:W-:Y:S01]  /*31a00*/  ULDC UR6, c[0x0][0x230] ;  /* 0x00008c0000067ab9 */ /* 0x000fe20000000800 */
[----:B------:R-:W-:Y:S01]  /*31a10*/  ISETP.NE.U32.AND P2, PT, R245, RZ, PT ;  /* 0x000000fff500720c */ /* 0x000fe20003f45070 */
[----:B------:R-:W4:Y:S01]  /*31a20*/  LDL.64 R66, [R1+0x7a8] ;  /* 0x0007a80001427983 */ /* 0x000f220000100a00 */
[----:B------:R-:W-:Y:S02]  /*31a30*/  SEL R245, R0, RZ, !P5 ;  /* 0x000000ff00f57207 */ /* 0x000fe40006800000 */
[----:B------:R-:W-:Y:S01]  /*31a40*/  ISETP.NE.U32.AND P5, PT, R246, RZ, PT ;  /* 0x000000fff600720c */ /* 0x000fe20003fa5070 */
[----:B------:R-:W4:Y:S01]  /*31a50*/  LDL.64 R64, [R1+0x768] ;  /* 0x0007680001407983 */ /* 0x000f220000100a00 */
[----:B------:R-:W-:-:S03]  /*31a60*/  ISETP.NE.U32.AND P0, PT, R245, RZ, PT ;  /* 0x000000fff500720c */ /* 0x000fc60003f05070 */
[----:B------:R-:W4:Y:S04]  /*31a70*/  LDL.64 R16, [R1+0x8e8] ;  /* 0x0008e80001107983 */ /* 0x000f280000100a00 */
[----:B---3--:R-:W-:Y:S04]  /*31a80*/  LDGSTS.E [R244+-0x3c000], desc[UR48][R14.64], P2 ;  /* 0xc40000000ef47fae */ /* 0x008fe80009121870 */
[----:B------:R-:W-:Y:S01]  /*31a90*/  LDGSTS.E [R244+-0x3bff8], desc[UR48][R12.64], P5 ;  /* 0xc40080000cf47fae */ /* 0x000fe2000a921870 */
[----:B------:R-:W-:Y:S02]  /*31aa0*/  LOP3.LUT R4, R7, 0x7e, RZ, 0xfc, !PT ;  /* 0x0000007e07047812 */ /* 0x000fe400078efcff */
[----:B------:R-:W-:Y:S01]  /*31ab0*/  LOP3.LUT R252, R252, 0x7f, RZ, 0xc0, !PT ;  /* 0x0000007ffcfc7812 */ /* 0x000fe200078ec0ff */
[----:B------:R-:W3:Y:S04]  /*31ac0*/  LDL.64 R62, [R1+0x728] ;  /* 0x00072800013e7983 */ /* 0x000ee80000100a00 */
[----:B------:R-:W3:Y:S04]  /*31ad0*/  LDL.64 R14, [R1+0x8a8] ;  /* 0x0008a800010e7983 */ /* 0x000ee80000100a00 */
[----:B------:R-:W3:Y:S01]  /*31ae0*/  LDL.64 R12, [R1+0x868] ;  /* 0x00086800010c7983 */ /* 0x000ee20000100a00 */
[----:B------:R-:W-:Y:S01]  /*31af0*/  ISETP.GE.AND P6, PT, R4, UR6, PT ;  /* 0x0000000604007c0c */ /* 0x000fe2000bfc6270 */
[----:B------:R-:W-:-:S02]  /*31b00*/  ULDC UR6, c[0x0][0x230] ;  /* 0x00008c0000067ab9 */ /* 0x000fc40000000800 */
[----:B------:R-:W3:Y:S01]  /*31b10*/  LDL.64 R60, [R1+0x6e8] ;  /* 0x0006e800013c7983 */ /* 0x000ee20000100a00 */
[----:B------:R-:W-:-:S03]  /*31b20*/  SEL R245, R0, RZ, !P6 ;  /* 0x000000ff00f57207 */ /* 0x000fc60007000000 */
[----:B------:R-:W3:Y:S01]  /*31b30*/  LDL.64 R58, [R1+0x6a8] ;  /* 0x0006a800013a7983 */ /* 0x000ee20000100a00 */
[----:B------:R-:W-:-:S03]  /*31b40*/  ISETP.NE.U32.AND P5, PT, R245, RZ, PT ;  /* 0x000000fff500720c */ /* 0x000fc60003fa5070 */
[----:B------:R-:W3:Y:S04]  /*31b50*/  LDL.64 R56, [R1+0x668] ;  /* 0x0006680001387983 */ /* 0x000ee80000100a00 */
[----:B------:R-:W3:Y:S04]  /*31b60*/  LDL.64 R54, [R1+0x628] ;  /* 0x0006280001367983 */ /* 0x000ee80000100a00 */
[----:B------:R-:W3:Y:S04]  /*31b70*/  LDL.64 R52, [R1+0x4e8] ;  /* 0x0004e80001347983 */ /* 0x000ee80000100a00 */
[----:B--2---:R-:W-:Y:S04]  /*31b80*/  LDGSTS.E [R244+-0x3a000], desc[UR48][R240.64], P0 ;  /* 0xc6000000f0f47fae */ /* 0x004fe80008121870 */
[----:B------:R-:W2:Y:S04]  /*31b90*/  LDL.64 R240, [R1+0x828] ;  /* 0x0008280001f07983 */ /* 0x000ea80000100a00 */
[----:B----4-:R-:W-:Y:S01]  /*31ba0*/  LDGSTS.E [R244+-0x39ff8], desc[UR48][R10.64], P5 ;  /* 0xc60080000af47fae */ /* 0x010fe2000a921870 */
[----:B------:R-:W-:-:S03]  /*31bb0*/  ISETP.GE.AND P2, PT, R252, UR6, PT ;  /* 0x00000006fc007c0c */ /* 0x000fc6000bf46270 */
[----:B------:R-:W4:Y:S01]  /*31bc0*/  LDL.64 R10, [R1+0x7e8] ;  /* 0x0007e800010a7983 */ /* 0x000f220000100a00 */
[----:B------:R-:W1:Y:S01]  /*31bd0*/  S2R R252, SR_TID.X ;  /* 0x0000000000fc7919 */ /* 0x000e620000002100 */
[----:B------:R-:W-:Y:S02]  /*31be0*/  SEL R246, R0, RZ, !P2 ;  /* 0x000000ff00f67207 */ /* 0x000fe40005000000 */
[----:B------:R-:W-:Y:S01]  /*31bf0*/  ISETP.GE.AND P4, PT, R247, UR10, PT ;  /* 0x0000000af7007c0c */ /* 0x000fe2000bf86270 */
[----:B------:R-:W0:Y:S01]  /*31c00*/  LDGDEPBAR ;  /* 0x00000000000079af */ /* 0x000e220000000000 */
[----:B------:R-:W-:Y:S02]  /*31c10*/  ISETP.GE.AND P6, PT, R249, UR10, PT ;  /* 0x0000000af9007c0c */ /* 0x000fe4000bfc6270 */
[----:B------:R-:W-:Y:S02]  /*31c20*/  ISETP.GT.AND P2, PT, R251, 0xff, PT ;  /* 0x000000fffb00780c */ /* 0x000fe40003f44270 */
[----:B------:R-:W-:-:S02]  /*31c30*/  SEL R0, RZ, 0x4, P3 ;  /* 0x00000004ff007807 */ /* 0x000fc40001800000 */
[----:B------:R-:W-:Y:S02]  /*31c40*/  ISETP.GE.AND P3, PT, R7, UR10, PT ;  /* 0x0000000a07007c0c */ /* 0x000fe4000bf66270 */
[----:B------:R-:W-:Y:S02]  /*31c50*/  SEL R0, R0, RZ, P2 ;  /* 0x000000ff00007207 */ /* 0x000fe40001000000 */
[----:B------:R-:W-:Y:S02]  /*31c60*/  SEL R245, RZ, 0x4, P6 ;  /* 0x00000004fff57807 */ /* 0x000fe40003000000 */
[----:B------:R-:W-:Y:S02]  /*31c70*/  ISETP.NE.U32.AND P6, PT, R246, RZ, PT ;  /* 0x000000fff600720c */ /* 0x000fe40003fc5070 */
[----:B------:R-:W-:Y:S02]  /*31c80*/  SEL R246, RZ, 0x4, P3 ;  /* 0x00000004fff67807 */ /* 0x000fe40001800000 */
[----:B------:R-:W-:-:S02]  /*31c90*/  ISETP.NE.U32.AND P3, PT, R0, RZ, PT ;  /* 0x000000ff0000720c */ /* 0x000fc40003f65070 */
[----:B------:R-:W-:Y:S01]  /*31ca0*/  ISETP.GE.AND P0, PT, R250, UR10, PT ;  /* 0x0000000afa007c0c */ /* 0x000fe2000bf06270 */
[----:B-1----:R-:W-:Y:S01]  /*31cb0*/  IMAD R247, R252, 0x100, R252 ;  /* 0x00000100fcf77824 */ /* 0x002fe200078e02fc */
[----:B------:R-:W-:-:S04]  /*31cc0*/  SEL R0, R245, RZ, P2 ;  /* 0x000000fff5007207 */ /* 0x000fc80001000000 */
[----:B------:R-:W-:Y:S02]  /*31cd0*/  SHF.L.U32 R247, R247, 0x2, RZ ;  /* 0x00000002f7f77819 */ /* 0x000fe400000006ff */
[----:B------:R-:W-:Y:S02]  /*31ce0*/  SEL R245, R246, RZ, P2 ;  /* 0x000000fff6f57207 */ /* 0x000fe40001000000 */
[----:B------:R-:W-:Y:S02]  /*31cf0*/  LOP3.LUT R51, R247, 0x1807c, RZ, 0xc0, !PT ;  /* 0x0001807cf7337812 */ /* 0x000fe400078ec0ff */
[----:B------:R-:W-:Y:S02]  /*31d00*/  SEL R4, RZ, 0x4, P0 ;  /* 0x00000004ff047807 */ /* 0x000fe40000000000 */
[----:B------:R-:W-:Y:S01]  /*31d10*/  ISETP.NE.U32.AND P0, PT, R245, RZ, PT ;  /* 0x000000fff500720c */ /* 0x000fe20003f05070 */
[----:B------:R-:W-:-:S05]  /*31d20*/  VIADD R245, R51, UR60 ;  /* 0x0000003c33f57c36 */ /* 0x000fca0008000000 */
[----:B------:R-:W-:Y:S04]  /*31d30*/  LDGSTS.E [R245], desc[UR48][R44.64], P6 ;  /* 0x000000002cf57fae */ /* 0x000fe8000b121870 */
[----:B------:R-:W-:Y:S04]  /*31d40*/  LDGSTS.E [R245+0x400], desc[UR48][R42.64], P6 ;  /* 0x004000002af57fae */ /* 0x000fe8000b121870 */
[----:B------:R-:W-:Y:S01]  /*31d50*/  LDGSTS.E [R245+0x800], desc[UR48][R40.64], P6 ;  /* 0x0080000028f57fae */ /* 0x000fe2000b121870 */
[----:B------:R-:W-:-:S03]  /*31d60*/  LOP3.LUT R50, R51, 0x10, RZ, 0x3c, !PT ;  /* 0x0000001033327812 */ /* 0x000fc600078e3cff */
[----:B------:R-:W-:Y:S04]  /*31d70*/  LDGSTS.E [R245+0xc00], desc[UR48][R38.64], P6 ;  /* 0x00c0000026f57fae */ /* 0x000fe8000b121870 */
[----:B------:R-:W-:Y:S04]  /*31d80*/  LDGSTS.E [R245+0x1000], desc[UR48][R36.64], P6 ;  /* 0x0100000024f57fae */ /* 0x000fe8000b121870 */
[----:B------:R-:W-:Y:S04]  /*31d90*/  LDGSTS.E [R245+0x1400], desc[UR48][R34.64], P6 ;  /* 0x0140000022f57fae */ /* 0x000fe8000b121870 */
[----:B------:R-:W-:Y:S04]  /*31da0*/  LDGSTS.E [R245+0x1800], desc[UR48][R32.64], P6 ;  /* 0x0180000020f57fae */ /* 0x000fe8000b121870 */
[----:B------:R-:W-:Y:S01]  /*31db0*/  LDGSTS.E [R245+0x1c00], desc[UR48][R30.64], P6 ;  /* 0x01c000001ef57fae */ /* 0x000fe2000b121870 */
[----:B------:R-:W-:-:S03]  /*31dc0*/  LOP3.LUT R49, R51, 0x20, RZ, 0x3c, !PT ;  /* 0x0000002033317812 */ /* 0x000fc600078e3cff */
[----:B------:R-:W-:Y:S01]  /*31dd0*/  LDGSTS.E [R245+0x2000], desc[UR48][R28.64], P6 ;  /* 0x020000001cf57fae */ /* 0x000fe2000b121870 */
[C---:B------:R-:W-:Y:S01]  /*31de0*/  LOP3.LUT R48, R51.reuse, 0x30, RZ, 0x3c, !PT ;  /* 0x0000003033307812 */ /* 0x040fe200078e3cff */
[----:B------:R-:W-:Y:S02]  /*31df0*/  VIADD R246, R50, UR60 ;  /* 0x0000003c32f67c36 */ /* 0x000fe40008000000 */
[----:B------:R-:W-:Y:S01]  /*31e00*/  LDGSTS.E [R245+0x2400], desc[UR48][R26.64], P6 ;  /* 0x024000001af57fae */ /* 0x000fe2000b121870 */
[C---:B------:R-:W-:Y:S02]  /*31e10*/  LOP3.LUT R47, R51.reuse, 0x40, RZ, 0x3c, !PT ;  /* 0x00000040332f7812 */ /* 0x040fe400078e3cff */
[C---:B------:R-:W-:Y:S01]  /*31e20*/  LOP3.LUT R46, R51.reuse, 0x50, RZ, 0x3c, !PT ;  /* 0x00000050332e7812 */ /* 0x040fe200078e3cff */
[----:B------:R-:W-:Y:S01]  /*31e30*/  LDGSTS.E [R245+0x2800], desc[UR48][R24.64], P6 ;  /* 0x0280000018f57fae */ /* 0x000fe2000b121870 */
[C---:B------:R-:W-:Y:S02]  /*31e40*/  LOP3.LUT R7, R51.reuse, 0x60, RZ, 0x3c, !PT ;  /* 0x0000006033077812 */ /* 0x040fe400078e3cff */
[----:B------:R-:W-:Y:S01]  /*31e50*/  LOP3.LUT R6, R51, 0x70, RZ, 0x3c, !PT ;  /* 0x0000007033067812 */ /* 0x000fe200078e3cff */
[----:B------:R-:W-:Y:S04]  /*31e60*/  LDGSTS.E [R245+0x2c00], desc[UR48][R22.64], P6 ;  /* 0x02c0000016f57fae */ /* 0x000fe8000b121870 */
[----:B------:R-:W-:Y:S04]  /*31e70*/  LDGSTS.E [R245+0x3000], desc[UR48][R20.64], P6 ;  /* 0x0300000014f57fae */ /* 0x000fe8000b121870 */
[----:B------:R-:W4:Y:S04]  /*31e80*/  LDL.64 R50, [R1+0x5e8] ;  /* 0x0005e80001327983 */ /* 0x000f280000100a00 */
[----:B------:R-:W-:Y:S04]  /*31e90*/  LDGSTS.E [R245+0x3400], desc[UR48][R18.64], P6 ;  /* 0x0340000012f57fae */ /* 0x000fe8000b121870 */
[----:B------:R-:W4:Y:S01]  /*31ea0*/  LDL.64 R34, [R1+0x5a8] ;  /* 0x0005a80001227983 */ /* 0x000f220000100a00 */
[----:B------:R-:W-:Y:S01]  /*31eb0*/  ISETP.NE.U32.AND P5, PT, R0, RZ, PT ;  /* 0x000000ff0000720c */ /* 0x000fe20003fa5070 */
[----:B------:R-:W-:-:S02]  /*31ec0*/  VIADD R251, R7, UR60 ;  /* 0x0000003c07fb7c36 */ /* 0x000fc40008000000 */
[----:B------:R-:W-:Y:S01]  /*31ed0*/  VIADD R247, R49, UR60 ;  /* 0x0000003c31f77c36 */ /* 0x000fe20008000000 */
[----:B------:R-:W4:Y:S04]  /*31ee0*/  LDL.64 R44, [R1+0x428] ;  /* 0x00042800012c7983 */ /* 0x000f280000100a00 */
[----:B------:R-:W4:Y:S01]  /*31ef0*/  LDL.64 R18, [R1+0x568] ;  /* 0x0005680001127983 */ /* 0x000f220000100a00 */
[----:B------:R-:W-:Y:S01]  /*31f00*/  IADD3 R0, R6, UR60, RZ ;  /* 0x0000003c06007c10 */ /* 0x000fe2000fffe0ff */
[----:B------:R-:W-:Y:S02]  /*31f10*/  VIADD R248, R48, UR60 ;  /* 0x0000003c30f87c36 */ /* 0x000fe40008000000 */
[----:B------:R-:W4:Y:S01]  /*31f20*/  LDL.64 R6, [R1+0x528] ;  /* 0x0005280001067983 */ /* 0x000f220000100a00 */
[----:B------:R-:W-:-:S02]  /*31f30*/  VIADD R249, R47, UR60 ;  /* 0x0000003c2ff97c36 */ /* 0x000fc40008000000 */
[----:B------:R-:W-:Y:S01]  /*31f40*/  VIADD R250, R46, UR60 ;  /* 0x0000003c2efa7c36 */ /* 0x000fe20008000000 */
[----:B------:R-:W4:Y:S04]  /*31f50*/  LDL.64 R48, [R1+0x4a8] ;  /* 0x0004a80001307983 */ /* 0x000f280000100a00 */
        /* <DEDUP_REMOVED lines=11> */
[----:B------:R-:W-:Y:S04]  /*32010*/  LDGSTS.E [R245+0x3800], desc[UR48][R16.64], P6 ;  /* 0x0380000010f57fae */ /* 0x000fe8000b121870 */
[----:B------:R-:W4:Y:S04]  /*32020*/  LDL.64 R20, [R1+0x168] ;  /* 0x0001680001147983 */ /* 0x000f280000100a00 */
[----:B---3--:R-:W-:Y:S04]  /*32030*/  LDGSTS.E [R245+0x3c00], desc[UR48][R14.64], P6 ;  /* 0x03c000000ef57fae */ /* 0x008fe8000b121870 */
[----:B------:R-:W3:Y:S04]  /*32040*/  LDL.64 R16, [R1+0x128] ;  /* 0x0001280001107983 */ /* 0x000ee80000100a00 */
[----:B------:R-:W-:Y:S04]  /*32050*/  LDGSTS.E [R245+0x4000], desc[UR48][R12.64], P6 ;  /* 0x040000000cf57fae */ /* 0x000fe8000b121870 */
[----:B------:R-:W3:Y:S04]  /*32060*/  LDL.64 R14, [R1+0xe8] ;  /* 0x0000e800010e7983 */ /* 0x000ee80000100a00 */
[----:B------:R-:W3:Y:S04]  /*32070*/  LDL.64 R12, [R1+0xa8] ;  /* 0x0000a800010c7983 */ /* 0x000ee80000100a00 */
[----:B--2---:R-:W-:Y:S04]  /*32080*/  LDGSTS.E [R245+0x4400], desc[UR48][R240.64], P6 ;  /* 0x04400000f0f57fae */ /* 0x004fe8000b121870 */
[----:B------:R-:W2:Y:S04]  /*32090*/  LDL.64 R240, [R1+0x68] ;  /* 0x0000680001f07983 */ /* 0x000ea80000100a00 */
[----:B----4-:R-:W-:Y:S04]  /*320a0*/  LDGSTS.E [R245+0x4800], desc[UR48][R10.64], P6 ;  /* 0x048000000af57fae */ /* 0x010fe8000b121870 */
[----:B------:R-:W-:Y:S04]  /*320b0*/  LDGSTS.E [R245+0x4c00], desc[UR48][R66.64], P6 ;  /* 0x04c0000042f57fae */ /* 0x000fe8000b121870 */
[----:B------:R-:W-:Y:S04]  /*320c0*/  LDGSTS.E [R245+0x5000], desc[UR48][R64.64], P6 ;  /* 0x0500000040f57fae */ /* 0x000fe8000b121870 */
[----:B------:R-:W4:Y:S04]  /*320d0*/  LDL.64 R10, [R1+0x28] ;  /* 0x00002800010a7983 */ /* 0x000f280000100a00 */
[----:B------:R-:W4:Y:S04]  /*320e0*/  LDL.LU.64 R66, [R1+0x2130] ;  /* 0x0021300001427983 */ /* 0x000f280000300a00 */
[----:B------:R-:W4:Y:S04]  /*320f0*/  LDL.LU.64 R64, [R1+0x2128] ;  /* 0x0021280001407983 */ /* 0x000f280000300a00 */
[----:B------:R-:W-:Y:S04]  /*32100*/  LDGSTS.E [R245+0x5400], desc[UR48][R62.64], P6 ;  /* 0x054000003ef57fae */ /* 0x000fe8000b121870 */
[----:B------:R-:W-:Y:S04]  /*32110*/  LDGSTS.E [R245+0x5800], desc[UR48][R60.64], P6 ;  /* 0x058000003cf57fae */ /* 0x000fe8000b121870 */
[----:B------:R-:W-:Y:S04]  /*32120*/  LDGSTS.E [R245+0x5c00], desc[UR48][R58.64], P6 ;  /* 0x05c000003af57fae */ /* 0x000fe8000b121870 */
[----:B------:R-:W4:Y:S04]  /*32130*/  LDL.LU.64 R62, [R1+0x2120] ;  /* 0x00212000013e7983 */ /* 0x000f280000300a00 */
[----:B------:R-:W4:Y:S04]  /*32140*/  LDL.LU.64 R60, [R1+0x2118] ;  /* 0x00211800013c7983 */ /* 0x000f280000300a00 */
[----:B------:R-:W4:Y:S04]  /*32150*/  LDL.LU.64 R58, [R1+0x2110] ;  /* 0x00211000013a7983 */ /* 0x000f280000300a00 */
[----:B------:R-:W-:Y:S04]  /*32160*/  LDGSTS.E [R245+0x6000], desc[UR48][R56.64], P6 ;  /* 0x0600000038f57fae */ /* 0x000fe8000b121870 */
[----:B------:R-:W-:Y:S04]  /*32170*/  LDGSTS.E [R245+0x6400], desc[UR48][R54.64], P6 ;  /* 0x0640000036f57fae */ /* 0x000fe8000b121870 */
[----:B------:R-:W4:Y:S04]  /*32180*/  LDL.LU.64 R56, [R1+0x2108] ;  /* 0x0021080001387983 */ /* 0x000f280000300a00 */
[----:B------:R-:W4:Y:S04]  /*32190*/  LDL.LU.64 R54, [R1+0x2100] ;  /* 0x0021000001367983 */ /* 0x000f280000300a00 */
[----:B------:R-:W-:Y:S04]  /*321a0*/  LDGSTS.E [R245+0x6800], desc[UR48][R50.64], P6 ;  /* 0x0680000032f57fae */ /* 0x000fe8000b121870 */
[----:B------:R-:W-:Y:S04]  /*321b0*/  LDGSTS.E [R245+0x6c00], desc[UR48][R34.64], P6 ;  /* 0x06c0000022f57fae */ /* 0x000fe8000b121870 */
[----:B------:R-:W4:Y:S04]  /*321c0*/  LDL.LU.64 R50, [R1+0x20f8] ;  /* 0x0020f80001327983 */ /* 0x000f280000300a00 */
[----:B------:R-:W-:Y:S04]  /*321d0*/  LDGSTS.E [R245+0x7000], desc[UR48][R18.64], P6 ;  /* 0x0700000012f57fae */ /* 0x000fe8000b121870 */
[----:B------:R-:W4:Y:S04]  /*321e0*/  LDL.LU.64 R34, [R1+0x20f0] ;  /* 0x0020f00001227983 */ /* 0x000f280000300a00 */
[----:B------:R-:W-:Y:S04]  /*321f0*/  LDGSTS.E [R245+0x7400], desc[UR48][R6.64], P6 ;  /* 0x0740000006f57fae */ /* 0x000fe8000b121870 */
[----:B------:R-:W4:Y:S04]  /*32200*/  LDL.LU.64 R18, [R1+0x20e8] ;  /* 0x0020e80001127983 */ /* 0x000f280000300a00 */
[----:B------:R-:W-:Y:S04]  /*32210*/  LDGSTS.E [R245+0x7800], desc[UR48][R52.64], P6 ;  /* 0x0780000034f57fae */ /* 0x000fe8000b121870 */
[----:B------:R-:W-:Y:S04]  /*32220*/  LDGSTS.E [R245+0x7c00], desc[UR48][R48.64], P6 ;  /* 0x07c0000030f57fae */ /* 0x000fe8000b121870 */
[----:B------:R-:W-:Y:S04]  /*32230*/  LDGSTS.E [R245+0x20000], desc[UR48][R46.64], P6 ;  /* 0x200000002ef57fae */ /* 0x000fe8000b121870 */
[----:B------:R-:W-:Y:S04]  /*32240*/  LDGSTS.E [R245+0x20400], desc[UR48][R44.64], P6 ;  /* 0x204000002cf57fae */ /* 0x000fe8000b121870 */
[----:B------:R-:W-:Y:S04]  /*32250*/  LDGSTS.E [R245+0x20800], desc[UR48][R42.64], P6 ;  /* 0x208000002af57fae */ /* 0x000fe8000b121870 */
[----:B------:R-:W-:Y:S04]  /*32260*/  LDGSTS.E [R245+0x20c00], desc[UR48][R40.64], P6 ;  /* 0x20c0000028f57fae */ /* 0x000fe8000b121870 */
[----:B------:R-:W4:Y:S04]  /*32270*/  LDL.64 R44, [R1+0xc60] ;  /* 0x000c6000012c7983 */ /* 0x000f280000100a00 */
[----:B------:R-:W4:Y:S04]  /*32280*/  LDL.64 R42, [R1+0xc20] ;  /* 0x000c2000012a7983 */ /* 0x000f280000100a00 */
[----:B------:R-:W-:Y:S04]  /*32290*/  LDGSTS.E [R245+0x21000], desc[UR48][R38.64], P6 ;  /* 0x2100000026f57fae */ /* 0x000fe8000b121870 */
        /* <DEDUP_REMOVED lines=17> */
[----:B---3--:R-:W-:Y:S04]  /*323b0*/  LDGSTS.E [R245+0x23400], desc[UR48][R16.64], P6 ;  /* 0x2340000010f57fae */ /* 0x008fe8000b121870 */
[----:B------:R-:W3:Y:S04]  /*323c0*/  LDL.64 R20, [R1+0x9a0] ;  /* 0x0009a00001147983 */ /* 0x000ee80000100a00 */
[----:B------:R-:W-:Y:S04]  /*323d0*/  LDGSTS.E [R245+0x23800], desc[UR48][R14.64], P6 ;  /* 0x238000000ef57fae */ /* 0x000fe8000b121870 */
[----:B------:R-:W3:Y:S04]  /*323e0*/  LDL.64 R16, [R1+0x960] ;  /* 0x0009600001107983 */ /* 0x000ee80000100a00 */
[----:B------:R-:W-:Y:S04]  /*323f0*/  LDGSTS.E [R245+0x23c00], desc[UR48][R12.64], P6 ;  /* 0x23c000000cf57fae */ /* 0x000fe8000b121870 */
[----:B------:R-:W3:Y:S04]  /*32400*/  LDL.64 R14, [R1+0x920] ;  /* 0x00092000010e7983 */ /* 0x000ee80000100a00 */
[----:B------:R-:W3:Y:S04]  /*32410*/  LDL.64 R12, [R1+0x8e0] ;  /* 0x0008e000010c7983 */ /* 0x000ee80000100a00 */
[----:B--2---:R-:W-:Y:S04]  /*32420*/  LDGSTS.E [R245+0x24000], desc[UR48][R240.64], P6 ;  /* 0x24000000f0f57fae */ /* 0x004fe8000b121870 */
[----:B------:R-:W2:Y:S04]  /*32430*/  LDL.64 R240, [R1+0x8a0] ;  /* 0x0008a00001f07983 */ /* 0x000ea80000100a00 */
[----:B----4-:R-:W-:Y:S04]  /*32440*/  LDGSTS.E [R245+0x24400], desc[UR48][R10.64], P6 ;  /* 0x244000000af57fae */ /* 0x010fe8000b121870 */
[----:B------:R-:W4:Y:S04]  /*32450*/  LDL.64 R10, [R1+0x860] ;  /* 0x00086000010a7983 */ /* 0x000f280000100a00 */
[----:B------:R-:W-:Y:S04]  /*32460*/  LDGSTS.E [R245+0x24800], desc[UR48][R18.64], P6 ;  /* 0x2480000012f57fae */ /* 0x000fe8000b121870 */
[----:B------:R-:W-:Y:S04]  /*32470*/  LDGSTS.E [R245+0x24c00], desc[UR48][R34.64], P6 ;  /* 0x24c0000022f57fae */ /* 0x000fe8000b121870 */
[----:B------:R1:W-:Y:S04]  /*32480*/  STL.64 [R1+0x1b58], R18 ;  /* 0x001b581201007387 */ /* 0x0003e80000100a00 */
[----:B------:R-:W-:Y:S04]  /*32490*/  LDGSTS.E [R245+0x25000], desc[UR48][R50.64], P6 ;  /* 0x2500000032f57fae */ /* 0x000fe8000b121870 */
[----:B------:R-:W-:Y:S04]  /*324a0*/  LDGSTS.E [R245+0x25400], desc[UR48][R66.64], P6 ;  /* 0x2540000042f57fae */ /* 0x000fe8000b121870 */
[----:B-1----:R-:W4:Y:S04]  /*324b0*/  LDL.LU.64 R18, [R1+0x8] ;  /* 0x0000080001127983 */ /* 0x002f280000300a00 */
[----:B------:R-:W-:Y:S04]  /*324c0*/  STL.64 [R1+0x1b50], R34 ;  /* 0x001b502201007387 */ /* 0x000fe80000100a00 */
[----:B------:R-:W-:Y:S04]  /*324d0*/  LDGSTS.E [R245+0x25800], desc[UR48][R82.64], P6 ;  /* 0x2580000052f57fae */ /* 0x000fe8000b121870 */
[----:B------:R-:W-:Y:S04]  /*324e0*/  STL.64 [R1+0x1b60], R50 ;  /* 0x001b603201007387 */ /* 0x000fe80000100a00 */
        /* <DEDUP_REMOVED lines=17> */
[----:B------:R1:W-:Y:S04]  /*32600*/  STL.64 [R1+0x1b98], R162 ;  /* 0x001b98a201007387 */ /* 0x0003e80000100a00 */
[----:B------:R-:W-:Y:S04]  /*32610*/  LDGSTS.E [R246+0x80], desc[UR48][R44.64], P6 ;  /* 0x000800002cf67fae */ /* 0x000fe8000b121870 */
[----:B------:R-:W-:Y:S04]  /*32620*/  LDGSTS.E [R246+0x480], desc[UR48][R42.64], P6 ;  /* 0x004800002af67fae */ /* 0x000fe8000b121870 */
[----:B-1----:R-:W4:Y:S04]  /*32630*/  LDL.LU.64 R162, [R1+0x58] ;  /* 0x0000580001a27983 */ /* 0x002f280000300a00 */
        /* <DEDUP_REMOVED lines=24> */
[----:B------:R-:W-:Y:S04]  /*327c0*/  LDGSTS.E [R246+0x3880], desc[UR48][R12.64], P6 ;  /* 0x038800000cf67fae */ /* 0x000fe8000b121870 */
[----:B------:R-:W3:Y:S04]  /*327d0*/  LDL.64 R22, [R1+0x6a0] ;  /* 0x0006a00001167983 */ /* 0x000ee80000100a00 */
[----:B--2---:R-:W-:Y:S04]  /*327e0*/  LDGSTS.E [R246+0x3c80], desc[UR48][R240.64], P6 ;  /* 0x03c80000f0f67fae */ /* 0x004fe8000b121870 */
[----:B------:R-:W2:Y:S04]  /*327f0*/  LDL.64 R20, [R1+0x660] ;  /* 0x0006600001147983 */ /* 0x000ea80000100a00 */
[----:B-1----:R-:W2:Y:S04]  /*32800*/  LDL.64 R226, [R1+0x5e0] ;  /* 0x0005e00001e27983 */ /* 0x002ea80000100a00 */
[----:B------:R-:W2:Y:S04]  /*32810*/  LDL.64 R240, [R1+0x620] ;  /* 0x0006200001f07983 */ /* 0x000ea80000100a00 */
        /* <DEDUP_REMOVED lines=20> */
[----:B----4-:R-:W-:Y:S04]  /*32960*/  LDGSTS.E [R246+0x4080], desc[UR48][R10.64], P6 ;  /* 0x040800000af67fae */ /* 0x010fe8000b121870 */
[----:B------:R-:W4:Y:S04]  /*32970*/  LDL.64 R10, [R1+0xa0] ;  /* 0x0000a000010a7983 */ /* 0x000f280000100a00 */
[----:B------:R-:W-:Y:S04]  /*32980*/  LDGSTS.E [R246+0x4480], desc[UR48][R52.64], P6 ;  /* 0x0448000034f67fae */ /* 0x000fe8000b121870 */
[----:B------:R-:W-:Y:S04]  /*32990*/  LDGSTS.E [R246+0x4880], desc[UR48][R48.64], P6 ;  /* 0x0488000030f67fae */ /* 0x000fe8000b121870 */
[----:B------:R-:W4:Y:S04]  /*329a0*/  LDL.LU.64 R52, [R1+0x20e0] ;  /* 0x0020e00001347983 */ /* 0x000f280000300a00 */
[----:B------:R-:W-:Y:S04]  /*329b0*/  LDGSTS.E [R246+0x4c80], desc[UR48][R40.64], P6 ;  /* 0x04c8000028f67fae */ /* 0x000fe8000b121870 */
[----:B------:R-:W4:Y:S04]  /*329c0*/  LDL.LU.64 R48, [R1+0x20d8] ;  /* 0x0020d80001307983 */ /* 0x000f280000300a00 */
[----:B---3--:R-:W-:Y:S04]  /*329d0*/  LDGSTS.E [R246+0x5080], desc[UR48][R38.64], P6 ;  /* 0x0508000026f67fae */ /* 0x008fe8000b121870 */
[----:B------:R-:W3:Y:S04]  /*329e0*/  LDL.LU.64 R40, [R1+0x20d0] ;  /* 0x0020d00001287983 */ /* 0x000ee80000300a00 */
[----:B------:R-:W-:Y:S04]  /*329f0*/  LDGSTS.E [R246+0x5480], desc[UR48][R36.64], P6 ;  /* 0x0548000024f67fae */ /* 0x000fe8000b121870 */
[----:B------:R-:W3:Y:S04]  /*32a00*/  LDL.LU.64 R38, [R1+0x20c8] ;  /* 0x0020c80001267983 */ /* 0x000ee80000300a00 */
[----:B------:R-:W-:Y:S04]  /*32a10*/  LDGSTS.E [R246+0x5880], desc[UR48][R24.64], P6 ;  /* 0x0588000018f67fae */ /* 0x000fe8000b121870 */
[----:B------:R-:W3:Y:S04]  /*32a20*/  LDL.LU.64 R36, [R1+0x20c0] ;  /* 0x0020c00001247983 */ /* 0x000ee80000300a00 */
[----:B------:R-:W-:Y:S04]  /*32a30*/  LDGSTS.E [R246+0x5c80], desc[UR48][R22.64], P6 ;  /* 0x05c8000016f67fae */ /* 0x000fe8000b121870 */
[----:B------:R-:W3:Y:S04]  /*32a40*/  LDL.LU.64 R24, [R1+0x20b8] ;  /* 0x0020b80001187983 */ /* 0x000ee80000300a00 */
[----:B--2---:R-:W-:Y:S04]  /*32a50*/  LDGSTS.E [R246+0x6080], desc[UR48][R20.64], P6 ;  /* 0x0608000014f67fae */ /* 0x004fe8000b121870 */
[----:B------:R-:W2:Y:S04]  /*32a60*/  LDL.LU.64 R22, [R1+0x20b0] ;  /* 0x0020b00001167983 */ /* 0x000ea80000300a00 */
[----:B------:R-:W-:Y:S04]  /*32a70*/  LDGSTS.E [R246+0x6480], desc[UR48][R240.64], P6 ;  /* 0x06480000f0f67fae */ /* 0x000fe8000b121870 */
[----:B------:R-:W3:Y:S04]  /*32a80*/  LDL.LU.64 R20, [R1+0x20a8] ;  /* 0x0020a80001147983 */ /* 0x000ee80000300a00 */
[----:B------:R-:W-:Y:S04]  /*32a90*/  LDGSTS.E [R246+0x6880], desc[UR48][R226.64], P6 ;  /* 0x06880000e2f67fae */ /* 0x000fe8000b121870 */
        /* <DEDUP_REMOVED lines=12> */
[----:B------:R-:W2:Y:S04]  /*32b60*/  LDL.LU.64 R240, [R1+0x20a0] ;  /* 0x0020a00001f07983 */ /* 0x000ea80000300a00 */
[----:B------:R-:W-:Y:S04]  /*32b70*/  LDGSTS.E [R246+0x21c80], desc[UR48][R42.64], P6 ;  /* 0x21c800002af67fae */ /* 0x000fe8000b121870 */
[----:B------:R-:W-:Y:S04]  /*32b80*/  LDGSTS.E [R246+0x22080], desc[UR48][R32.64], P6 ;  /* 0x2208000020f67fae */ /* 0x000fe8000b121870 */
[----:B------:R-:W2:Y:S04]  /*32b90*/  LDL.64 R50, [R1+0xc58] ;  /* 0x000c580001327983 */ /* 0x000ea80000100a00 */
        /* <DEDUP_REMOVED lines=12> */
[----:B----4-:R-:W-:Y:S04]  /*32c60*/  LDGSTS.E [R246+0x23c80], desc[UR48][R10.64], P6 ;  /* 0x23c800000af67fae */ /* 0x010fe8000b121870 */
[----:B------:R-:W4:Y:S04]  /*32c70*/  LDL.64 R12, [R1+0xa98] ;  /* 0x000a9800010c7983 */ /* 0x000f280000100a00 */
[----:B------:R-:W-:Y:S04]  /*32c80*/  LDGSTS.E [R246+0x24080], desc[UR48][R178.64], P6 ;  /* 0x24080000b2f67fae */ /* 0x000fe8000b121870 */
[----:B------:R-:W4:Y:S04]  /*32c90*/  LDL.64 R10, [R1+0xa58] ;  /* 0x000a5800010a7983 */ /* 0x000f280000100a00 */
[----:B------:R-:W-:Y:S04]  /*32ca0*/  LDGSTS.E [R246+0x24480], desc[UR48][R66.64], P6 ;  /* 0x2448000042f67fae */ /* 0x000fe8000b121870 */
[----:B------:R-:W4:Y:S04]  /*32cb0*/  LDL.64 R30, [R1+0xa18] ;  /* 0x000a1800011e7983 */ /* 0x000f280000100a00 */
[----:B------:R-:W4:Y:S04]  /*32cc0*/  LDL.64 R28, [R1+0x9d8] ;  /* 0x0009d800011c7983 */ /* 0x000f280000100a00 */
[----:B------:R-:W4:Y:S04]  /*32cd0*/  LDL.64 R26, [R1+0x998] ;  /* 0x00099800011a7983 */ /* 0x000f280000100a00 */
[----:B------:R-:W4:Y:S04]  /*32ce0*/  LDL.64 R16, [R1+0x958] ;  /* 0x0009580001107983 */ /* 0x000f280000100a00 */
[----:B------:R-:W4:Y:S04]  /*32cf0*/  LDL.64 R14, [R1+0x918] ;  /* 0x00091800010e7983 */ /* 0x000f280000100a00 */
[----:B------:R-:W-:Y:S04]  /*32d00*/  STL.64 [R1+0x1bc0], R178 ;  /* 0x001bc0b201007387 */ /* 0x000fe80000100a00 */
[----:B------:R1:W-:Y:S04]  /*32d10*/  STL.64 [R1+0x1bc8], R66 ;  /* 0x001bc84201007387 */ /* 0x0003e80000100a00 */
[----:B-1----:R-:W4:Y:S04]  /*32d20*/  LDL.LU.64 R66, [R1+0x90] ;  /* 0x0000900001427983 */ /* 0x002f280000300a00 */
[----:B---3--:R-:W-:Y:S04]  /*32d30*/  LDGSTS.E [R246+0x24880], desc[UR48][R20.64], P6 ;  /* 0x2488000014f67fae */ /* 0x008fe8000b121870 */
[----:B------:R-:W-:Y:S04]  /*32d40*/  LDGSTS.E [R246+0x24c80], desc[UR48][R36.64], P6 ;  /* 0x24c8000024f67fae */ /* 0x000fe8000b121870 */
[----:B------:R-:W-:Y:S04]  /*32d50*/  LDGSTS.E [R246+0x25080], desc[UR48][R52.64], P6 ;  /* 0x2508000034f67fae */ /* 0x000fe8000b121870 */
[----:B------:R-:W-:Y:S04]  /*32d60*/  LDGSTS.E [R246+0x25480], desc[UR48][R68.64], P6 ;  /* 0x2548000044f67fae */ /* 0x000fe8000b121870 */
[----:B------:R1:W-:Y:S04]  /*32d70*/  STL.64 [R1+0x1bd0], R20 ;  /* 0x001bd01401007387 */ /* 0x0003e80000100a00 */
[----:B------:R-:W-:Y:S04]  /*32d80*/  LDGSTS.E [R246+0x25880], desc[UR48][R84.64], P6 ;  /* 0x2588000054f67fae */ /* 0x000fe8000b121870 */
[----:B------:R-:W-:Y:S04]  /*32d90*/  LDGSTS.E [R246+0x25c80], desc[UR48][R100.64], P6 ;  /* 0x25c8000064f67fae */ /* 0x000fe8000b121870 */
[----:B-1----:R-:W3:Y:S04]  /*32da0*/  LDL.LU.64 R20, [R1+0x98] ;  /* 0x0000980001147983 */ /* 0x002ee80000300a00 */
[----:B------:R-:W-:Y:S04]  /*32db0*/  STL.64 [R1+0x1bd8], R36 ;  /* 0x001bd82401007387 */ /* 0x000fe80000100a00 */
[----:B------:R-:W-:Y:S04]  /*32dc0*/  LDGSTS.E [R246+0x26080], desc[UR48][R116.64], P6 ;  /* 0x2608000074f67fae */ /* 0x000fe8000b121870 */
        /* <DEDUP_REMOVED lines=13> */
[----:B-1----:R-:W3:Y:S04]  /*32ea0*/  LDL.LU.64 R132, [R1+0xd0] ;  /* 0x0000d00001847983 */ /* 0x002ee80000300a00 */
[----:B------:R1:W-:Y:S04]  /*32eb0*/  STL.64 [R1+0x1c10], R148 ;  /* 0x001c109401007387 */ /* 0x0003e80000100a00 */
[----:B--2---:R-:W-:Y:S04]  /*32ec0*/  LDGSTS.E [R247+0x100], desc[UR48][R50.64], P6 ;  /* 0x0010000032f77fae */ /* 0x004fe8000b121870 */
[----:B------:R-:W-:Y:S04]  /*32ed0*/  LDGSTS.E [R247+0x500], desc[UR48][R34.64], P6 ;  /* 0x0050000022f77fae */ /* 0x000fe8000b121870 */
[----:B-1----:R-:W2:Y:S04]  /*32ee0*/  LDL.LU.64 R148, [R1+0xd8] ;  /* 0x0000d80001947983 */ /* 0x002ea80000300a00 */
        /* <DEDUP_REMOVED lines=11> */
[----:B----4-:R-:W-:Y:S04]  /*32fa0*/  LDGSTS.E [R247+0x1d00], desc[UR48][R12.64], P6 ;  /* 0x01d000000cf77fae */ /* 0x010fe8000b121870 */
[----:B------:R-:W-:Y:S04]  /*32fb0*/  LDGSTS.E [R247+0x2100], desc[UR48][R10.64], P6 ;  /* 0x021000000af77fae */ /* 0x000fe8000b121870 */
[----:B------:R-:W4:Y:S04]  /*32fc0*/  LDL.64 R116, [R1+0x858] ;  /* 0x0008580001747983 */ /* 0x000f280000100a00 */
[----:B------:R-:W2:Y:S04]  /*32fd0*/  LDL.64 R12, [R1+0x8d8] ;  /* 0x0008d800010c7983 */ /* 0x000ea80000100a00 */
[----:B------:R-:W3:Y:S04]  /*32fe0*/  LDL.64 R10, [R1+0x898] ;  /* 0x00089800010a7983 */ /* 0x000ee80000100a00 */
        /* <DEDUP_REMOVED lines=30> */
[----:B------:R-:W4:Y:S04]  /*331d0*/  LDL.64 R14, [R1+0x198] ;  /* 0x00019800010e7983 */ /* 0x000f280000100a00 */
[----:B--2---:R-:W-:Y:S04]  /*331e0*/  LDGSTS.E [R247+0x3900], desc[UR48][R12.64], P6 ;  /* 0x039000000cf77fae */ /* 0x004fe8000b121870 */
[----:B---3--:R-:W-:Y:S04]  /*331f0*/  LDGSTS.E [R247+0x3d00], desc[UR48][R10.64], P6 ;  /* 0x03d000000af77fae */ /* 0x008fe8000b121870 */
[----:B----4-:R-:W-:Y:S04]  /*33200*/  LDGSTS.E [R247+0x4100], desc[UR48][R116.64], P6 ;  /* 0x0410000074f77fae */ /* 0x010fe8000b121870 */
[----:B------:R-:W2:Y:S04]  /*33210*/  LDL.64 R12, [R1+0x158] ;  /* 0x00015800010c7983 */ /* 0x000ea80000100a00 */
[----:B------:R-:W3:Y:S04]  /*33220*/  LDL.64 R10, [R1+0x118] ;  /* 0x00011800010a7983 */ /* 0x000ee80000100a00 */
        /* <DEDUP_REMOVED lines=24> */
[----:B------:R-:W-:Y:S04]  /*333b0*/  STL.64 [R1+0x1d08], R164 ;  /* 0x001d08a401007387 */ /* 0x000fe80000100a00 */
[----:B------:R-:W-:Y:S04]  /*333c0*/  LDGSTS.E [R247+0x22500], desc[UR48][R26.64], P6 ;  /* 0x225000001af77fae */ /* 0x000fe8000b121870 */
        /* <DEDUP_REMOVED lines=8> */
[----:B------:R-:W4:Y:S04]  /*33450*/  LDL.64 R16, [R1+0xa50] ;  /* 0x000a500001107983 */ /* 0x000f280000100a00 */
[----:B--2---:R-:W-:Y:S04]  /*33460*/  LDGSTS.E [R247+0x23100], desc[UR48][R12.64], P6 ;  /* 0x231000000cf77fae */ /* 0x004fe8000b121870 */
[----:B---3--:R-:W-:Y:S04]  /*33470*/  LDGSTS.E [R247+0x23500], desc[UR48][R10.64], P6 ;  /* 0x235000000af77fae */ /* 0x008fe8000b121870 */
[----:B------:R-:W-:Y:S04]  /*33480*/  LDGSTS.E [R247+0x23900], desc[UR48][R148.64], P6 ;  /* 0x2390000094f77fae */ /* 0x000fe8000b121870 */
[----:B------:R-:W2:Y:S04]  /*33490*/  LDL.64 R12, [R1+0xb90] ;  /* 0x000b9000010c7983 */ /* 0x000ea80000100a00 */
[----:B------:R-:W3:Y:S04]  /*334a0*/  LDL.64 R10, [R1+0xa90] ;  /* 0x000a9000010a7983 */ /* 0x000ee80000100a00 */
[----:B------:R-:W3:Y:S04]  /*334b0*/  LDL.LU.64 R194, [R1+0x150] ;  /* 0x0001500001c27983 */ /* 0x000ee80000300a00 */
        /* <DEDUP_REMOVED lines=19> */
[----:B------:R-:W-:Y:S04]  /*335f0*/  LDGSTS.E [R247+0x26100], desc[UR48][R118.64], P6 ;  /* 0x2610000076f77fae */ /* 0x000fe8000b121870 */
[----:B------:R-:W-:Y:S04]  /*33600*/  LDGSTS.E [R247+0x26500], desc[UR48][R134.64], P6 ;  /* 0x2650000086f77fae */ /* 0x000fe8000b121870 */
[----:B-1----:R-:W3:Y:S04]  /*33610*/  LDL.LU.64 R86, [R1+0x390] ;  /* 0x0003900001567983 */ /* 0x002ee80000300a00 */
[----:B------:R-:W-:Y:S04]  /*33620*/  STL.64 [R1+0x1c88], R102 ;  /* 0x001c886601007387 */ /* 0x000fe80000100a00 */
[----:B------:R-:W-:Y:S04]  /*33630*/  STL.64 [R1+0x1c90], R118 ;  /* 0x001c907601007387 */ /* 0x000fe80000100a00 */
[----:B------:R1:W-:Y:S04]  /*33640*/  STL.64 [R1+0x1c98], R134 ;  /* 0x001c988601007387 */ /* 0x0003e80000100a00 */
[----:B------:R-:W-:Y:S04]  /*33650*/  LDGSTS.E [R247+0x26900], desc[UR48][R150.64], P6 ;  /* 0x2690000096f77fae */ /* 0x000fe8000b121870 */
[----:B------:R-:W-:Y:S04]  /*33660*/  LDGSTS.E [R247+0x26d00], desc[UR48][R166.64], P6 ;  /* 0x26d00000a6f77fae */ /* 0x000fe8000b121870 */
[----:B-1----:R-:W3:Y:S04]  /*33670*/  LDL.LU.64 R134, [R1+0x190] ;  /* 0x0001900001867983 */ /* 0x002ee80000300a00 */
[----:B------:R-:W-:Y:S04]  /*33680*/  STL.64 [R1+0x1ca0], R150 ;  /* 0x001ca09601007387 */ /* 0x000fe80000100a00 */
[----:B------:R1:W-:Y:S04]  /*33690*/  STL.64 [R1+0x1ca8], R166 ;  /* 0x001ca8a601007387 */ /* 0x0003e80000100a00 */
[----:B------:R-:W-:Y:S04]  /*336a0*/  LDGSTS.E [R247+0x27100], desc[UR48][R182.64], P6 ;  /* 0x27100000b6f77fae */ /* 0x000fe8000b121870 */
[----:B------:R-:W-:Y:S04]  /*336b0*/  LDGSTS.E [R247+0x27500], desc[UR48][R198.64], P6 ;  /* 0x27500000c6f77fae */ /* 0x000fe8000b121870 */
[----:B-1----:R-:W3:Y:S04]  /*336c0*/  LDL.LU.64 R166, [R1+0x250] ;  /* 0x0002500001a67983 */ /* 0x002ee80000300a00 */
[----:B------:R-:W-:Y:S04]  /*336d0*/  STL.64 [R1+0x1cb0], R182 ;  /* 0x001cb0b601007387 */ /* 0x000fe80000100a00 */
[----:B------:R-:W-:Y:S04]  /*336e0*/  STL.64 [R1+0x1cb8], R198 ;  /* 0x001cb8c601007387 */ /* 0x000fe80000100a00 */
[----:B------:R-:W-:Y:S04]  /*336f0*/  LDGSTS.E [R247+0x27900], desc[UR48][R214.64], P6 ;  /* 0x27900000d6f77fae */ /* 0x000fe8000b121870 */
[----:B------:R-:W-:Y:S04]  /*33700*/  STL.64 [R1+0x1cc0], R214 ;  /* 0x001cc0d601007387 */ /* 0x000fe80000100a00 */
[----:B------:R-:W-:Y:S04]  /*33710*/  LDGSTS.E [R247+0x27d00], desc[UR48][R230.64], P6 ;  /* 0x27d00000e6f77fae */ /* 0x000fe8000b121870 */
[----:B------:R1:W-:Y:S04]  /*33720*/  STL.64 [R1+0x1cc8], R230 ;  /* 0x001cc8e601007387 */ /* 0x0003e80000100a00 */
[----:B----4-:R-:W-:Y:S04]  /*33730*/  LDGSTS.E [R248+0x180], desc[UR48][R42.64], P6 ;  /* 0x001800002af87fae */ /* 0x010fe8000b121870 */
[----:B------:R-:W-:Y:S04]  /*33740*/  LDGSTS.E [R248+0x580], desc[UR48][R32.64], P6 ;  /* 0x0058000020f87fae */ /* 0x000fe8000b121870 */
[----:B-1----:R-:W4:Y:S04]  /*33750*/  LDL.LU.64 R230, [R1+0x1d0] ;  /* 0x0001d00001e67983 */ /* 0x002f280000300a00 */
[----:B------:R-:W-:Y:S04]  /*33760*/  STL.64 [R1+0x1ae8], R246 ;  /* 0x001ae8f601007387 */ /* 0x000fe80000100a00 */
[----:B------:R-:W-:Y:S04]  /*33770*/  LDGSTS.E [R248+0x980], desc[UR48][R14.64], P6 ;  /* 0x009800000ef87fae */ /* 0x000fe8000b121870 */
        /* <DEDUP_REMOVED lines=22> */
[----:B--2---:R-:W-:Y:S04]  /*338e0*/  LDGSTS.E [R248+0xd80], desc[UR48][R12.64], P6 ;  /* 0x00d800000cf87fae */ /* 0x004fe8000b121870 */
[----:B------:R-:W-:Y:S04]  /*338f0*/  LDGSTS.E [R248+0x1180], desc[UR48][R30.64], P6 ;  /* 0x011800001ef87fae */ /* 0x000fe8000b121870 */
[----:B------:R-:W-:Y:S04]  /*33900*/  LDGSTS.E [R248+0x1580], desc[UR48][R28.64], P6 ;  /* 0x015800001cf87fae */ /* 0x000fe8000b121870 */
[----:B------:R-:W2:Y:S04]  /*33910*/  LDL.64 R12, [R1+0x9d0] ;  /* 0x0009d000010c7983 */ /* 0x000ea80000100a00 */
[----:B------:R-:W-:Y:S04]  /*33920*/  LDGSTS.E [R248+0x1980], desc[UR48][R26.64], P6 ;  /* 0x019800001af87fae */ /* 0x000fe8000b121870 */
[----:B---3--:R-:W-:Y:S04]  /*33930*/  LDGSTS.E [R248+0x1d80], desc[UR48][R10.64], P6 ;  /* 0x01d800000af87fae */ /* 0x008fe8000b121870 */
[----:B------:R-:W-:Y:S04]  /*33940*/  LDGSTS.E [R248+0x2180], desc[UR48][R16.64], P6 ;  /* 0x0218000010f87fae */ /* 0x000fe8000b121870 */
[----:B------:R-:W3:Y:S04]  /*33950*/  LDL.64 R30, [R1+0x410] ;  /* 0x00041000011e7983 */ /* 0x000ee80000100a00 */
[----:B------:R-:W3:Y:S04]  /*33960*/  LDL.64 R10, [R1+0x750] ;  /* 0x00075000010a7983 */ /* 0x000ee80000100a00 */
[----:B------:R-:W3:Y:S04]  /*33970*/  LDL.64 R28, [R1+0x3d0] ;  /* 0x0003d000011c7983 */ /* 0x000ee80000100a00 */
[----:B------:R-:W3:Y:S04]  /*33980*/  LDL.64 R26, [R1+0x350] ;  /* 0x00035000011a7983 */ /* 0x000ee80000100a00 */
[----:B------:R-:W3:Y:S04]  /*33990*/  LDL.64 R16, [R1+0x310] ;  /* 0x0003100001107983 */ /* 0x000ee80000100a00 */
[----:B----4-:R-:W-:Y:S04]  /*339a0*/  LDGSTS.E [R248+0x2580], desc[UR48][R14.64], P6 ;  /* 0x025800000ef87fae */ /* 0x010fe8000b121870 */
[----:B------:R-:W4:Y:S04]  /*339b0*/  LDL.64 R14, [R1+0x2d0] ;  /* 0x0002d000010e7983 */ /* 0x000f280000100a00 */
[----:B--2---:R-:W-:Y:S04]  /*339c0*/  LDGSTS.E [R248+0x2980], desc[UR48][R12.64], P6 ;  /* 0x029800000cf87fae */ /* 0x004fe8000b121870 */
[----:B------:R-:W-:Y:S04]  /*339d0*/  LDGSTS.E [R248+0x2d80], desc[UR48][R116.64], P6 ;  /* 0x02d8000074f87fae */ /* 0x000fe8000b121870 */
[----:B------:R-:W-:Y:S04]  /*339e0*/  LDGSTS.E [R248+0x3180], desc[UR48][R100.64], P6 ;  /* 0x0318000064f87fae */ /* 0x000fe8000b121870 */
[----:B------:R-:W-:Y:S04]  /*339f0*/  LDGSTS.E [R248+0x3580], desc[UR48][R84.64], P6 ;  /* 0x0358000054f87fae */ /* 0x000fe8000b121870 */
[----:B------:R-:W-:Y:S04]  /*33a00*/  LDGSTS.E [R248+0x3980], desc[UR48][R68.64], P6 ;  /* 0x0398000044f87fae */ /* 0x000fe8000b121870 */
[----:B------:R-:W2:Y:S04]  /*33a10*/  LDL.64 R12, [R1+0x290] ;  /* 0x00029000010c7983 */ /* 0x000ea80000100a00 */
[----:B------:R-:W-:Y:S04]  /*33a20*/  LDGSTS.E [R248+0x3d80], desc[UR48][R52.64], P6 ;  /* 0x03d8000034f87fae */ /* 0x000fe8000b121870 */
[----:B------:R-:W-:Y:S04]  /*33a30*/  LDGSTS.E [R248+0x4180], desc[UR48][R36.64], P6 ;  /* 0x0418000024f87fae */ /* 0x000fe8000b121870 */
[----:B------:R-:W-:Y:S04]  /*33a40*/  LDGSTS.E [R248+0x4580], desc[UR48][R178.64], P6 ;  /* 0x04580000b2f87fae */ /* 0x000fe8000b121870 */
[----:B------:R-:W-:Y:S04]  /*33a50*/  LDGSTS.E [R248+0x4980], desc[UR48][R226.64], P6 ;  /* 0x04980000e2f87fae */ /* 0x000fe8000b121870 */
[----:B------:R-:W-:Y:S04]  /*33a60*/  LDGSTS.E [R248+0x4d80], desc[UR48][R244.64], P6 ;  /* 0x04d80000f4f87fae */ /* 0x000fe8000b121870 */
[----:B---3--:R-:W-:Y:S04]  /*33a70*/  LDGSTS.E [R248+0x5180], desc[UR48][R10.64], P6 ;  /* 0x051800000af87fae */ /* 0x008fe8000b121870 */
[----:B------:R-:W-:Y:S04]  /*33a80*/  LDGSTS.E [R248+0x5580], desc[UR48][R210.64], P6 ;  /* 0x05580000d2f87fae */ /* 0x000fe8000b121870 */
[----:B------:R-:W-:Y:S04]  /*33a90*/  LDGSTS.E [R248+0x5980], desc[UR48][R146.64], P6 ;  /* 0x0598000092f87fae */ /* 0x000fe8000b121870 */
        /* <DEDUP_REMOVED lines=17> */
[----:B------:R-:W-:Y:S04]  /*33bb0*/  STL.64 [R1+0x1d10], R166 ;  /* 0x001d10a601007387 */ /* 0x000fe80000100a00 */
[----:B------:R1:W-:Y:S04]  /*33bc0*/  STL.64 [R1+0x1ce8], R70 ;  /* 0x001ce84601007387 */ /* 0x0003e80000100a00 */
[----:B------:R-:W-:Y:S04]  /*33bd0*/  STL.64 [R1+0x1cd0], R230 ;  /* 0x001cd0e601007387 */ /* 0x000fe80000100a00 */
[----:B------:R-:W-:Y:S04]  /*33be0*/  STL.64 [R1+0x1cd8], R134 ;  /* 0x001cd88601007387 */ /* 0x000fe80000100a00 */
[----:B------:R-:W-:Y:S04]  /*33bf0*/  STL.64 [R1+0x1ce0], R194 ;  /* 0x001ce0c201007387 */ /* 0x000fe80000100a00 */
[----:B------:R-:W-:Y:S04]  /*33c00*/  STL.64 [R1+0x1cf0], R132 ;  /* 0x001cf08401007387 */ /* 0x000fe80000100a00 */
[----:B------:R-:W-:Y:S04]  /*33c10*/  STL.64 [R1+0x1cf8], R66 ;  /* 0x001cf84201007387 */ /* 0x000fe80000100a00 */
[----:B------:R1:W-:Y:S04]  /*33c20*/  STL.64 [R1+0x1d00], R130 ;  /* 0x001d008201007387 */ /* 0x0003e80000100a00 */
[----:B----4-:R-:W-:Y:S04]  /*33c30*/  LDGSTS.E [R248+0x21980], desc[UR48][R14.64], P6 ;  /* 0x219800000ef87fae */ /* 0x010fe8000b121870 */
[----:B--2---:R-:W-:Y:S04]  /*33c40*/  LDGSTS.E [R248+0x21d80], desc[UR48][R12.64], P6 ;  /* 0x21d800000cf87fae */ /* 0x004fe8000b121870 */
        /* <DEDUP_REMOVED lines=8> */
[----:B------:R-:W2:Y:S04]  /*33cd0*/  LDL.64 R10, [R1+0xc48] ;  /* 0x000c4800010a7983 */ /* 0x000ea80000100a00 */
[----:B------:R-:W-:Y:S04]  /*33ce0*/  LDGSTS.E [R248+0x24180], desc[UR48][R130.64], P6 ;  /* 0x2418000082f87fae */ /* 0x000fe8000b121870 */
[----:B------:R-:W-:Y:S04]  /*33cf0*/  LDGSTS.E [R248+0x24580], desc[UR48][R240.64], P6 ;  /* 0x24580000f0f87fae */ /* 0x000fe8000b121870 */
[----:B------:R-:W-:Y:S04]  /*33d00*/  LDGSTS.E [R248+0x24980], desc[UR48][R24.64], P6 ;  /* 0x2498000018f87fae */ /* 0x000fe8000b121870 */
[----:B------:R-:W-:Y:S04]  /*33d10*/  LDGSTS.E [R248+0x24d80], desc[UR48][R40.64], P6 ;  /* 0x24d8000028f87fae */ /* 0x000fe8000b121870 */
[----:B------:R-:W3:Y:S04]  /*33d20*/  LDL.64 R240, [R1+0xc08] ;  /* 0x000c080001f07983 */ /* 0x000ee80000100a00 */
[----:B-1----:R-:W4:Y:S04]  /*33d30*/  LDL.LU.64 R70, [R1+0x448] ;  /* 0x0004480001467983 */ /* 0x002f280000300a00 */
[----:B------:R-:W4:Y:S04]  /*33d40*/  LDL.LU.64 R20, [R1+0x408] ;  /* 0x0004080001147983 */ /* 0x000f280000300a00 */
        /* <DEDUP_REMOVED lines=28> */
[----:B------:R-:W-:Y:S04]  /*33f10*/  STL.64 [R1+0x1d18], R24 ;  /* 0x001d181801007387 */ /* 0x000fe80000100a00 */
        /* <DEDUP_REMOVED lines=25> */
[----:B-1----:R-:W4:Y:S04]  /*340b0*/  LDL.LU.64 R136, [R1+0x2c8] ;  /* 0x0002c80001887983 */ /* 0x002f280000300a00 */
[----:B------:R1:W-:Y:S04]  /*340c0*/  STL.64 [R1+0x1d58], R152 ;  /* 0x001d589801007387 */ /* 0x0003e80000100a00 */
[----:B-1----:R-:W4:Y:S04]  /*340d0*/  LDL.LU.64 R152, [R1+0x378] ;  /* 0x0003780001987983 */ /* 0x002f280000300a00 */
[----:B------:R-:W-:Y:S04]  /*340e0*/  STL.64 [R1+0x1d60], R168 ;  /* 0x001d60a801007387 */ /* 0x000fe80000100a00 */
[----:B------:R1:W-:Y:S04]  /*340f0*/  STL.64 [R1+0x1d68], R184 ;  /* 0x001d68b801007387 */ /* 0x0003e80000100a00 */
[----:B-1----:R-:W4:Y:S04]  /*34100*/  LDL.LU.64 R184, [R1+0x2f8] ;  /* 0x0002f80001b87983 */ /* 0x002f280000300a00 */
[----:B------:R1:W-:Y:S04]  /*34110*/  STL.64 [R1+0x1d70], R200 ;  /* 0x001d70c801007387 */ /* 0x0003e80000100a00 */
[----:B--2---:R-:W-:Y:S04]  /*34120*/  LDGSTS.E [R249+0x200], desc[UR48][R10.64], P6 ;  /* 0x002000000af97fae */ /* 0x004fe8000b121870 */
[----:B-1----:R-:W2:Y:S04]  /*34130*/  LDL.LU.64 R200, [R1+0x300] ;  /* 0x0003000001c87983 */ /* 0x002ea80000300a00 */
[----:B------:R1:W-:Y:S04]  /*34140*/  STL.64 [R1+0x1d78], R216 ;  /* 0x001d78d801007387 */ /* 0x0003e80000100a00 */
[----:B---3--:R-:W-:Y:S04]  /*34150*/  LDGSTS.E [R249+0x600], desc[UR48][R240.64], P6 ;  /* 0x00600000f0f97fae */ /* 0x008fe8000b121870 */
[----:B-1----:R-:W3:Y:S04]  /*34160*/  LDL.LU.64 R216, [R1+0x308] ;  /* 0x0003080001d87983 */ /* 0x002ee80000300a00 */
[----:B------:R1:W-:Y:S04]  /*34170*/  STL.64 [R1+0x1d80], R232 ;  /* 0x001d80e801007387 */ /* 0x0003e80000100a00 */
[----:B------:R-:W4:Y:S04]  /*34180*/  LDL.64 R46, [R1+0xbc8] ;  /* 0x000bc800012e7983 */ /* 0x000f280000100a00 */
[----:B------:R-:W2:Y:S04]  /*34190*/  LDL.64 R44, [R1+0xb88] ;  /* 0x000b8800012c7983 */ /* 0x000ea80000100a00 */
[----:B------:R-:W3:Y:S04]  /*341a0*/  LDL.64 R42, [R1+0xb48] ;  /* 0x000b4800012a7983 */ /* 0x000ee80000100a00 */
        /* <DEDUP_REMOVED lines=10> */
[----:B-1----:R-:W3:Y:S04]  /*34250*/  LDL.64 R232, [R1+0x888] ;  /* 0x0008880001e87983 */ /* 0x002ee80000100a00 */
        /* <DEDUP_REMOVED lines=16> */
[----:B----4-:R-:W-:Y:S04]  /*34360*/  LDGSTS.E [R249+0xa00], desc[UR48][R46.64], P6 ;  /* 0x00a000002ef97fae */ /* 0x010fe8000b121870 */
[----:B--2---:R-:W-:Y:S04]  /*34370*/  LDGSTS.E [R249+0xe00], desc[UR48][R44.64], P6 ;  /* 0x00e000002cf97fae */ /* 0x004fe8000b121870 */
[----:B---3--:R-:W-:Y:S04]  /*34380*/  LDGSTS.E [R249+0x1200], desc[UR48][R42.64], P6 ;  /* 0x012000002af97fae */ /* 0x008fe8000b121870 */
[----:B------:R-:W2:Y:S04]  /*34390*/  LDL.LU.64 R46, [R1+0x2098] ;  /* 0x00209800012e7983 */ /* 0x000ea80000300a00 */
[----:B------:R-:W3:Y:S04]  /*343a0*/  LDL.LU.64 R44, [R1+0x2090] ;  /* 0x00209000012c7983 */ /* 0x000ee80000300a00 */
[----:B------:R-:W4:Y:S04]  /*343b0*/  LDL.LU.64 R42, [R1+0x2088] ;  /* 0x00208800012a7983 */ /* 0x000f280000300a00 */
[----:B------:R-:W-:Y:S04]  /*343c0*/  LDGSTS.E [R249+0x1600], desc[UR48][R32.64], P6 ;  /* 0x0160000020f97fae */ /* 0x000fe8000b121870 */
[----:B------:R-:W-:Y:S04]  /*343d0*/  LDGSTS.E [R249+0x1a00], desc[UR48][R30.64], P6 ;  /* 0x01a000001ef97fae */ /* 0x000fe8000b121870 */
[----:B------:R-:W-:Y:S04]  /*343e0*/  LDGSTS.E [R249+0x1e00], desc[UR48][R34.64], P6 ;  /* 0x01e0000022f97fae */ /* 0x000fe8000b121870 */
[----:B------:R-:W2:Y:S04]  /*343f0*/  LDL.LU.64 R32, [R1+0x2080] ;  /* 0x0020800001207983 */ /* 0x000ea80000300a00 */
[----:B------:R-:W2:Y:S04]  /*34400*/  LDL.LU.64 R30, [R1+0x2078] ;  /* 0x00207800011e7983 */ /* 0x000ea80000300a00 */
[----:B------:R-:W3:Y:S04]  /*34410*/  LDL.64 R34, [R1+0x388] ;  /* 0x0003880001227983 */ /* 0x000ee80000100a00 */
[----:B------:R-:W-:Y:S04]  /*34420*/  LDGSTS.E [R249+0x2200], desc[UR48][R28.64], P6 ;  /* 0x022000001cf97fae */ /* 0x000fe8000b121870 */
[----:B------:R-:W-:Y:S04]  /*34430*/  LDGSTS.E [R249+0x2600], desc[UR48][R26.64], P6 ;  /* 0x026000001af97fae */ /* 0x000fe8000b121870 */
[----:B------:R-:W-:Y:S04]  /*34440*/  LDGSTS.E [R249+0x2a00], desc[UR48][R16.64], P6 ;  /* 0x02a0000010f97fae */ /* 0x000fe8000b121870 */
[----:B------:R-:W2:Y:S04]  /*34450*/  LDL.LU.64 R28, [R1+0x2070] ;  /* 0x00207000011c7983 */ /* 0x000ea80000300a00 */
[----:B------:R-:W4:Y:S04]  /*34460*/  LDL.LU.64 R26, [R1+0x2068] ;  /* 0x00206800011a7983 */ /* 0x000f280000300a00 */
[----:B------:R-:W2:Y:S04]  /*34470*/  LDL.LU.64 R16, [R1+0x2060] ;  /* 0x0020600001107983 */ /* 0x000ea80000300a00 */
[----:B------:R-:W-:Y:S04]  /*34480*/  LDGSTS.E [R249+0x2e00], desc[UR48][R14.64], P6 ;  /* 0x02e000000ef97fae */ /* 0x000fe8000b121870 */
[----:B------:R-:W-:Y:S04]  /*34490*/  LDGSTS.E [R249+0x3200], desc[UR48][R12.64], P6 ;  /* 0x032000000cf97fae */ /* 0x000fe8000b121870 */
[----:B------:R-:W-:Y:S04]  /*344a0*/  LDGSTS.E [R249+0x3600], desc[UR48][R10.64], P6 ;  /* 0x036000000af97fae */ /* 0x000fe8000b121870 */
[----:B------:R-:W2:Y:S04]  /*344b0*/  LDL.LU.64 R14, [R1+0x2058] ;  /* 0x00205800010e7983 */ /* 0x000ea80000300a00 */
[----:B------:R-:W2:Y:S04]  /*344c0*/  LDL.LU.64 R12, [R1+0x2050] ;  /* 0x00205000010c7983 */ /* 0x000ea80000300a00 */
[----:B------:R-:W4:Y:S04]  /*344d0*/  LDL.LU.64 R10, [R1+0x2048] ;  /* 0x00204800010a7983 */ /* 0x000f280000300a00 */
        /* <DEDUP_REMOVED lines=20> */
[----:B------:R1:W-:Y:S04]  /*34620*/  STL.64 [R1+0x1e08], R70 ;  /* 0x001e084601007387 */ /* 0x0003e80000100a00 */
[----:B------:R-:W-:Y:S04]  /*34630*/  LDGSTS.E [R249+0x20600], desc[UR48][R20.64], P6 ;  /* 0x2060000014f97fae */ /* 0x000fe8000b121870 */
[----:B------:R3:W-:Y:S04]  /*34640*/  STL.64 [R1+0x1de8], R20 ;  /* 0x001de81401007387 */ /* 0x0007e80000100a00 */
[----:B------:R-:W-:Y:S04]  /*34650*/  LDGSTS.E [R249+0x20a00], desc[UR48][R166.64], P6 ;  /* 0x20a00000a6f97fae */ /* 0x000fe8000b121870 */
[----:B------:R3:W-:Y:S04]  /*34660*/  STL.64 [R1+0x1dc8], R166 ;  /* 0x001dc8a601007387 */ /* 0x0007e80000100a00 */
        /* <DEDUP_REMOVED lines=15> */
[----:B---3--:R-:W-:Y:S04]  /*34760*/  LDGSTS.E [R249+0x20e00], desc[UR48][R34.64], P6 ;  /* 0x20e0000022f97fae */ /* 0x008fe8000b121870 */
[----:B------:R-:W-:Y:S04]  /*34770*/  LDGSTS.E [R249+0x21200], desc[UR48][R104.64], P6 ;  /* 0x2120000068f97fae */ /* 0x000fe8000b121870 */
[----:B------:R-:W-:Y:S04]  /*34780*/  LDGSTS.E [R249+0x21600], desc[UR48][R216.64], P6 ;  /* 0x21600000d8f97fae */ /* 0x000fe8000b121870 */
[----:B------:R-:W3:Y:S04]  /*34790*/  LDL.64 R34, [R1+0x640] ;  /* 0x0006400001227983 */ /* 0x000ee80000100a00 */
[----:B------:R-:W3:Y:S04]  /*347a0*/  LDL.LU.64 R20, [R1+0x5f8] ;  /* 0x0005f80001147983 */ /* 0x000ee80000300a00 */
[----:B------:R-:W3:Y:S04]  /*347b0*/  LDL.LU.64 R166, [R1+0x480] ;  /* 0x0004800001a67983 */ /* 0x000ee80000300a00 */
[----:B------:R-:W3:Y:S04]  /*347c0*/  LDL.LU.64 R86, [R1+0x440] ;  /* 0x0004400001567983 */ /* 0x000ee80000300a00 */
[----:B------:R-:W3:Y:S04]  /*347d0*/  LDL.LU.64 R148, [R1+0x400] ;  /* 0x0004000001947983 */ /* 0x000ee80000300a00 */
[----:B------:R-:W3:Y:S04]  /*347e0*/  LDL.LU.64 R164, [R1+0x3c0] ;  /* 0x0003c00001a47983 */ /* 0x000ee80000300a00 */
[----:B------:R1:W-:Y:S04]  /*347f0*/  STL.64 [R1+0x1da0], R104 ;  /* 0x001da06801007387 */ /* 0x0003e80000100a00 */
[----:B------:R-:W-:Y:S04]  /*34800*/  LDGSTS.E [R249+0x21a00], desc[UR48][R136.64], P6 ;  /* 0x21a0000088f97fae */ /* 0x000fe8000b121870 */
[----:B------:R-:W-:Y:S04]  /*34810*/  LDGSTS.E [R249+0x21e00], desc[UR48][R72.64], P6 ;  /* 0x21e0000048f97fae */ /* 0x000fe8000b121870 */
[----:B-1----:R-:W2:Y:S04]  /*34820*/  LDL.64 R104, [R1+0xa40] ;  /* 0x000a400001687983 */ /* 0x002ea80000100a00 */
[----:B------:R1:W-:Y:S04]  /*34830*/  STL.64 [R1+0x1d88], R216 ;  /* 0x001d88d801007387 */ /* 0x0003e80000100a00 */
[----:B------:R-:W-:Y:S04]  /*34840*/  LDGSTS.E [R249+0x22200], desc[UR48][R150.64], P6 ;  /* 0x2220000096f97fae */ /* 0x000fe8000b121870 */
[----:B------:R-:W-:Y:S04]  /*34850*/  LDGSTS.E [R249+0x22600], desc[UR48][R194.64], P6 ;  /* 0x22600000c2f97fae */ /* 0x000fe8000b121870 */
[----:B-1----:R-:W3:Y:S04]  /*34860*/  LDL.LU.64 R216, [R1+0x3b8] ;  /* 0x0003b80001d87983 */ /* 0x002ee80000300a00 */
        /* <DEDUP_REMOVED lines=12> */
[----:B------:R1:W-:Y:S04]  /*34930*/  STL.64 [R1+0x1db0], R194 ;  /* 0x001db0c201007387 */ /* 0x0003e80000100a00 */
[----:B------:R-:W-:Y:S04]  /*34940*/  LDGSTS.E [R249+0x24200], desc[UR48][R114.64], P6 ;  /* 0x2420000072f97fae */ /* 0x000fe8000b121870 */
[----:B----4-:R-:W-:Y:S04]  /*34950*/  LDGSTS.E [R249+0x24600], desc[UR48][R10.64], P6 ;  /* 0x246000000af97fae */ /* 0x010fe8000b121870 */
        /* <DEDUP_REMOVED lines=12> */
[----:B-1----:R-:W2:Y:S04]  /*34a20*/  LDL.64 R54, [R1+0xac0] ;  /* 0x000ac00001367983 */ /* 0x002ea80000100a00 */
        /* <DEDUP_REMOVED lines=11> */
[----:B-1----:R-:W3:Y:S04]  /*34ae0*/  LDL.64 R178, [R1+0xb00] ;  /* 0x000b000001b27983 */ /* 0x002ee80000100a00 */
        /* <DEDUP_REMOVED lines=8> */
[----:B------:R1:W-:Y:S04]  /*34b70*/  STL.64 [R1+0x1e20], R42 ;  /* 0x001e202a01007387 */ /* 0x0003e80000100a00 */
[----:B-1----:R-:W2:Y:S04]  /*34b80*/  LDL.64 R42, [R1+0xb40] ;  /* 0x000b4000012a7983 */ /* 0x002ea80000100a00 */
[----:B------:R1:W-:Y:S04]  /*34b90*/  STL.64 [R1+0x1e28], R58 ;  /* 0x001e283a01007387 */ /* 0x0003e80000100a00 */
[----:B-1----:R-:W4:Y:S04]  /*34ba0*/  LDL.LU.64 R58, [R1+0x478] ;  /* 0x00047800013a7983 */ /* 0x002f280000300a00 */
[----:B------:R1:W-:Y:S04]  /*34bb0*/  STL.64 [R1+0x1e30], R74 ;  /* 0x001e304a01007387 */ /* 0x0003e80000100a00 */
[----:B-1----:R-:W3:Y:S04]  /*34bc0*/  LDL.64 R74, [R1+0xb80] ;  /* 0x000b8000014a7983 */ /* 0x002ee80000100a00 */
[----:B------:R1:W-:Y:S04]  /*34bd0*/  STL.64 [R1+0x1e38], R90 ;  /* 0x001e385a01007387 */ /* 0x0003e80000100a00 */
[----:B-1----:R-:W2:Y:S04]  /*34be0*/  LDL.64 R90, [R1+0xbc0] ;  /* 0x000bc000015a7983 */ /* 0x002ea80000100a00 */
[----:B------:R1:W-:Y:S04]  /*34bf0*/  STL.64 [R1+0x1e40], R106 ;  /* 0x001e406a01007387 */ /* 0x0003e80000100a00 */
[----:B-1----:R-:W4:Y:S04]  /*34c00*/  LDL.64 R106, [R1+0xc00] ;  /* 0x000c0000016a7983 */ /* 0x002f280000100a00 */
[----:B------:R1:W-:Y:S04]  /*34c10*/  STL.64 [R1+0x1e48], R122 ;  /* 0x001e487a01007387 */ /* 0x0003e80000100a00 */
[----:B-1----:R-:W3:Y:S04]  /*34c20*/  LDL.LU.64 R122, [R1+0x4b8] ;  /* 0x0004b800017a7983 */ /* 0x002ee80000300a00 */
[----:B------:R1:W-:Y:S04]  /*34c30*/  STL.64 [R1+0x1e50], R138 ;  /* 0x001e508a01007387 */ /* 0x0003e80000100a00 */
[----:B-1----:R-:W3:Y:S04]  /*34c40*/  LDL.LU.64 R138, [R1+0x4c0] ;  /* 0x0004c000018a7983 */ /* 0x002ee80000300a00 */
[----:B------:R1:W-:Y:S04]  /*34c50*/  STL.64 [R1+0x1e58], R154 ;  /* 0x001e589a01007387 */ /* 0x0003e80000100a00 */
[----:B-1----:R-:W2:Y:S04]  /*34c60*/  LDL.64 R154, [R1+0xc40] ;  /* 0x000c4000019a7983 */ /* 0x002ea80000100a00 */
[----:B------:R-:W-:Y:S04]  /*34c70*/  STL.64 [R1+0x1e60], R170 ;  /* 0x001e60aa01007387 */ /* 0x000fe80000100a00 */
[----:B------:R1:W-:Y:S04]  /*34c80*/  STL.64 [R1+0x1e68], R186 ;  /* 0x001e68ba01007387 */ /* 0x0003e80000100a00 */
[----:B-1----:R-:W3:Y:S04]  /*34c90*/  LDL.LU.64 R186, [R1+0x4f8] ;  /* 0x0004f80001ba7983 */ /* 0x002ee80000300a00 */
[----:B------:R1:W-:Y:S04]  /*34ca0*/  STL.64 [R1+0x1e70], R202 ;  /* 0x001e70ca01007387 */ /* 0x0003e80000100a00 */
[----:B-1----:R-:W3:Y:S04]  /*34cb0*/  LDL.LU.64 R202, [R1+0x500] ;  /* 0x0005000001ca7983 */ /* 0x002ee80000300a00 */
[----:B------:R-:W-:Y:S04]  /*34cc0*/  STL.64 [R1+0x1e78], R218 ;  /* 0x001e78da01007387 */ /* 0x000fe80000100a00 */
[----:B------:R-:W-:Y:S04]  /*34cd0*/  STL.64 [R1+0x1e80], R234 ;  /* 0x001e80ea01007387 */ /* 0x000fe80000100a00 */
[----:B------:R-:W-:Y:S04]  /*34ce0*/  STL.64 [R1+0x1a90], R248 ;  /* 0x001a90f801007387 */ /* 0x000fe80000100a00 */
[----:B--2---:R-:W-:Y:S04]  /*34cf0*/  LDGSTS.E [R250+0x280], desc[UR48][R154.64], P6 ;  /* 0x002800009afa7fae */ /* 0x004fe8000b121870 */
[----:B----4-:R-:W-:Y:S04]  /*34d00*/  LDGSTS.E [R250+0x680], desc[UR48][R106.64], P6 ;  /* 0x006800006afa7fae */ /* 0x010fe8000b121870 */
[----:B------:R-:W-:Y:S04]  /*34d10*/  LDGSTS.E [R250+0xa80], desc[UR48][R90.64], P6 ;  /* 0x00a800005afa7fae */ /* 0x000fe8000b121870 */
[----:B---3--:R-:W-:Y:S04]  /*34d20*/  LDGSTS.E [R250+0xe80], desc[UR48][R74.64], P6 ;  /* 0x00e800004afa7fae */ /* 0x008fe8000b121870 */
        /* <DEDUP_REMOVED lines=21> */
[----:B------:R-:W2:Y:S04]  /*34e80*/  LDL.64 R68, [R1+0xbb8] ;  /* 0x000bb80001447983 */ /* 0x000ea80000100a00 */
[----:B------:R-:W3:Y:S04]  /*34e90*/  LDL.64 R244, [R1+0xb78] ;  /* 0x000b780001f47983 */ /* 0x000ee80000100a00 */
[----:B------:R-:W4:Y:S04]  /*34ea0*/  LDL.64 R34, [R1+0x9b8] ;  /* 0x0009b80001227983 */ /* 0x000f280000100a00 */
[----:B------:R-:W4:Y:S04]  /*34eb0*/  LDL.64 R146, [R1+0x938] ;  /* 0x0009380001927983 */ /* 0x000f280000100a00 */
[----:B------:R-:W4:Y:S04]  /*34ec0*/  LDL.64 R50, [R1+0x878] ;  /* 0x0008780001327983 */ /* 0x000f280000100a00 */
[----:B------:R-:W4:Y:S04]  /*34ed0*/  LDL.LU.64 R90, [R1+0x6b8] ;  /* 0x0006b800015a7983 */ /* 0x000f280000300a00 */
[----:B------:R-:W-:Y:S04]  /*34ee0*/  LDGSTS.E [R250+0x6680], desc[UR48][R82.64], P6 ;  /* 0x0668000052fa7fae */ /* 0x000fe8000b121870 */
        /* <DEDUP_REMOVED lines=28> */
[----:B-1----:R-:W2:Y:S04]  /*350b0*/  LDL.LU.64 R164, [R1+0xbf8] ;  /* 0x000bf80001a47983 */ /* 0x002ea80000300a00 */
        /* <DEDUP_REMOVED lines=24> */
[----:B------:R-:W-:Y:S04]  /*35240*/  STL.64 [R1+0x1f20], R38 ;  /* 0x001f202601007387 */ /* 0x000fe80000100a00 */
        /* <DEDUP_REMOVED lines=39> */
[----:B-1----:R-:W4:Y:S04]  /*354c0*/  LDL.LU.64 R204, [R1+0xa38] ;  /* 0x000a380001cc7983 */ /* 0x002f280000300a00 */
[----:B------:R-:W-:Y:S04]  /*354d0*/  STL.64 [R1+0x1fb0], R220 ;  /* 0x001fb0dc01007387 */ /* 0x000fe80000100a00 */
[----:B------:R1:W-:Y:S04]  /*354e0*/  STL.64 [R1+0x1fb8], R236 ;  /* 0x001fb8ec01007387 */ /* 0x0003e80000100a00 */
[----:B-1----:R-:W4:Y:S04]  /*354f0*/  LDL.LU.64 R236, [R1+0xa78] ;  /* 0x000a780001ec7983 */ /* 0x002f280000300a00 */
[----:B---3--:R-:W-:Y:S04]  /*35500*/  LDGSTS.E [R251+0x300], desc[UR48][R12.64], P6 ;  /* 0x003000000cfb7fae */ /* 0x008fe8000b121870 */
[----:B--2---:R-:W-:Y:S04]  /*35510*/  LDGSTS.E [R251+0x700], desc[UR48][R164.64], P6 ;  /* 0x00700000a4fb7fae */ /* 0x004fe8000b121870 */
[----:B------:R-:W-:Y:S04]  /*35520*/  LDGSTS.E [R251+0xb00], desc[UR48][R68.64], P6 ;  /* 0x00b0000044fb7fae */ /* 0x000fe8000b121870 */
[----:B------:R-:W-:Y:S04]  /*35530*/  STL.64 [R1+0x2010], R12 ;  /* 0x0020100c01007387 */ /* 0x000fe80000100a00 */
[----:B------:R-:W-:Y:S04]  /*35540*/  LDGSTS.E [R251+0xf00], desc[UR48][R244.64], P6 ;  /* 0x00f00000f4fb7fae */ /* 0x000fe8000b121870 */
[----:B------:R-:W-:Y:S04]  /*35550*/  STL.64 [R1+0x2018], R164 ;  /* 0x002018a401007387 */ /* 0x000fe80000100a00 */
[----:B----4-:R-:W-:Y:S04]  /*35560*/  LDGSTS.E [R251+0x1300], desc[UR48][R134.64], P6 ;  /* 0x0130000086fb7fae */ /* 0x010fe8000b121870 */
        /* <DEDUP_REMOVED lines=9> */
[----:B------:R1:W-:Y:S04]  /*35600*/  LDGSTS.E [R251+0x2700], desc[UR48][R108.64], P6 ;  /* 0x027000006cfb7fae */ /* 0x0003e8000b121870 */
[----:B------:R-:W-:Y:S04]  /*35610*/  STL.64 [R1+0x1fd8], R108 ;  /* 0x001fd86c01007387 */ /* 0x000fe80000100a00 */
        /* <DEDUP_REMOVED lines=30> */
[----:B------:R-:W-:Y:S04]  /*35800*/  STL.64 [R1+0x1ff8], R148 ;  /* 0x001ff89401007387 */ /* 0x000fe80000100a00 */
[----:B------:R-:W-:Y:S04]  /*35810*/  STL.64 [R1+0x2000], R226 ;  /* 0x002000e201007387 */ /* 0x000fe80000100a00 */
[----:B------:R-:W-:Y:S04]  /*35820*/  STL.64 [R1+0x2028], R200 ;  /* 0x002028c801007387 */ /* 0x000fe80000100a00 */
[----:B--2---:R-:W-:Y:S04]  /*35830*/  LDGSTS.E [R251+0x21b00], desc[UR48][R34.64], P6 ;  /* 0x21b0000022fb7fae */ /* 0x004fe8000b121870 */
        /* <DEDUP_REMOVED lines=13> */
[----:B------:R-:W3:Y:S04]  /*35910*/  LDL.64 R50, [R1+0xc30] ;  /* 0x000c300001327983 */ /* 0x000ee80000100a00 */
[----:B------:R-:W4:Y:S04]  /*35920*/  LDL.64 R34, [R1+0xbf0] ;  /* 0x000bf00001227983 */ /* 0x000f280000100a00 */
[----:B------:R-:W2:Y:S04]  /*35930*/  LDL.64 R246, [R1+0xbb0] ;  /* 0x000bb00001f67983 */ /* 0x000ea80000100a00 */
[----:B------:R-:W2:Y:S04]  /*35940*/  LDL.64 R244, [R1+0xb70] ;  /* 0x000b700001f47983 */ /* 0x000ea80000100a00 */
[----:B------:R-:W2:Y:S04]  /*35950*/  LDL.64 R120, [R1+0x7b0] ;  /* 0x0007b00001787983 */ /* 0x000ea80000100a00 */
[----:B------:R-:W2:Y:S04]  /*35960*/  LDL.64 R172, [R1+0xb30] ;  /* 0x000b300001ac7983 */ /* 0x000ea80000100a00 */
[----:B------:R-:W2:Y:S04]  /*35970*/  LDL.64 R248, [R1+0xab0] ;  /* 0x000ab00001f87983 */ /* 0x000ea80000100a00 */
[----:B------:R-:W2:Y:S04]  /*35980*/  LDL.64 R146, [R1+0xa70] ;  /* 0x000a700001927983 */ /* 0x000ea80000100a00 */
[----:B------:R-:W2:Y:S04]  /*35990*/  LDL.LU.64 R76, [R1+0xa30] ;  /* 0x000a3000014c7983 */ /* 0x000ea80000300a00 */
        /* <DEDUP_REMOVED lines=24> */
[----:B------:R-:W-:Y:S04]  /*35b20*/  LDGSTS.E [R251+0x24f00], desc[UR48][R46.64], P6 ;  /* 0x24f000002efb7fae */ /* 0x000fe8000b121870 */
        /* <DEDUP_REMOVED lines=22> */
[----:B------:R-:W-:Y:S04]  /*35c90*/  LDGSTS.E [R251+0x27f00], desc[UR48][R238.64], P6 ;  /* 0x27f00000eefb7fae */ /* 0x000fe8000b121870 */
[----:B------:R1:W-:Y:S04]  /*35ca0*/  STL.64 [R1+0x1a78], R250 ;  /* 0x001a78fa01007387 */ /* 0x0003e80000100a00 */
[----:B------:R-:W2:Y:S04]  /*35cb0*/  LDL.64 R220, [R1+0x1f0] ;  /* 0x0001f00001dc7983 */ /* 0x000ea80000100a00 */
[----:B------:R-:W2:Y:S04]  /*35cc0*/  LDL.64 R156, [R1+0x70] ;  /* 0x00007000019c7983 */ /* 0x000ea80000100a00 */
[----:B-1----:R-:W2:Y:S04]  /*35cd0*/  LDL.64 R250, [R1+0xaf0] ;  /* 0x000af00001fa7983 */ /* 0x002ea80000100a00 */
[----:B---3--:R-:W-:Y:S04]  /*35ce0*/  LDGSTS.E [R0+0x380], desc[UR48][R50.64], P6 ;  /* 0x0038000032007fae */ /* 0x008fe8000b121870 */
[----:B----4-:R-:W-:Y:S04]  /*35cf0*/  LDGSTS.E [R0+0x780], desc[UR48][R34.64], P6 ;  /* 0x0078000022007fae */ /* 0x010fe8000b121870 */
[----:B--2---:R-:W-:Y:S04]  /*35d00*/  LDGSTS.E [R0+0xb80], desc[UR48][R246.64], P6 ;  /* 0x00b80000f6007fae */ /* 0x004fe8000b121870 */
[----:B------:R-:W-:Y:S04]  /*35d10*/  LDGSTS.E [R0+0xf80], desc[UR48][R244.64], P6 ;  /* 0x00f80000f4007fae */ /* 0x000fe8000b121870 */
[----:B------:R-:W-:Y:S04]  /*35d20*/  LDGSTS.E [R0+0x1380], desc[UR48][R172.64], P6 ;  /* 0x01380000ac007fae */ /* 0x000fe8000b121870 */
[----:B------:R-:W2:Y:S04]  /*35d30*/  LDL.64 R244, [R1+0x370] ;  /* 0x0003700001f47983 */ /* 0x000ea80000100a00 */
        /* <DEDUP_REMOVED lines=31> */
[----:B--2---:R1:W-:Y:S04]  /*35f30*/  LDGSTS.E [R0+0x20f80], desc[UR48][R244.64], P6 ;  /* 0x20f80000f4007fae */ /* 0x0043e8000b121870 */
[----:B------:R-:W2:Y:S01]  /*35f40*/  LDL.LU.64 R120, [R1+0xe50] ;  /* 0x000e500001787983 */ /* 0x000ea20000300a00 */
[----:B------:R-:W-:-:S03]  /*35f50*/  USHF.L.U32 UR7, UR8, 0x7, URZ ;  /* 0x0000000708077899 */ /* 0x000fc6000800063f */
[----:B------:R-:W-:Y:S04]  /*35f60*/  LDGSTS.E [R0+0x21380], desc[UR48][R136.64], P6 ;  /* 0x2138000088007fae */ /* 0x000fe8000b121870 */
[----:B------:R-:W4:Y:S01]  /*35f70*/  LDL.LU.64 R244, [R1+0xdd8] ;  /* 0x000dd80001f47983 */ /* 0x000f220000300a00 */
[----:B------:R-:W-:-:S03]  /*35f80*/  IMAD.U32 R252, RZ, RZ, UR7 ;  /* 0x00000007fffc7e24 */ /* 0x000fc6000f8e00ff */
        /* <DEDUP_REMOVED lines=27> */
[----:B------:R-:W0:Y:S01]  /*36140*/  LDGDEPBAR ;  /* 0x00000000000079af */ /* 0x000e220000000000 */
[----:B---3--:R-:W-:Y:S01]  /*36150*/  IMAD.WIDE R108, R252, 0x4, R38 ;  /* 0x00000004fc6c7825 */ /* 0x008fe200078e0226 */
[----:B------:R-:W-:Y:S06]  /*36160*/  BAR.SYNC.DEFER_BLOCKING 0x0 ;  /* 0x0000000000007b1d */ /* 0x000fec0000010000 */
[----:B------:R-:W3:Y:S04]  /*36170*/  LDL.LU.64 R156, [R1+0xdd0] ;  /* 0x000dd000019c7983 */ /* 0x000ee80000300a00 */
[----:B------:R-:W-:Y:S01]  /*36180*/  @!PT LDS RZ, [RZ] ;  /* 0x00000000fffff984 */ /* 0x000fe20000000800 */
[----:B------:R-:W-:Y:S01]  /*36190*/  @!PT LDS RZ, [RZ] ;  /* 0x00000000fffff984 */ /* 0x000fe20000000800 */
[----:B------:R-:W-:Y:S01]  /*361a0*/  @!PT LDS RZ, [RZ] ;  /* 0x00000000fffff984 */ /* 0x000fe20000000800 */
[----:B------:R-:W-:Y:S01]  /*361b0*/  LDGSTS.E [R3+-0x38000], desc[UR48][R108.64], P0 ;  /* 0xc80000006c037fae */ /* 0x000fe20008121870 */
[----:B------:R-:W-:-:S04]  /*361c0*/  SEL R4, R4, RZ, P2 ;  /* 0x000000ff04047207 */ /* 0x000fc80001000000 */
[----:B------:R-:W-:Y:S02]  /*361d0*/  ISETP.NE.U32.AND P6, PT, R4, RZ, PT ;  /* 0x000000ff0400720c */ /* 0x000fe40003fc5070 */
[----:B------:R-:W3:Y:S04]  /*361e0*/  LDL.LU R4, [R1+0x2030] ;  /* 0x0020300001047983 */ /* 0x000ee80000300800 */
[----:B------:R-:W-:Y:S01]  /*361f0*/  STL.64 [R1+0xe58], R108 ;  /* 0x000e586c01007387 */ /* 0x000fe20000100a00 */
[----:B----4-:R-:W-:Y:S02]  /*36200*/  IMAD.WIDE R12, R252, 0x4, R244 ;  /* 0x00000004fc0c7825 */ /* 0x010fe400078e02f4 */
[----:B-1----:R-:W1:Y:S02]  /*36210*/  S2R R244, SR_TID.X ;  /* 0x0000000000f47919 */ /* 0x002e640000002100 */
[----:B-1----:R-:W-:-:S04]  /*36220*/  SHF.R.U32.HI R245, RZ, 0x6, R244 ;  /* 0x00000006fff57819 */ /* 0x002fc800000116f4 */
[----:B------:R-:W-:-:S04]  /*36230*/  SGXT.U32 R245, R245, 0x1 ;  /* 0x00000001f5f5781a */ /* 0x000fc80000000000 */
[----:B------:R-:W-:-:S04]  /*36240*/  LOP3.LUT R245, R245, 0x40, RZ, 0xfc, !PT ;  /* 0x00000040f5f57812 */ /* 0x000fc800078efcff */
[----:B------:R-:W-:Y:S02]  /*36250*/  ISETP.GE.AND P0, PT, R245, UR10, PT ;  /* 0x0000000af5007c0c */ /* 0x000fe4000bf06270 */
[----:B------:R-:W1:Y:S01]  /*36260*/  S2R R245, SR_TID.X ;  /* 0x0000000000f57919 */ /* 0x000e620000002100 */
[----:B------:R-:W-:Y:S01]  /*36270*/  SHF.R.U32.HI R244, RZ, 0x6, R244 ;  /* 0x00000006fff47819 */ /* 0x000fe200000116f4 */
[----:B--2---:R-:W-:-:S03]  /*36280*/  IMAD.WIDE R38, R252, 0x4, R120 ;  /* 0x00000004fc267825 */ /* 0x004fc600078e0278 */
[----:B------:R-:W-:Y:S02]  /*36290*/  SGXT.U32 R244, R244, 0x1 ;  /* 0x00000001f4f4781a */ /* 0x000fe40000000000 */
[----:B------:R-:W-:Y:S02]  /*362a0*/  LDGSTS.E [R3+-0x37ff8], desc[UR48][R38.64], P3 ;  /* 0xc800800026037fae */ /* 0x000fe40009921870 */
[----:B------:R-:W-:Y:S02]  /*362b0*/  LOP3.LUT R244, R244, 0x42, RZ, 0xfc, !PT ;  /* 0x00000042f4f47812 */ /* 0x000fe400078efcff */
[----:B------:R2:W-:Y:S02]  /*362c0*/  LDGSTS.E [R3+-0x36000], desc[UR48][R12.64], P5 ;  /* 0xca0000000c037fae */ /* 0x0005e4000a921870 */
[----:B------:R-:W-:Y:S02]  /*362d0*/  ISETP.GE.AND P3, PT, R244, UR10, PT ;  /* 0x0000000af4007c0c */ /* 0x000fe4000bf66270 */
[----:B-1----:R-:W-:-:S04]  /*362e0*/  SHF.R.U32.HI R244, RZ, 0x6, R245 ;  /* 0x00000006fff47819 */ /* 0x002fc800000116f5 */
[----:B------:R-:W-:-:S04]  /*362f0*/  SGXT.U32 R244, R244, 0x1 ;  /* 0x00000001f4f4781a */ /* 0x000fc80000000000 */
[----:B------:R-:W-:-:S04]  /*36300*/  LOP3.LUT R244, R244, 0x60, RZ, 0xfc, !PT ;  /* 0x00000060f4f47812 */ /* 0x000fc800078efcff */
[----:B------:R-:W-:Y:S02]  /*36310*/  ISETP.GE.AND P5, PT, R244, UR10, PT ;  /* 0x0000000af4007c0c */ /* 0x000fe4000bfa6270 */
[----:B------:R-:W-:Y:S01]  /*36320*/  SHF.R.U32.HI R244, RZ, 0x6, R245 ;  /* 0x00000006fff47819 */ /* 0x000fe200000116f5 */
[----:B------:R-:W-:Y:S03]  /*36330*/  STL.64 [R1+0xe50], R38 ;  /* 0x000e502601007387 */ /* 0x000fe60000100a00 */
[----:B------:R-:W-:Y:S01]  /*36340*/  SGXT.U32 R244, R244, 0x1 ;  /* 0x00000001f4f4781a */ /* 0x000fe20000000000 */
[----:B------:R2:W-:Y:S03]  /*36350*/  STL.64 [R1+0xdd8], R12 ;  /* 0x000dd80c01007387 */ /* 0x0005e60000100a00 */
[----:B------:R-:W-:Y:S01]  /*36360*/  LOP3.LUT R244, R244, 0x62, RZ, 0xfc, !PT ;  /* 0x00000062f4f47812 */ /* 0x000fe200078efcff */
[----:B------:R-:W4:Y:S04]  /*36370*/  LDL.LU.64 R134, [R1+0xd58] ;  /* 0x000d580001867983 */ /* 0x000f280000300a00 */
[----:B------:R-:W4:Y:S04]  /*36380*/  LDL.LU.64 R164, [R1+0xd50] ;  /* 0x000d500001a47983 */ /* 0x000f280000300a00 */
[----:B------:R-:W4:Y:S01]  /*36390*/  LDL.LU.64 R120, [R1+0xcd8] ;  /* 0x000cd80001787983 */ /* 0x000f220000300a00 */
[----:B--2---:R-:W-:-:S02]  /*363a0*/  SEL R12, RZ, 0x4, P3 ;  /* 0x00000004ff0c7807 */ /* 0x004fc40001800000 */
[--C-:B------:R-:W-:Y:S02]  /*363b0*/  SHF.R.U32.HI R39, RZ, 0x6, R245.reuse ;  /* 0x00000006ff277819 */ /* 0x100fe400000116f5 */
[----:B------:R-:W-:Y:S02]  /*363c0*/  ISETP.GE.AND P3, PT, R244, UR10, PT ;  /* 0x0000000af4007c0c */ /* 0x000fe4000bf66270 */
[----:B------:R-:W-:Y:S02]  /*363d0*/  SHF.R.U32.HI R221, RZ, 0x6, R245 ;  /* 0x00000006ffdd7819 */ /* 0x000fe400000116f5 */
[----:B------:R-:W2:Y:S02]  /*363e0*/  LDL.LU.64 R244, [R1+0xcd0] ;  /* 0x000cd00001f47983 */ /* 0x000ea40000300a00 */
[----:B------:R-:W-:Y:S01]  /*363f0*/  SGXT.U32 R221, R221, 0x1 ;  /* 0x00000001dddd781a */ /* 0x000fe20000000000 */
[----:B---3--:R-:W-:-:S03]  /*36400*/  IMAD.WIDE R108, R252, 0x4, R156 ;  /* 0x00000004fc6c7825 */ /* 0x008fc600078e029c */
[----:B------:R-:W-:Y:S02]  /*36410*/  LOP3.LUT R221, R221, 0x24, RZ, 0xfc, !PT ;  /* 0x00000024dddd7812 */ /* 0x000fe400078efcff */
[----:B------:R-:W-:Y:S01]  /*36420*/  SGXT.U32 R39, R39, 0x1 ;  /* 0x000000012727781a */ /* 0x000fe20000000000 */
[----:B------:R1:W-:Y:S01]  /*36430*/  STL.64 [R1+0xdd0], R108 ;  /* 0x000dd06c01007387 */ /* 0x0003e20000100a00 */
[----:B------:R-:W-:Y:S02]  /*36440*/  SEL R38, RZ, 0x4, P5 ;  /* 0x00000004ff267807 */ /* 0x000fe40002800000 */
[----:B------:R-:W-:Y:S01]  /*36450*/  ISETP.GE.AND P5, PT, R221, UR10, PT ;  /* 0x0000000add007c0c */ /* 0x000fe2000bfa6270 */
[----:B------:R1:W-:Y:S01]  /*36460*/  LDGSTS.E [R3+-0x35ff8], desc[UR48][R108.64], P6 ;  /* 0xca0080006c037fae */ /* 0x0003e2000b121870 */
[----:B------:R-:W-:-:S03]  /*36470*/  LOP3.LUT R39, R39, 0x8, RZ, 0xfc, !PT ;  /* 0x0000000827277812 */ /* 0x000fc600078efcff */
[----:B------:R-:W3:Y:S01]  /*36480*/  LDL.LU.64 R220, [R1+0xe48] ;  /* 0x000e480001dc7983 */ /* 0x000ee20000300a00 */
[----:B------:R-:W-:-:S03]  /*36490*/  SEL R13, RZ, 0x4, P0 ;  /* 0x00000004ff0d7807 */ /* 0x000fc60000000000 */
[----:B------:R-:W3:Y:S01]  /*364a0*/  LDL.LU.64 R156, [R1+0xe40] ;  /* 0x000e4000019c7983 */ /* 0x000ee20000300a00 */
[----:B------:R-:W-:Y:S02]  /*364b0*/  ISETP.GE.AND P0, PT, R39, UR10, PT ;  /* 0x0000000a27007c0c */ /* 0x000fe4000bf06270 */
[----:B------:R-:W-:Y:S02]  /*364c0*/  SEL R39, R13, RZ, P2 ;  /* 0x000000ff0d277207 */ /* 0x000fe40001000000 */
[----:B------:R-:W-:Y:S02]  /*364d0*/  SEL R13, RZ, 0x4, P3 ;  /* 0x00000004ff0d7807 */ /* 0x000fe40001800000 */
[----:B------:R-:W-:Y:S02]  /*364e0*/  ISETP.NE.U32.AND P3, PT, R39, RZ, PT ;  /* 0x000000ff2700720c */ /* 0x000fe40003f65070 */
[----:B------:R-:W-:Y:S02]  /*364f0*/  SEL R39, R12, RZ, P2 ;  /* 0x000000ff0c277207 */ /* 0x000fe40001000000 */
[----:B------:R-:W-:-:S02]  /*36500*/  SEL R38, R38, RZ, P2 ;  /* 0x000000ff26267207 */ /* 0x000fc40001000000 */
[----:B------:R-:W-:Y:S02]  /*36510*/  SEL R12, RZ, 0x4, P1 ;  /* 0x00000004ff0c7807 */ /* 0x000fe40000800000 */
[----:B------:R-:W-:Y:S02]  /*36520*/  ISETP.NE.U32.AND P1, PT, R39, RZ, PT ;  /* 0x000000ff2700720c */ /* 0x000fe40003f25070 */
[----:B------:R-:W-:Y:S02]  /*36530*/  ISETP.NE.U32.AND P6, PT, R38, RZ, PT ;  /* 0x000000ff2600720c */ /* 0x000fe40003fc5070 */
[----:B------:R-:W3:Y:S01]  /*36540*/  LDL.LU.64 R38, [R1+0xdc8] ;  /* 0x000dc80001267983 */ /* 0x000ee20000300a00 */
[----:B------:R-:W-:Y:S02]  /*36550*/  SEL R13, R13, RZ, P2 ;  /* 0x000000ff0d0d7207 */ /* 0x000fe40001000000 */
[----:B-1----:R-:W-:Y:S02]  /*36560*/  SEL R108, R12, RZ, P2 ;  /* 0x000000ff0c6c7207 */ /* 0x002fe40001000000 */
[----:B------:R-:W-:-:S02]  /*36570*/  SEL R12, RZ, 0x4, P4 ;  /* 0x00000004ff0c7807 */ /* 0x000fc40002000000 */
[----:B------:R-:W-:Y:S02]  /*36580*/  ISETP.NE.U32.AND P4, PT, R13, RZ, PT ;  /* 0x000000ff0d00720c */ /* 0x000fe40003f85070 */
[----:B------:R-:W-:Y:S02]  /*36590*/  SEL R13, RZ, 0x4, P5 ;  /* 0x00000004ff0d7807 */ /* 0x000fe40002800000 */
[----:B------:R-:W-:Y:S02]  /*365a0*/  ISETP.NE.U32.AND P5, PT, R108, RZ, PT ;  /* 0x000000ff6c00720c */ /* 0x000fe40003fa5070 */
[----:B------:R-:W-:Y:S01]  /*365b0*/  SEL R12, R12, RZ, P2 ;  /* 0x000000ff0c0c7207 */ /* 0x000fe20001000000 */
[----:B----4-:R-:W-:-:S04]  /*365c0*/  IMAD.WIDE R138, R252, 0x4, R134 ;  /* 0x00000004fc8a7825 */ /* 0x010fc800078e0286 */
[C---:B------:R-:W-:Y:S01]  /*365d0*/  IMAD.WIDE R134, R252.reuse, 0x4, R164 ;  /* 0x00000004fc867825 */ /* 0x040fe200078e02a4 */
[----:B------:R-:W-:Y:S03]  /*365e0*/  STL.64 [R1+0xe60], R138 ;  /* 0x000e608a01007387 */ /* 0x000fe60000100a00 */
[----:B------:R-:W-:Y:S01]  /*365f0*/  IMAD.WIDE R108, R252, 0x4, R120 ;  /* 0x00000004fc6c7825 */ /* 0x000fe200078e0278 */
[----:B------:R-:W-:Y:S01]  /*36600*/  LDGSTS.E [R3+-0x34000], desc[UR48][R138.64], P3 ;  /* 0xcc0000008a037fae */ /* 0x000fe20009921870 */
[----:B------:R-:W-:Y:S02]  /*36610*/  SEL R120, R13, RZ, P2 ;  /* 0x000000ff0d787207 */ /* 0x000fe40001000000 */
[----:B------:R-:W-:Y:S01]  /*36620*/  ISETP.NE.U32.AND P3, PT, R12, RZ, PT ;  /* 0x000000ff0c00720c */ /* 0x000fe20003f65070 */
[----:B------:R-:W-:Y:S04]  /*36630*/  STL.64 [R1+0xe68], R134 ;  /* 0x000e688601007387 */ /* 0x000fe80000100a00 */
[----:B------:R3:W-:Y:S01]  /*36640*/  STL.64 [R1+0xe98], R108 ;  /* 0x000e986c01007387 */ /* 0x0007e20000100a00 */
[----:B--2---:R-:W-:-:S03]  /*36650*/  IMAD.WIDE R12, R252, 0x4, R244 ;  /* 0x00000004fc0c7825 */ /* 0x004fc600078e02f4 */
[----:B------:R-:W2:Y:S01]  /*36660*/  LDL.LU.64 R244, [R1+0xdc0] ;  /* 0x000dc00001f47983 */ /* 0x000ea20000300a00 */
[----:B------:R-:W1:Y:S03]  /*36670*/  S2R R121, SR_TID.X ;  /* 0x0000000000797919 */ /* 0x000e660000002100 */
[----:B------:R-:W-:Y:S01]  /*36680*/  LDGSTS.E [R3+-0x33ff8], desc[UR48][R134.64], P1 ;  /* 0xcc00800086037fae */ /* 0x000fe20008921870 */
[----:B------:R-:W-:-:S03]  /*36690*/  ISETP.NE.U32.AND P1, PT, R120, RZ, PT ;  /* 0x000000ff7800720c */ /* 0x000fc60003f25070 */
[----:B------:R3:W-:Y:S04]  /*366a0*/  LDGSTS.E [R3+-0x32000], desc[UR48][R108.64], P6 ;  /* 0xce0000006c037fae */ /* 0x0007e8000b121870 */
[----:B------:R4:W-:Y:S01]  /*366b0*/  LDGSTS.E [R3+-0x31ff8], desc[UR48][R12.64], P4 ;  /* 0xce0080000c037fae */ /* 0x0009e2000a121870 */
[--C-:B-1----:R-:W-:Y:S02]  /*366c0*/  SHF.R.U32.HI R120, RZ, 0x6, R121.reuse ;  /* 0x00000006ff787819 */ /* 0x102fe40000011679 */
[----:B------:R-:W-:-:S04]  /*366d0*/  SHF.R.U32.HI R121, RZ, 0x6, R121 ;  /* 0x00000006ff797819 */ /* 0x000fc80000011679 */
[----:B------:R-:W-:-:S04]  /*366e0*/  SGXT.U32 R121, R121, 0x1 ;  /* 0x000000017979781a */ /* 0x000fc80000000000 */
[----:B------:R-:W-:-:S04]  /*366f0*/  LOP3.LUT R121, R121, 0xa, RZ, 0xfc, !PT ;  /* 0x0000000a79797812 */ /* 0x000fc800078efcff */
[----:B------:R-:W-:Y:S02]  /*36700*/  ISETP.GE.AND P4, PT, R121, UR10, PT ;  /* 0x0000000a79007c0c */ /* 0x000fe4000bf86270 */
[----:B------:R-:W1:Y:S01]  /*36710*/  S2R R121, SR_TID.X ;  /* 0x0000000000797919 */ /* 0x000e620000002100 */
[----:B------:R-:W-:-:S04]  /*36720*/  SGXT.U32 R120, R120, 0x1 ;  /* 0x000000017878781a */ /* 0x000fc80000000000 */
[----:B------:R-:W-:Y:S01]  /*36730*/  LOP3.LUT R120, R120, 0x26, RZ, 0xfc, !PT ;  /* 0x0000002678787812 */ /* 0x000fe200078efcff */
[----:B------:R4:W-:Y:S03]  /*36740*/  STL.64 [R1+0xea0], R12 ;  /* 0x000ea00c01007387 */ /* 0x0009e60000100a00 */
[----:B------:R-:W-:Y:S01]  /*36750*/  ISETP.GE.AND P6, PT, R120, UR10, PT ;  /* 0x0000000a78007c0c */ /* 0x000fe2000bfc6270 */
[----:B---3--:R-:W-:-:S05]  /*36760*/  IMAD.WIDE R108, R252, 0x4, R220 ;  /* 0x00000004fc6c7825 */ /* 0x008fca00078e02dc */
[----:B------:R3:W-:Y:S01]  /*36770*/  LDGSTS.E [R4+-0x38000], desc[UR48][R108.64], P5 ;  /* 0xc80000006c047fae */ /* 0x0007e2000a921870 */
[----:B----4-:R-:W-:-:S05]  /*36780*/  IMAD.WIDE R12, R252, 0x4, R156 ;  /* 0x00000004fc0c7825 */ /* 0x010fca00078e029c */
[----:B------:R-:W-:Y:S01]  /*36790*/  LDGSTS.E [R4+-0x37ff8], desc[UR48][R12.64], P3 ;  /* 0xc80080000c047fae */ /* 0x000fe20009921870 */
[--C-:B-1----:R-:W-:Y:S02]  /*367a0*/  SHF.R.U32.HI R120, RZ, 0x6, R121.reuse ;  /* 0x00000006ff787819 */ /* 0x102fe40000011679 */
[--C-:B------:R-:W-:Y:S02]  /*367b0*/  SHF.R.U32.HI R157, RZ, 0x6, R121.reuse ;  /* 0x00000006ff9d7819 */ /* 0x100fe40000011679 */
[----:B------:R-:W-:-:S04]  /*367c0*/  SHF.R.U32.HI R121, RZ, 0x6, R121 ;  /* 0x00000006ff797819 */ /* 0x000fc80000011679 */
[----:B------:R-:W-:-:S04]  /*367d0*/  SGXT.U32 R121, R121, 0x1 ;  /* 0x000000017979781a */ /* 0x000fc80000000000 */
[----:B------:R-:W-:Y:S01]  /*367e0*/  LOP3.LUT R121, R121, 0x46, RZ, 0xfc, !PT ;  /* 0x0000004679797812 */ /* 0x000fe200078efcff */
[----:B------:R-:W-:-:S03]  /*367f0*/  IMAD.WIDE R134, R252, 0x4, R38 ;  /* 0x00000004fc867825 */ /* 0x000fc600078e0226 */
[----:B------:R-:W-:Y:S02]  /*36800*/  ISETP.GE.AND P3, PT, R121, UR10, PT ;  /* 0x0000000a79007c0c */ /* 0x000fe4000bf66270 */
[----:B------:R-:W1:Y:S01]  /*36810*/  S2R R121, SR_TID.X ;  /* 0x0000000000797919 */ /* 0x000e620000002100 */
[----:B------:R-:W-:Y:S01]  /*36820*/  SGXT.U32 R157, R157, 0x1 ;  /* 0x000000019d9d781a */ /* 0x000fe20000000000 */
[----:B------:R-:W-:Y:S03]  /*36830*/  STL.64 [R1+0xd58], R108 ;  /* 0x000d586c01007387 */ /* 0x000fe60000100a00 */
[----:B------:R-:W-:Y:S01]  /*36840*/  LOP3.LUT R157, R157, 0xc, RZ, 0xfc, !PT ;  /* 0x0000000c9d9d7812 */ /* 0x000fe200078efcff */
[----:B------:R4:W-:Y:S04]  /*36850*/  STL.64 [R1+0xd50], R12 ;  /* 0x000d500c01007387 */ /* 0x0009e80000100a00 */
[----:B------:R2:W-:Y:S04]  /*36860*/  STL.64 [R1+0xdc8], R134 ;  /* 0x000dc88601007387 */ /* 0x0005e80000100a00 */
[----:B------:R-:W2:Y:S01]  /*36870*/  LDL.LU.64 R164, [R1+0xd48] ;  /* 0x000d480001a47983 */ /* 0x000ea20000300a00 */
[----:B------:R-:W-:-:S03]  /*36880*/  ISETP.GE.AND P5, PT, R157, UR10, PT ;  /* 0x0000000a9d007c0c */ /* 0x000fc6000bfa6270 */
[----:B------:R-:W2:Y:S04]  /*36890*/  LDL.LU.64 R38, [R1+0xd40] ;  /* 0x000d400001267983 */ /* 0x000ea80000300a00 */
[----:B----4-:R-:W4:Y:S04]  /*368a0*/  LDL.LU.64 R12, [R1+0xcc8] ;  /* 0x000cc800010c7983 */ /* 0x010f280000300a00 */
[----:B------:R-:W4:Y:S04]  /*368b0*/  LDL.LU.64 R156, [R1+0xcc0] ;  /* 0x000cc000019c7983 */ /* 0x000f280000300a00 */
[----:B------:R2:W-:Y:S04]  /*368c0*/  LDGSTS.E [R4+-0x36000], desc[UR48][R134.64], P1 ;  /* 0xca00000086047fae */ /* 0x0005e80008921870 */
[----:B------:R-:W4:Y:S01]  /*368d0*/  LDL.LU.64 R220, [R1+0xe38] ;  /* 0x000e380001dc7983 */ /* 0x000f220000300a00 */
[----:B------:R-:W-:-:S04]  /*368e0*/  SGXT.U32 R120, R120, 0x1 ;  /* 0x000000017878781a */ /* 0x000fc80000000000 */
[----:B------:R-:W-:Y:S02]  /*368f0*/  LOP3.LUT R120, R120, 0x44, RZ, 0xfc, !PT ;  /* 0x0000004478787812 */ /* 0x000fe400078efcff */
[----:B------:R-:W-:Y:S02]  /*36900*/  SEL R3, RZ, 0x4, P6 ;  /* 0x00000004ff037807 */ /* 0x000fe40003000000 */
[----:B------:R-:W-:Y:S02]  /*36910*/  ISETP.GE.AND P6, PT, R120, UR10, PT ;  /* 0x0000000a78007c0c */ /* 0x000fe4000bfc6270 */
[--C-:B-1----:R-:W-:Y:S02]  /*36920*/  SHF.R.U32.HI R120, RZ, 0x6, R121.reuse ;  /* 0x00000006ff787819 */ /* 0x102fe40000011679 */
[----:B------:R-:W-:Y:S02]  /*36930*/  SHF.R.U32.HI R121, RZ, 0x6, R121 ;  /* 0x00000006ff797819 */ /* 0x000fe40000011679 */
[----:B---3--:R-:W-:-:S02]  /*36940*/  SEL R108, R3, RZ, P2 ;  /* 0x000000ff036c7207 */ /* 0x008fc40001000000 */
[----:B------:R-:W-:Y:S02]  /*36950*/  SGXT.U32 R121, R121, 0x1 ;  /* 0x000000017979781a */ /* 0x000fe40000000000 */
[----:B------:R-:W-:Y:S02]  /*36960*/  SEL R3, RZ, 0x4, P6 ;  /* 0x00000004ff037807 */ /* 0x000fe40003000000 */
[----:B------:R-:W-:Y:S02]  /*36970*/  LOP3.LUT R121, R121, 0x66, RZ, 0xfc, !PT ;  /* 0x0000006679797812 */ /* 0x000fe400078efcff */
[----:B------:R-:W-:Y:S02]  /*36980*/  ISETP.NE.U32.AND P1, PT, R108, RZ, PT ;  /* 0x000000ff6c00720c */ /* 0x000fe40003f25070 */
[----:B------:R-:W-:Y:S02]  /*36990*/  SEL R108, R3, RZ, P2 ;  /* 0x000000ff036c7207 */ /* 0x000fe40001000000 */
[----:B------:R-:W-:-:S02]  /*369a0*/  SEL R3, RZ, 0x4, P3 ;  /* 0x00000004ff037807 */ /* 0x000fc40001800000 */
[----:B------:R-:W-:Y:S02]  /*369b0*/  ISETP.GE.AND P3, PT, R121, UR10, PT ;  /* 0x0000000a79007c0c */ /* 0x000fe4000bf66270 */
[----:B------:R-:W1:Y:S01]  /*369c0*/  S2R R121, SR_TID.X ;  /* 0x0000000000797919 */ /* 0x000e620000002100 */
[----:B------:R-:W-:-:S04]  /*369d0*/  SGXT.U32 R120, R120, 0x1 ;  /* 0x000000017878781a */ /* 0x000fc80000000000 */
[----:B------:R-:W-:-:S04]  /*369e0*/  LOP3.LUT R120, R120, 0x64, RZ, 0xfc, !PT ;  /* 0x0000006478787812 */ /* 0x000fc800078efcff */
[----:B------:R-:W-:Y:S02]  /*369f0*/  ISETP.GE.AND P6, PT, R120, UR10, PT ;  /* 0x0000000a78007c0c */ /* 0x000fe4000bfc6270 */
[----:B-1----:R-:W-:-:S04]  /*36a00*/  SHF.R.U32.HI R121, RZ, 0x6, R121 ;  /* 0x00000006ff797819 */ /* 0x002fc80000011679 */
[----:B------:R-:W-:-:S04]  /*36a10*/  SGXT.U32 R121, R121, 0x1 ;  /* 0x000000017979781a */ /* 0x000fc80000000000 */
[----:B------:R-:W-:Y:S01]  /*36a20*/  LOP3.LUT R121, R121, 0x28, RZ, 0xfc, !PT ;  /* 0x0000002879797812 */ /* 0x000fe200078efcff */
[----:B--2---:R-:W-:Y:S02]  /*36a30*/  IMAD.WIDE R134, R252, 0x4, R244 ;  /* 0x00000004fc867825 */ /* 0x004fe400078e02f4 */
[----:B------:R-:W2:Y:S04]  /*36a40*/  LDL.LU.64 R244, [R1+0xe30] ;  /* 0x000e300001f47983 */ /* 0x000ea80000300a00 */
[----:B------:R1:W-:Y:S01]  /*36a50*/  LDGSTS.E [R4+-0x35ff8], desc[UR48][R134.64], P1 ;  /* 0xca00800086047fae */ /* 0x0003e20008921870 */
[----:B------:R-:W-:-:S03]  /*36a60*/  ISETP.GE.AND P1, PT, R121, UR10, PT ;  /* 0x0000000a79007c0c */ /* 0x000fc6000bf26270 */
[----:B------:R1:W-:Y:S04]  /*36a70*/  STL.64 [R1+0xdc0], R134 ;  /* 0x000dc08601007387 */ /* 0x0003e80000100a00 */
[----:B------:R-:W3:Y:S01]  /*36a80*/  LDL.LU.64 R120, [R1+0xdb8] ;  /* 0x000db80001787983 */ /* 0x000ee20000300a00 */
[----:B------:R-:W-:Y:S02]  /*36a90*/  SEL R109, RZ, 0x4, P6 ;  /* 0x00000004ff6d7807 */ /* 0x000fe40003000000 */
[----:B------:R-:W-:Y:S02]  /*36aa0*/  ISETP.NE.U32.AND P6, PT, R108, RZ, PT ;  /* 0x000000ff6c00720c */ /* 0x000fe40003fc5070 */
[----:B------:R-:W-:Y:S02]  /*36ab0*/  SEL R108, R3, RZ, P2 ;  /* 0x000000ff036c7207 */ /* 0x000fe40001000000 */
[----:B------:R-:W-:-:S02]  /*36ac0*/  SEL R109, R109, RZ, P2 ;  /* 0x000000ff6d6d7207 */ /* 0x000fc40001000000 */
[----:B------:R-:W-:Y:S02]  /*36ad0*/  SEL R3, RZ, 0x4, P3 ;  /* 0x00000004ff037807 */ /* 0x000fe40001800000 */
[----:B------:R-:W-:Y:S02]  /*36ae0*/  ISETP.NE.U32.AND P3, PT, R108, RZ, PT ;  /* 0x000000ff6c00720c */ /* 0x000fe40003f65070 */
[----:B------:R-:W-:Y:S02]  /*36af0*/  SEL R108, RZ, 0x4, P0 ;  /* 0x00000004ff6c7807 */ /* 0x000fe40000000000 */
[----:B------:R-:W-:Y:S02]  /*36b00*/  ISETP.NE.U32.AND P0, PT, R109, RZ, PT ;  /* 0x000000ff6d00720c */ /* 0x000fe40003f05070 */
[----:B------:R-:W-:Y:S02]  /*36b10*/  SEL R109, R3, RZ, P2 ;  /* 0x000000ff036d7207 */ /* 0x000fe40001000000 */
[----:B------:R-:W-:-:S02]  /*36b20*/  SEL R3, R108, RZ, P2 ;  /* 0x000000ff6c037207 */ /* 0x000fc40001000000 */
[----:B------:R-:W-:Y:S02]  /*36b30*/  SEL R108, RZ, 0x4, P4 ;  /* 0x00000004ff6c7807 */ /* 0x000fe40002000000 */
[----:B------:R-:W-:Y:S02]  /*36b40*/  ISETP.NE.U32.AND P4, PT, R109, RZ, PT ;  /* 0x000000ff6d00720c */ /* 0x000fe40003f85070 */
[----:B------:R-:W-:Y:S02]  /*36b50*/  SEL R109, RZ, 0x4, P1 ;  /* 0x00000004ff6d7807 */ /* 0x000fe40000800000 */
[----:B------:R-:W-:Y:S02]  /*36b60*/  SEL R108, R108, RZ, P2 ;  /* 0x000000ff6c6c7207 */ /* 0x000fe40001000000 */
[----:B------:R-:W-:Y:S02]  /*36b70*/  ISETP.NE.U32.AND P1, PT, R3, RZ, PT ;  /* 0x000000ff0300720c */ /* 0x000fe40003f25070 */
[----:B------:R-:W-:Y:S01]  /*36b80*/  SEL R3, R109, RZ, P2 ;  /* 0x000000ff6d037207 */ /* 0x000fe20001000000 */
[----:B-1----:R-:W-:-:S04]  /*36b90*/  IMAD.WIDE R134, R252, 0x4, R164 ;  /* 0x00000004fc867825 */ /* 0x002fc800078e02a4 */
[----:B------:R-:W-:Y:S01]  /*36ba0*/  IMAD.WIDE R38, R252, 0x4, R38 ;  /* 0x00000004fc267825 */ /* 0x000fe200078e0226 */
[----:B------:R-:W-:Y:S01]  /*36bb0*/  LDGSTS.E [R4+-0x34000], desc[UR48][R134.64], P6 ;  /* 0xcc00000086047fae */ /* 0x000fe2000b121870 */
[----:B------:R-:W-:Y:S02]  /*36bc0*/  ISETP.NE.U32.AND P6, PT, R108, RZ, PT ;  /* 0x000000ff6c00720c */ /* 0x000fe40003fc5070 */
[C---:B----4-:R-:W-:Y:S01]  /*36bd0*/  IMAD.WIDE R12, R252.reuse, 0x4, R12 ;  /* 0x00000004fc0c7825 */ /* 0x050fe200078e020c */
[----:B------:R-:W-:Y:S03]  /*36be0*/  STL.64 [R1+0xe40], R134 ;  /* 0x000e408601007387 */ /* 0x000fe60000100a00 */
[C---:B------:R-:W-:Y:S01]  /*36bf0*/  IMAD.WIDE R108, R252.reuse, 0x4, R156 ;  /* 0x00000004fc6c7825 */ /* 0x040fe200078e029c */
[----:B------:R1:W-:Y:S04]  /*36c00*/  STL.64 [R1+0xe48], R38 ;  /* 0x000e482601007387 */ /* 0x0003e80000100a00 */
[----:B------:R1:W-:Y:S04]  /*36c10*/  LDGSTS.E [R4+-0x33ff8], desc[UR48][R38.64], P3 ;  /* 0xcc00800026047fae */ /* 0x0003e80009921870 */
[----:B------:R4:W-:Y:S04]  /*36c20*/  STL.64 [R1+0xe88], R12 ;  /* 0x000e880c01007387 */ /* 0x0009e80000100a00 */
[----:B------:R4:W-:Y:S04]  /*36c30*/  LDGSTS.E [R4+-0x32000], desc[UR48][R12.64], P0 ;  /* 0xce0000000c047fae */ /* 0x0009e80008121870 */
[----:B------:R2:W-:Y:S04]  /*36c40*/  STL.64 [R1+0xe90], R108 ;  /* 0x000e906c01007387 */ /* 0x0005e80000100a00 */
[----:B------:R2:W-:Y:S01]  /*36c50*/  LDGSTS.E [R4+-0x31ff8], desc[UR48][R108.64], P4 ;  /* 0xce0080006c047fae */ /* 0x0005e2000a121870 */
[----:B-1----:R-:W1:Y:S01]  /*36c60*/  S2R R39, SR_TID.X ;  /* 0x0000000000277919 */ /* 0x002e620000002100 */
[----:B----4-:R-:W-:-:S02]  /*36c70*/  IMAD.WIDE R12, R252, 0x4, R220 ;  /* 0x00000004fc0c7825 */ /* 0x010fc400078e02dc */
[----:B------:R-:W4:Y:S04]  /*36c80*/  LDL.LU.64 R156, [R1+0xdb0] ;  /* 0x000db000019c7983 */ /* 0x000f280000300a00 */
[----:B------:R3:W-:Y:S04]  /*36c90*/  LDGSTS.E [R5+-0x38000], desc[UR48][R12.64], P1 ;  /* 0xc80000000c057fae */ /* 0x0007e80008921870 */
[----:B------:R3:W-:Y:S01]  /*36ca0*/  STL.64 [R1+0xd40], R12 ;  /* 0x000d400c01007387 */ /* 0x0007e20000100a00 */
[--C-:B-1----:R-:W-:Y:S02]  /*36cb0*/  SHF.R.U32.HI R38, RZ, 0x6, R39.reuse ;  /* 0x00000006ff267819 */ /* 0x102fe40000011627 */
[----:B------:R-:W-:-:S02]  /*36cc0*/  SHF.R.U32.HI R39, RZ, 0x6, R39 ;  /* 0x00000006ff277819 */ /* 0x000fc40000011627 */
[----:B------:R-:W-:Y:S02]  /*36cd0*/  SGXT.U32 R38, R38, 0x1 ;  /* 0x000000012626781a */ /* 0x000fe40000000000 */
[----:B------:R-:W-:Y:S02]  /*36ce0*/  SGXT.U32 R39, R39, 0x1 ;  /* 0x000000012727781a */ /* 0x000fe40000000000 */
[----:B------:R-:W-:Y:S02]  /*36cf0*/  LOP3.LUT R38, R38, 0x2a, RZ, 0xfc, !PT ;  /* 0x0000002a26267812 */ /* 0x000fe400078efcff */
[----:B------:R-:W-:Y:S02]  /*36d00*/  LOP3.LUT R39, R39, 0xe, RZ, 0xfc, !PT ;  /* 0x0000000e27277812 */ /* 0x000fe400078efcff */
[----:B------:R-:W-:Y:S02]  /*36d10*/  ISETP.GE.AND P0, PT, R38, UR10, PT ;  /* 0x0000000a26007c0c */ /* 0x000fe4000bf06270 */
[----:B------:R-:W-:-:S02]  /*36d20*/  ISETP.GE.AND P4, PT, R39, UR10, PT ;  /* 0x0000000a27007c0c */ /* 0x000fc4000bf86270 */
[----:B------:R-:W4:Y:S01]  /*36d30*/  LDL.LU.64 R38, [R1+0xd38] ;  /* 0x000d380001267983 */ /* 0x000f220000300a00 */
[----:B--2---:R-:W-:Y:S02]  /*36d40*/  IMAD.WIDE R108, R252, 0x4, R244 ;  /* 0x00000004fc6c7825 */ /* 0x004fe400078e02f4 */
[----:B------:R-:W1:Y:S03]  /*36d50*/  S2R R245, SR_TID.X ;  /* 0x0000000000f57919 */ /* 0x000e660000002100 */
[----:B------:R-:W-:Y:S01]  /*36d60*/  LDGSTS.E [R5+-0x37ff8], desc[UR48][R108.64], P6 ;  /* 0xc80080006c057fae */ /* 0x000fe2000b121870 */
[--C-:B-1----:R-:W-:Y:S02]  /*36d70*/  SHF.R.U32.HI R244, RZ, 0x6, R245.reuse ;  /* 0x00000006fff47819 */ /* 0x102fe400000116f5 */
[--C-:B------:R-:W-:Y:S02]  /*36d80*/  SHF.R.U32.HI R221, RZ, 0x6, R245.reuse ;  /* 0x00000006ffdd7819 */ /* 0x100fe400000116f5 */
[----:B------:R-:W-:-:S04]  /*36d90*/  SHF.R.U32.HI R245, RZ, 0x6, R245 ;  /* 0x00000006fff57819 */ /* 0x000fc800000116f5 */
[----:B------:R-:W-:-:S04]  /*36da0*/  SGXT.U32 R245, R245, 0x1 ;  /* 0x00000001f5f5781a */ /* 0x000fc80000000000 */
[----:B------:R-:W-:-:S04]  /*36db0*/  LOP3.LUT R245, R245, 0x4a, RZ, 0xfc, !PT ;  /* 0x0000004af5f57812 */ /* 0x000fc800078efcff */
[----:B------:R-:W-:Y:S02]  /*36dc0*/  ISETP.GE.AND P6, PT, R245, UR10, PT ;  /* 0x0000000af5007c0c */ /* 0x000fe4000bfc6270 */
[----:B------:R-:W1:Y:S01]  /*36dd0*/  S2R R245, SR_TID.X ;  /* 0x0000000000f57919 */ /* 0x000e620000002100 */
[----:B------:R-:W-:Y:S01]  /*36de0*/  SGXT.U32 R244, R244, 0x1 ;  /* 0x00000001f4f4781a */ /* 0x000fe20000000000 */
[----:B---3--:R-:W-:-:S03]  /*36df0*/  IMAD.WIDE R12, R252, 0x4, R120 ;  /* 0x00000004fc0c7825 */ /* 0x008fc600078e0278 */
[----:B------:R-:W-:Y:S01]  /*36e00*/  LOP3.LUT R244, R244, 0x48, RZ, 0xfc, !PT ;  /* 0x00000048f4f47812 */ /* 0x000fe200078efcff */
[----:B------:R-:W-:Y:S03]  /*36e10*/  STL.64 [R1+0xcd8], R108 ;  /* 0x000cd86c01007387 */ /* 0x000fe60000100a00 */
[----:B------:R-:W-:Y:S01]  /*36e20*/  ISETP.GE.AND P1, PT, R244, UR10, PT ;  /* 0x0000000af4007c0c */ /* 0x000fe2000bf26270 */
[----:B------:R2:W-:Y:S04]  /*36e30*/  STL.64 [R1+0xdb8], R12 ;  /* 0x000db80c01007387 */ /* 0x0005e80000100a00 */
[----:B------:R-:W3:Y:S01]  /*36e40*/  LDL.LU.64 R120, [R1+0xd30] ;  /* 0x000d300001787983 */ /* 0x000ee20000300a00 */
[----:B-1----:R-:W-:-:S03]  /*36e50*/  SHF.R.U32.HI R220, RZ, 0x6, R245 ;  /* 0x00000006ffdc7819 */ /* 0x002fc600000116f5 */
[----:B------:R-:W3:Y:S01]  /*36e60*/  LDL.LU.64 R244, [R1+0xcb8] ;  /* 0x000cb80001f47983 */ /* 0x000ee20000300a00 */
[----:B------:R-:W-:-:S04]  /*36e70*/  SGXT.U32 R221, R221, 0x1 ;  /* 0x00000001dddd781a */ /* 0x000fc80000000000 */
[----:B------:R-:W-:Y:S02]  /*36e80*/  LOP3.LUT R221, R221, 0x10, RZ, 0xfc, !PT ;  /* 0x00000010dddd7812 */ /* 0x000fe400078efcff */
[----:B------:R-:W-:Y:S02]  /*36e90*/  ISETP.NE.U32.AND P3, PT, R3, RZ, PT ;  /* 0x000000ff0300720c */ /* 0x000fe40003f65070 */
[----:B------:R-:W-:Y:S02]  /*36ea0*/  SEL R3, RZ, 0x4, P0 ;  /* 0x00000004ff037807 */ /* 0x000fe40000000000 */
[----:B------:R-:W-:Y:S02]  /*36eb0*/  ISETP.GE.AND P0, PT, R221, UR10, PT ;  /* 0x0000000add007c0c */ /* 0x000fe4000bf06270 */
[----:B------:R-:W2:Y:S01]  /*36ec0*/  S2R R221, SR_TID.X ;  /* 0x0000000000dd7919 */ /* 0x000ea20000002100 */
[----:B------:R-:W-:-:S04]  /*36ed0*/  SGXT.U32 R220, R220, 0x1 ;  /* 0x00000001dcdc781a */ /* 0x000fc80000000000 */
[----:B------:R-:W-:Y:S02]  /*36ee0*/  LOP3.LUT R220, R220, 0x68, RZ, 0xfc, !PT ;  /* 0x00000068dcdc7812 */ /* 0x000fe400078efcff */
[----:B------:R2:W-:Y:S02]  /*36ef0*/  LDGSTS.E [R5+-0x36000], desc[UR48][R12.64], P3 ;  /* 0xca0000000c057fae */ /* 0x0005e40009921870 */
[----:B------:R-:W-:Y:S02]  /*36f00*/  ISETP.GE.AND P3, PT, R220, UR10, PT ;  /* 0x0000000adc007c0c */ /* 0x000fe4000bf66270 */
[----:B--2---:R-:W-:Y:S02]  /*36f10*/  SHF.R.U32.HI R13, RZ, 0x6, R221 ;  /* 0x00000006ff0d7819 */ /* 0x004fe400000116dd */
[----:B------:R-:W2:Y:S01]  /*36f20*/  LDL.LU.64 R220, [R1+0xcb0] ;  /* 0x000cb00001dc7983 */ /* 0x000ea20000300a00 */
[----:B------:R-:W-:Y:S02]  /*36f30*/  SEL R4, RZ, 0x4, P1 ;  /* 0x00000004ff047807 */ /* 0x000fe40000800000 */
[----:B------:R-:W-:-:S02]  /*36f40*/  SGXT.U32 R13, R13, 0x1 ;  /* 0x000000010d0d781a */ /* 0x000fc40000000000 */
[----:B------:R-:W-:Y:S02]  /*36f50*/  SEL R3, R3, RZ, P2 ;  /* 0x000000ff03037207 */ /* 0x000fe40001000000 */
[----:B------:R-:W-:Y:S02]  /*36f60*/  LOP3.LUT R13, R13, 0x6a, RZ, 0xfc, !PT ;  /* 0x0000006a0d0d7812 */ /* 0x000fe400078efcff */
[----:B------:R-:W-:Y:S02]  /*36f70*/  SEL R12, R4, RZ, P2 ;  /* 0x000000ff040c7207 */ /* 0x000fe40001000000 */
[----:B------:R-:W-:Y:S02]  /*36f80*/  ISETP.NE.U32.AND P1, PT, R3, RZ, PT ;  /* 0x000000ff0300720c */ /* 0x000fe40003f25070 */
[----:B------:R-:W-:Y:S02]  /*36f90*/  SEL R3, RZ, 0x4, P6 ;  /* 0x00000004ff037807 */ /* 0x000fe40003000000 */
[----:B------:R-:W-:-:S02]  /*36fa0*/  SEL R4, RZ, 0x4, P3 ;  /* 0x00000004ff047807 */ /* 0x000fc40001800000 */
[----:B------:R-:W-:Y:S02]  /*36fb0*/  ISETP.GE.AND P6, PT, R13, UR10, PT ;  /* 0x0000000a0d007c0c */ /* 0x000fe4000bfc6270 */
[----:B------:R-:W-:Y:S02]  /*36fc0*/  ISETP.NE.U32.AND P3, PT, R12, RZ, PT ;  /* 0x000000ff0c00720c */ /* 0x000fe40003f65070 */
[----:B------:R-:W2:Y:S01]  /*36fd0*/  LDL.LU.64 R12, [R1+0xe28] ;  /* 0x000e2800010c7983 */ /* 0x000ea20000300a00 */
[----:B----4-:R-:W-:-:S03]  /*36fe0*/  IMAD.WIDE R134, R252, 0x4, R156 ;  /* 0x00000004fc867825 */ /* 0x010fc600078e029c */
[----:B------:R-:W4:Y:S01]  /*36ff0*/  LDL.LU.64 R156, [R1+0xe20] ;  /* 0x000e2000019c7983 */ /* 0x000f220000300a00 */
[----:B------:R-:W1:Y:S03]  /*37000*/  S2R R165, SR_TID.X ;  /* 0x0000000000a57919 */ /* 0x000e660000002100 */
[----:B------:R-:W-:Y:S04]  /*37010*/  STL.64 [R1+0xdb0], R134 ;  /* 0x000db08601007387 */ /* 0x000fe80000100a00 */
[----:B------:R3:W-:Y:S01]  /*37020*/  LDGSTS.E [R5+-0x35ff8], desc[UR48][R134.64], P1 ;  /* 0xca00800086057fae */ /* 0x0007e20008921870 */
[----:B------:R-:W-:-:S05]  /*37030*/  IMAD.WIDE R38, R252, 0x4, R38 ;  /* 0x00000004fc267825 */ /* 0x000fca00078e0226 */
[----:B------:R1:W-:Y:S04]  /*37040*/  STL.64 [R1+0xe30], R38 ;  /* 0x000e302601007387 */ /* 0x0003e80000100a00 */
[----:B------:R-:W-:Y:S04]  /*37050*/  LDGSTS.E [R5+-0x34000], desc[UR48][R38.64], P3 ;  /* 0xcc00000026057fae */ /* 0x000fe80009921870 */
[----:B-1----:R-:W4:Y:S01]  /*37060*/  LDL.LU.64 R38, [R1+0xda8] ;  /* 0x000da80001267983 */ /* 0x002f220000300a00 */
[----:B------:R-:W-:Y:S02]  /*37070*/  SHF.R.U32.HI R165, RZ, 0x6, R165 ;  /* 0x00000006ffa57819 */ /* 0x000fe400000116a5 */
[----:B------:R-:W-:-:S02]  /*37080*/  SEL R3, R3, RZ, P2 ;  /* 0x000000ff03037207 */ /* 0x000fc40001000000 */
[----:B------:R-:W-:Y:S02]  /*37090*/  SGXT.U32 R165, R165, 0x1 ;  /* 0x00000001a5a5781a */ /* 0x000fe40000000000 */
[----:B------:R-:W-:Y:S02]  /*370a0*/  SEL R109, RZ, 0x4, P6 ;  /* 0x00000004ff6d7807 */ /* 0x000fe40003000000 */
[----:B------:R-:W-:Y:S02]  /*370b0*/  LOP3.LUT R165, R165, 0x2c, RZ, 0xfc, !PT ;  /* 0x0000002ca5a57812 */ /* 0x000fe400078efcff */
[----:B------:R-:W-:Y:S02]  /*370c0*/  ISETP.NE.U32.AND P6, PT, R3, RZ, PT ;  /* 0x000000ff0300720c */ /* 0x000fe40003fc5070 */
[----:B------:R-:W-:Y:S02]  /*370d0*/  SEL R3, RZ, 0x4, P4 ;  /* 0x00000004ff037807 */ /* 0x000fe40002000000 */
[----:B------:R-:W-:-:S02]  /*370e0*/  ISETP.GE.AND P4, PT, R165, UR10, PT ;  /* 0x0000000aa5007c0c */ /* 0x000fc4000bf86270 */
[----:B------:R-:W-:Y:S02]  /*370f0*/  SEL R4, R4, RZ, P2 ;  /* 0x000000ff04047207 */ /* 0x000fe40001000000 */
[----:B------:R-:W-:Y:S02]  /*37100*/  SEL R108, RZ, 0x4, P5 ;  /* 0x00000004ff6c7807 */ /* 0x000fe40002800000 */
[----:B------:R-:W-:Y:S02]  /*37110*/  ISETP.NE.U32.AND P5, PT, R4, RZ, PT ;  /* 0x000000ff0400720c */ /* 0x000fe40003fa5070 */
[----:B------:R-:W-:-:S04]  /*37120*/  SEL R4, R109, RZ, P2 ;  /* 0x000000ff6d047207 */ /* 0x000fc80001000000 */
[----:B------:R-:W-:Y:S02]  /*37130*/  ISETP.NE.U32.AND P1, PT, R4, RZ, PT ;  /* 0x000000ff0400720c */ /* 0x000fe40003f25070 */
[----:B------:R-:W-:Y:S01]  /*37140*/  SEL R4, R108, RZ, P2 ;  /* 0x000000ff6c047207 */ /* 0x000fe20001000000 */
[----:B---3--:R-:W-:-:S04]  /*37150*/  IMAD.WIDE R134, R252, 0x4, R120 ;  /* 0x00000004fc867825 */ /* 0x008fc800078e0278 */
[----:B------:R-:W-:Y:S01]  /*37160*/  IMAD.WIDE R120, R252, 0x4, R244 ;  /* 0x00000004fc787825 */ /* 0x000fe200078e02f4 */
[----:B------:R-:W-:Y:S01]  /*37170*/  LDGSTS.E [R5+-0x33ff8], desc[UR48][R134.64], P6 ;  /* 0xcc00800086057fae */ /* 0x000fe2000b121870 */
[----:B------:R-:W1:Y:S03]  /*37180*/  S2R R245, SR_TID.X ;  /* 0x0000000000f57919 */ /* 0x000e660000002100 */
[----:B------:R-:W-:Y:S04]  /*37190*/  STL.64 [R1+0xe38], R134 ;  /* 0x000e388601007387 */ /* 0x000fe80000100a00 */
[----:B------:R-:W3:Y:S04]  /*371a0*/  LDL.LU.64 R164, [R1+0xda0] ;  /* 0x000da00001a47983 */ /* 0x000ee80000300a00 */
[----:B------:R-:W-:Y:S01]  /*371b0*/  LDGSTS.E [R5+-0x32000], desc[UR48][R120.64], P5 ;  /* 0xce00000078057fae */ /* 0x000fe2000a921870 */
[----:B-1----:R-:W-:-:S04]  /*371c0*/  SHF.R.U32.HI R245, RZ, 0x6, R245 ;  /* 0x00000006fff57819 */ /* 0x002fc800000116f5 */
[----:B------:R-:W-:-:S04]  /*371d0*/  SGXT.U32 R245, R245, 0x1 ;  /* 0x00000001f5f5781a */ /* 0x000fc80000000000 */
[----:B------:R-:W-:-:S04]  /*371e0*/  LOP3.LUT R245, R245, 0x2e, RZ, 0xfc, !PT ;  /* 0x0000002ef5f57812 */ /* 0x000fc800078efcff */
[----:B------:R-:W-:Y:S02]  /*371f0*/  ISETP.GE.AND P6, PT, R245, UR10, PT ;  /* 0x0000000af5007c0c */ /* 0x000fe4000bfc6270 */
[----:B------:R-:W1:Y:S01]  /*37200*/  S2R R245, SR_TID.X ;  /* 0x0000000000f57919 */ /* 0x000e620000002100 */
[----:B--2---:R-:W-:Y:S01]  /*37210*/  IMAD.WIDE R108, R252, 0x4, R220 ;  /* 0x00000004fc6c7825 */ /* 0x004fe200078e02dc */
[----:B------:R2:W-:Y:S04]  /*37220*/  STL.64 [R1+0xe78], R120 ;  /* 0x000e787801007387 */ /* 0x0005e80000100a00 */
[----:B------:R1:W-:Y:S04]  /*37230*/  STL.64 [R1+0xe80], R108 ;  /* 0x000e806c01007387 */ /* 0x0003e80000100a00 */
[----:B------:R1:W-:Y:S04]  /*37240*/  LDGSTS.E [R5+-0x31ff8], desc[UR48][R108.64], P1 ;  /* 0xce0080006c057fae */ /* 0x0003e80008921870 */
[----:B--2---:R-:W2:Y:S01]  /*37250*/  LDL.LU.64 R120, [R1+0xd28] ;  /* 0x000d280001787983 */ /* 0x004ea20000300a00 */
[----:B-1----:R-:W-:-:S04]  /*37260*/  SHF.R.U32.HI R244, RZ, 0x6, R245 ;  /* 0x00000006fff47819 */ /* 0x002fc800000116f5 */
[----:B------:R-:W-:-:S04]  /*37270*/  SGXT.U32 R244, R244, 0x1 ;  /* 0x00000001f4f4781a */ /* 0x000fc80000000000 */
[----:B------:R-:W-:Y:S02]  /*37280*/  LOP3.LUT R244, R244, 0x4c, RZ, 0xfc, !PT ;  /* 0x0000004cf4f47812 */ /* 0x000fe400078efcff */
[----:B------:R-:W-:Y:S02]  /*37290*/  SHF.R.U32.HI R221, RZ, 0x6, R245 ;  /* 0x00000006ffdd7819 */ /* 0x000fe400000116f5 */
[----:B------:R-:W-:Y:S02]  /*372a0*/  ISETP.GE.AND P1, PT, R244, UR10, PT ;  /* 0x0000000af4007c0c */ /* 0x000fe4000bf26270 */
[----:B------:R-:W2:Y:S01]  /*372b0*/  LDL.LU.64 R244, [R1+0xd20] ;  /* 0x000d200001f47983 */ /* 0x000ea20000300a00 */
[----:B------:R-:W-:-:S04]  /*372c0*/  IMAD.WIDE R108, R252, 0x4, R12 ;  /* 0x00000004fc6c7825 */ /* 0x000fc800078e020c */
[----:B----4-:R-:W-:Y:S02]  /*372d0*/  IMAD.WIDE R12, R252, 0x4, R156 ;  /* 0x00000004fc0c7825 */ /* 0x010fe400078e029c */
[----:B------:R-:W1:Y:S01]  /*372e0*/  S2R R157, SR_TID.X ;  /* 0x00000000009d7919 */ /* 0x000e620000002100 */
[----:B------:R-:W-:Y:S02]  /*372f0*/  SEL R3, R3, RZ, P2 ;  /* 0x000000ff03037207 */ /* 0x000fe40001000000 */
[----:B------:R-:W-:Y:S02]  /*37300*/  ISETP.NE.U32.AND P3, PT, R4, RZ, PT ;  /* 0x000000ff0400720c */ /* 0x000fe40003f65070 */
[----:B------:R-:W-:Y:S02]  /*37310*/  SEL R4, RZ, 0x4, P4 ;  /* 0x00000004ff047807 */ /* 0x000fe40002000000 */
[----:B------:R-:W-:Y:S02]  /*37320*/  ISETP.NE.U32.AND P4, PT, R3, RZ, PT ;  /* 0x000000ff0300720c */ /* 0x000fe40003f85070 */
[----:B------:R-:W-:-:S02]  /*37330*/  SGXT.U32 R221, R221, 0x1 ;  /* 0x00000001dddd781a */ /* 0x000fc40000000000 */
[----:B------:R-:W-:Y:S02]  /*37340*/  SEL R3, R4, RZ, P2 ;  /* 0x000000ff04037207 */ /* 0x000fe40001000000 */
[----:B------:R-:W-:Y:S02]  /*37350*/  SEL R4, RZ, 0x4, P6 ;  /* 0x00000004ff047807 */ /* 0x000fe40003000000 */
[----:B------:R-:W-:Y:S01]  /*37360*/  LOP3.LUT R221, R221, 0x4e, RZ, 0xfc, !PT ;  /* 0x0000004edddd7812 */ /* 0x000fe200078efcff */
[----:B------:R-:W-:Y:S01]  /*37370*/  STL.64 [R1+0xcc8], R108 ;  /* 0x000cc86c01007387 */ /* 0x000fe20000100a00 */
[----:B------:R-:W-:Y:S02]  /*37380*/  SEL R4, R4, RZ, P2 ;  /* 0x000000ff04047207 */ /* 0x000fe40001000000 */
[----:B------:R-:W-:Y:S01]  /*37390*/  ISETP.GE.AND P6, PT, R221, UR10, PT ;  /* 0x0000000add007c0c */ /* 0x000fe2000bfc6270 */
[----:B------:R-:W-:Y:S01]  /*373a0*/  LDGSTS.E [R8+-0x38000], desc[UR48][R108.64], P3 ;  /* 0xc80000006c087fae */ /* 0x000fe20009921870 */
[----:B------:R-:W-:-:S02]  /*373b0*/  ISETP.NE.U32.AND P5, PT, R3, RZ, PT ;  /* 0x000000ff0300720c */ /* 0x000fc40003fa5070 */
[--C-:B-1----:R-:W-:Y:S01]  /*373c0*/  SHF.R.U32.HI R156, RZ, 0x6, R157.reuse ;  /* 0x00000006ff9c7819 */ /* 0x102fe2000001169d */
[----:B------:R1:W-:Y:S01]  /*373d0*/  STL.64 [R1+0xcd0], R12 ;  /* 0x000cd00c01007387 */ /* 0x0003e20000100a00 */
[----:B------:R-:W-:Y:S02]  /*373e0*/  SHF.R.U32.HI R157, RZ, 0x6, R157 ;  /* 0x00000006ff9d7819 */ /* 0x000fe4000001169d */
[----:B------:R-:W-:Y:S01]  /*373f0*/  SEL R3, RZ, 0x4, P1 ;  /* 0x00000004ff037807 */ /* 0x000fe20000800000 */
[----:B------:R1:W-:Y:S01]  /*37400*/  LDGSTS.E [R8+-0x37ff8], desc[UR48][R12.64], P4 ;  /* 0xc80080000c087fae */ /* 0x0003e2000a121870 */
[----:B------:R-:W-:-:S03]  /*37410*/  SGXT.U32 R157, R157, 0x1 ;  /* 0x000000019d9d781a */ /* 0x000fc60000000000 */
[----:B------:R-:W4:Y:S01]  /*37420*/  LDL.LU.64 R220, [R1+0xca8] ;  /* 0x000ca80001dc7983 */ /* 0x000f220000300a00 */
[----:B------:R-:W-:Y:S02]  /*37430*/  LOP3.LUT R157, R157, 0x6c, RZ, 0xfc, !PT ;  /* 0x0000006c9d9d7812 */ /* 0x000fe400078efcff */
[----:B------:R-:W-:Y:S02]  /*37440*/  ISETP.NE.U32.AND P1, PT, R4, RZ, PT ;  /* 0x000000ff0400720c */ /* 0x000fe40003f25070 */
[----:B------:R-:W-:Y:S02]  /*37450*/  SEL R4, RZ, 0x4, P6 ;  /* 0x00000004ff047807 */ /* 0x000fe40003000000 */
[----:B------:R-:W-:Y:S01]  /*37460*/  ISETP.GE.AND P6, PT, R157, UR10, PT ;  /* 0x0000000a9d007c0c */ /* 0x000fe2000bfc6270 */
[----:B-1----:R-:W-:Y:S01]  /*37470*/  IMAD.WIDE R12, R252, 0x4, R38 ;  /* 0x00000004fc0c7825 */ /* 0x002fe200078e0226 */
[----:B------:R-:W1:Y:S01]  /*37480*/  S2R R157, SR_TID.X ;  /* 0x00000000009d7919 */ /* 0x000e620000002100 */
[----:B------:R-:W4:Y:S01]  /*37490*/  LDL.LU.64 R38, [R1+0xca0] ;  /* 0x000ca00001267983 */ /* 0x000f220000300a00 */
[----:B------:R-:W-:-:S02]  /*374a0*/  SGXT.U32 R156, R156, 0x1 ;  /* 0x000000019c9c781a */ /* 0x000fc40000000000 */
[----:B------:R-:W-:Y:S01]  /*374b0*/  SEL R3, R3, RZ, P2 ;  /* 0x000000ff03037207 */ /* 0x000fe20001000000 */
[----:B------:R1:W-:Y:S01]  /*374c0*/  LDGSTS.E [R8+-0x36000], desc[UR48][R12.64], P5 ;  /* 0xca0000000c087fae */ /* 0x0003e2000a921870 */
[----:B------:R-:W-:-:S04]  /*374d0*/  LOP3.LUT R156, R156, 0x12, RZ, 0xfc, !PT ;  /* 0x000000129c9c7812 */ /* 0x000fc800078efcff */
[----:B------:R-:W-:Y:S01]  /*374e0*/  ISETP.GE.AND P3, PT, R156, UR10, PT ;  /* 0x0000000a9c007c0c */ /* 0x000fe2000bf66270 */
[----:B------:R1:W-:Y:S01]  /*374f0*/  STL.64 [R1+0xd48], R12 ;  /* 0x000d480c01007387 */ /* 0x0003e20000100a00 */
[----:B------:R-:W-:Y:S02]  /*37500*/  ISETP.NE.U32.AND P4, PT, R3, RZ, PT ;  /* 0x000000ff0300720c */ /* 0x000fe40003f85070 */
[----:B------:R-:W-:Y:S02]  /*37510*/  SEL R3, RZ, 0x4, P6 ;  /* 0x00000004ff037807 */ /* 0x000fe40003000000 */
[----:B-1----:R-:W-:-:S04]  /*37520*/  SHF.R.U32.HI R156, RZ, 0x6, R157 ;  /* 0x00000006ff9c7819 */ /* 0x002fc8000001169d */
[----:B------:R-:W-:-:S04]  /*37530*/  SGXT.U32 R156, R156, 0x1 ;  /* 0x000000019c9c781a */ /* 0x000fc80000000000 */
[----:B------:R-:W-:Y:S02]  /*37540*/  LOP3.LUT R156, R156, 0x6e, RZ, 0xfc, !PT ;  /* 0x0000006e9c9c7812 */ /* 0x000fe400078efcff */
[----:B------:R-:W-:Y:S02]  /*37550*/  SHF.R.U32.HI R13, RZ, 0x6, R157 ;  /* 0x00000006ff0d7819 */ /* 0x000fe4000001169d */
[----:B------:R-:W-:Y:S02]  /*37560*/  ISETP.GE.AND P6, PT, R156, UR10, PT ;  /* 0x0000000a9c007c0c */ /* 0x000fe4000bfc6270 */
[----:B------:R-:W-:Y:S02]  /*37570*/  SGXT.U32 R13, R13, 0x1 ;  /* 0x000000010d0d781a */ /* 0x000fe40000000000 */
[----:B------:R-:W-:Y:S02]  /*37580*/  SEL R4, R4, RZ, P2 ;  /* 0x000000ff04047207 */ /* 0x000fe40001000000 */
[----:B------:R-:W-:-:S02]  /*37590*/  LOP3.LUT R13, R13, 0x14, RZ, 0xfc, !PT ;  /* 0x000000140d0d7812 */ /* 0x000fc400078efcff */
[----:B------:R-:W-:Y:S01]  /*375a0*/  ISETP.NE.U32.AND P5, PT, R4, RZ, PT ;  /* 0x000000ff0400720c */ /* 0x000fe20003fa5070 */
[----:B---3--:R-:W-:-:S05]  /*375b0*/  IMAD.WIDE R108, R252, 0x4, R164 ;  /* 0x00000004fc6c7825 */ /* 0x008fca00078e02a4 */
[----:B------:R2:W-:Y:S04]  /*375c0*/  STL.64 [R1+0xda0], R108 ;  /* 0x000da06c01007387 */ /* 0x0005e80000100a00 */
[----:B------:R-:W3:Y:S04]  /*375d0*/  LDL.LU.64 R156, [R1+0xe18] ;  /* 0x000e1800019c7983 */ /* 0x000ee80000300a00 */
[----:B------:R2:W-:Y:S01]  /*375e0*/  LDGSTS.E [R8+-0x35ff8], desc[UR48][R108.64], P1 ;  /* 0xca0080006c087fae */ /* 0x0005e20008921870 */
[----:B------:R-:W-:-:S03]  /*375f0*/  ISETP.GE.AND P1, PT, R13, UR10, PT ;  /* 0x0000000a0d007c0c */ /* 0x000fc6000bf26270 */
[----:B------:R-:W3:Y:S01]  /*37600*/  LDL.LU.64 R12, [R1+0xe10] ;  /* 0x000e1000010c7983 */ /* 0x000ee20000300a00 */
[C---:B--2---:R-:W-:Y:S02]  /*37610*/  IMAD.WIDE R108, R252.reuse, 0x4, R244 ;  /* 0x00000004fc6c7825 */ /* 0x044fe400078e02f4 */
[----:B------:R-:W1:Y:S02]  /*37620*/  S2R R245, SR_TID.X ;  /* 0x0000000000f57919 */ /* 0x000e640000002100 */
[----:B------:R-:W-:-:S05]  /*37630*/  IMAD.WIDE R120, R252, 0x4, R120 ;  /* 0x00000004fc787825 */ /* 0x000fca00078e0278 */
[----:B------:R2:W-:Y:S04]  /*37640*/  STL.64 [R1+0xda8], R120 ;  /* 0x000da87801007387 */ /* 0x0005e80000100a00 */
[----:B------:R4:W-:Y:S04]  /*37650*/  STL.64 [R1+0xe20], R108 ;  /* 0x000e206c01007387 */ /* 0x0009e80000100a00 */
[----:B------:R-:W-:Y:S04]  /*37660*/  LDGSTS.E [R8+-0x34000], desc[UR48][R120.64], P4 ;  /* 0xcc00000078087fae */ /* 0x000fe8000a121870 */
[----:B------:R4:W-:Y:S04]  /*37670*/  LDGSTS.E [R8+-0x33ff8], desc[UR48][R108.64], P5 ;  /* 0xcc0080006c087fae */ /* 0x0009e8000a921870 */
[----:B--2---:R-:W2:Y:S01]  /*37680*/  LDL.LU.64 R120, [R1+0xd98] ;  /* 0x000d980001787983 */ /* 0x004ea20000300a00 */
[----:B-1----:R-:W-:-:S02]  /*37690*/  SHF.R.U32.HI R244, RZ, 0x6, R245 ;  /* 0x00000006fff47819 */ /* 0x002fc400000116f5 */
[----:B------:R-:W-:Y:S02]  /*376a0*/  SHF.R.U32.HI R245, RZ, 0x6, R245 ;  /* 0x00000006fff57819 */ /* 0x000fe400000116f5 */
[----:B------:R-:W-:Y:S02]  /*376b0*/  SGXT.U32 R244, R244, 0x1 ;  /* 0x00000001f4f4781a */ /* 0x000fe40000000000 */
[----:B------:R-:W-:Y:S02]  /*376c0*/  SGXT.U32 R245, R245, 0x1 ;  /* 0x00000001f5f5781a */ /* 0x000fe40000000000 */
[----:B------:R-:W-:Y:S02]  /*376d0*/  LOP3.LUT R244, R244, 0x16, RZ, 0xfc, !PT ;  /* 0x00000016f4f47812 */ /* 0x000fe400078efcff */
[----:B------:R-:W-:Y:S02]  /*376e0*/  LOP3.LUT R245, R245, 0x30, RZ, 0xfc, !PT ;  /* 0x00000030f5f57812 */ /* 0x000fe400078efcff */
[----:B------:R-:W-:-:S02]  /*376f0*/  ISETP.GE.AND P4, PT, R244, UR10, PT ;  /* 0x0000000af4007c0c */ /* 0x000fc4000bf86270 */
[----:B------:R-:W-:Y:S02]  /*37700*/  ISETP.GE.AND P5, PT, R245, UR10, PT ;  /* 0x0000000af5007c0c */ /* 0x000fe4000bfa6270 */
[----:B------:R-:W2:Y:S01]  /*37710*/  LDL.LU.64 R244, [R1+0xd90] ;  /* 0x000d900001f47983 */ /* 0x000ea20000300a00 */
[----:B------:R-:W-:Y:S02]  /*37720*/  SEL R4, RZ, 0x4, P6 ;  /* 0x00000004ff047807 */ /* 0x000fe40003000000 */
[----:B------:R-:W-:Y:S02]  /*37730*/  SEL R3, R3, RZ, P2 ;  /* 0x000000ff03037207 */ /* 0x000fe40001000000 */
[----:B------:R-:W-:Y:S02]  /*37740*/  SEL R4, R4, RZ, P2 ;  /* 0x000000ff04047207 */ /* 0x000fe40001000000 */
[----:B------:R-:W-:Y:S02]  /*37750*/  ISETP.NE.U32.AND P6, PT, R3, RZ, PT ;  /* 0x000000ff0300720c */ /* 0x000fe40003fc5070 */
[----:B------:R-:W-:-:S02]  /*37760*/  SEL R3, RZ, 0x4, P0 ;  /* 0x00000004ff037807 */ /* 0x000fc40000000000 */
[----:B------:R-:W-:Y:S01]  /*37770*/  ISETP.NE.U32.AND P0, PT, R4, RZ, PT ;  /* 0x000000ff0400720c */ /* 0x000fe20003f05070 */
[C---:B----4-:R-:W-:Y:S02]  /*37780*/  IMAD.WIDE R108, R252.reuse, 0x4, R220 ;  /* 0x00000004fc6c7825 */ /* 0x050fe400078e02dc */
[----:B------:R-:W1:Y:S02]  /*37790*/  S2R R221, SR_TID.X ;  /* 0x0000000000dd7919 */ /* 0x000e640000002100 */
[----:B------:R-:W-:Y:S01]  /*377a0*/  IMAD.WIDE R38, R252, 0x4, R38 ;  /* 0x00000004fc267825 */ /* 0x000fe200078e0226 */
[----:B------:R-:W-:Y:S04]  /*377b0*/  STL.64 [R1+0xe28], R108 ;  /* 0x000e286c01007387 */ /* 0x000fe80000100a00 */
[----:B------:R-:W-:Y:S04]  /*377c0*/  LDGSTS.E [R8+-0x32000], desc[UR48][R108.64], P6 ;  /* 0xce0000006c087fae */ /* 0x000fe8000b121870 */
[----:B------:R4:W-:Y:S04]  /*377d0*/  STL.64 [R1+0xe70], R38 ;  /* 0x000e702601007387 */ /* 0x0009e80000100a00 */
[----:B------:R4:W-:Y:S02]  /*377e0*/  LDGSTS.E [R8+-0x31ff8], desc[UR48][R38.64], P0 ;  /* 0xce00800026087fae */ /* 0x0009e40008121870 */
[----:B----4-:R-:W4:Y:S01]  /*377f0*/  S2R R39, SR_TID.X ;  /* 0x0000000000277919 */ /* 0x010f220000002100 */
[----:B-1----:R-:W-:-:S04]  /*37800*/  SHF.R.U32.HI R221, RZ, 0x6, R221 ;  /* 0x00000006ffdd7819 */ /* 0x002fc800000116dd */
[----:B------:R-:W-:Y:S02]  /*37810*/  SGXT.U32 R221, R221, 0x1 ;  /* 0x00000001dddd781a */ /* 0x000fe40000000000 */
[----:B------:R-:W-:Y:S02]  /*37820*/  SEL R4, RZ, 0x4, P3 ;  /* 0x00000004ff047807 */ /* 0x000fe40001800000 */
[----:B------:R-:W-:Y:S02]  /*37830*/  LOP3.LUT R221, R221, 0x32, RZ, 0xfc, !PT ;  /* 0x00000032dddd7812 */ /* 0x000fe400078efcff */
[----:B------:R-:W-:Y:S02]  /*37840*/  SEL R3, R3, RZ, P2 ;  /* 0x000000ff03037207 */ /* 0x000fe40001000000 */
[----:B------:R-:W-:Y:S02]  /*37850*/  SEL R4, R4, RZ, P2 ;  /* 0x000000ff04047207 */ /* 0x000fe40001000000 */
[----:B------:R-:W-:-:S02]  /*37860*/  ISETP.GE.AND P6, PT, R221, UR10, PT ;  /* 0x0000000add007c0c */ /* 0x000fc4000bfc6270 */
[----:B------:R-:W-:Y:S01]  /*37870*/  ISETP.NE.U32.AND P3, PT, R3, RZ, PT ;  /* 0x000000ff0300720c */ /* 0x000fe20003f65070 */
[----:B------:R-:W1:Y:S01]  /*37880*/  S2R R221, SR_TID.X ;  /* 0x0000000000dd7919 */ /* 0x000e620000002100 */
[----:B------:R-:W-:Y:S02]  /*37890*/  SEL R3, RZ, 0x4, P5 ;  /* 0x00000004ff037807 */ /* 0x000fe40002800000 */
[----:B----4-:R-:W-:-:S04]  /*378a0*/  SHF.R.U32.HI R39, RZ, 0x6, R39 ;  /* 0x00000006ff277819 */ /* 0x010fc80000011627 */
[----:B------:R-:W-:-:S04]  /*378b0*/  SGXT.U32 R39, R39, 0x1 ;  /* 0x000000012727781a */ /* 0x000fc80000000000 */
[----:B------:R-:W-:Y:S02]  /*378c0*/  LOP3.LUT R39, R39, 0x50, RZ, 0xfc, !PT ;  /* 0x0000005027277812 */ /* 0x000fe400078efcff */
[----:B------:R-:W-:Y:S02]  /*378d0*/  ISETP.NE.U32.AND P5, PT, R4, RZ, PT ;  /* 0x000000ff0400720c */ /* 0x000fe40003fa5070 */
[----:B------:R-:W-:Y:S02]  /*378e0*/  SEL R4, RZ, 0x4, P6 ;  /* 0x00000004ff047807 */ /* 0x000fe40003000000 */
[----:B------:R-:W-:Y:S02]  /*378f0*/  ISETP.GE.AND P6, PT, R39, UR10, PT ;  /* 0x0000000a27007c0c */ /* 0x000fe4000bfc6270 */
[----:B-1----:R-:W-:-:S04]  /*37900*/  SHF.R.U32.HI R221, RZ, 0x6, R221 ;  /* 0x00000006ffdd7819 */ /* 0x002fc800000116dd */
[----:B------:R-:W-:-:S04]  /*37910*/  SGXT.U32 R221, R221, 0x1 ;  /* 0x00000001dddd781a */ /* 0x000fc80000000000 */
[----:B------:R-:W-:Y:S01]  /*37920*/  LOP3.LUT R221, R221, 0x52, RZ, 0xfc, !PT ;  /* 0x00000052dddd7812 */ /* 0x000fe200078efcff */
[----:B---3--:R-:W-:Y:S02]  /*37930*/  IMAD.WIDE R108, R252, 0x4, R156 ;  /* 0x00000004fc6c7825 */ /* 0x008fe400078e029c */
[----:B------:R-:W3:Y:S04]  /*37940*/  LDL.LU.64 R156, [R1+0xd18] ;  /* 0x000d1800019c7983 */ /* 0x000ee80000300a00 */
[----:B------:R2:W-:Y:S04]  /*37950*/  STL.64 [R1+0xcb8], R108 ;  /* 0x000cb86c01007387 */ /* 0x0005e80000100a00 */
[----:B------:R-:W4:Y:S04]  /*37960*/  LDL.LU.64 R38, [R1+0xd10] ;  /* 0x000d100001267983 */ /* 0x000f280000300a00 */
[----:B------:R2:W-:Y:S01]  /*37970*/  LDGSTS.E [R9+-0x38000], desc[UR48][R108.64], P3 ;  /* 0xc80000006c097fae */ /* 0x0005e20009921870 */
[----:B------:R-:W-:-:S02]  /*37980*/  ISETP.GE.AND P3, PT, R221, UR10, PT ;  /* 0x0000000add007c0c */ /* 0x000fc4000bf66270 */
[----:B------:R-:W1:Y:S01]  /*37990*/  S2R R221, SR_TID.X ;  /* 0x0000000000dd7919 */ /* 0x000e620000002100 */
[----:B------:R-:W-:Y:S01]  /*379a0*/  SEL R3, R3, RZ, P2 ;  /* 0x000000ff03037207 */ /* 0x000fe20001000000 */
[----:B------:R-:W-:Y:S01]  /*379b0*/  IMAD.WIDE R12, R252, 0x4, R12 ;  /* 0x00000004fc0c7825 */ /* 0x000fe200078e020c */
[----:B------:R-:W-:Y:S02]  /*379c0*/  SEL R5, RZ, 0x4, P3 ;  /* 0x00000004ff057807 */ /* 0x000fe40001800000 */
[----:B------:R-:W-:Y:S02]  /*379d0*/  ISETP.NE.U32.AND P0, PT, R3, RZ, PT ;  /* 0x000000ff0300720c */ /* 0x000fe40003f05070 */
[----:B------:R2:W-:Y:S01]  /*379e0*/  STL.64 [R1+0xcc0], R12 ;  /* 0x000cc00c01007387 */ /* 0x0005e20000100a00 */
[----:B------:R-:W-:-:S03]  /*379f0*/  SEL R3, RZ, 0x4, P6 ;  /* 0x00000004ff037807 */ /* 0x000fc60003000000 */
[----:B------:R2:W-:Y:S01]  /*37a00*/  LDGSTS.E [R9+-0x37ff8], desc[UR48][R12.64], P5 ;  /* 0xc80080000c097fae */ /* 0x0005e2000a921870 */
[--C-:B-1----:R-:W-:Y:S02]  /*37a10*/  SHF.R.U32.HI R220, RZ, 0x6, R221.reuse ;  /* 0x00000006ffdc7819 */ /* 0x102fe400000116dd */
[----:B------:R-:W-:Y:S02]  /*37a20*/  SHF.R.U32.HI R221, RZ, 0x6, R221 ;  /* 0x00000006ffdd7819 */ /* 0x000fe400000116dd */
[----:B------:R-:W-:Y:S02]  /*37a30*/  SGXT.U32 R220, R220, 0x1 ;  /* 0x00000001dcdc781a */ /* 0x000fe40000000000 */
[----:B------:R-:W-:Y:S02]  /*37a40*/  SGXT.U32 R221, R221, 0x1 ;  /* 0x00000001dddd781a */ /* 0x000fe40000000000 */
[----:B------:R-:W-:Y:S02]  /*37a50*/  LOP3.LUT R220, R220, 0x70, RZ, 0xfc, !PT ;  /* 0x00000070dcdc7812 */ /* 0x000fe400078efcff */
[----:B------:R-:W-:-:S02]  /*37a60*/  LOP3.LUT R221, R221, 0x72, RZ, 0xfc, !PT ;  /* 0x00000072dddd7812 */ /* 0x000fc400078efcff */
[----:B------:R-:W-:Y:S02]  /*37a70*/  ISETP.GE.AND P6, PT, R220, UR10, PT ;  /* 0x0000000adc007c0c */ /* 0x000fe4000bfc6270 */
[----:B------:R-:W-:Y:S01]  /*37a80*/  ISETP.GE.AND P3, PT, R221, UR10, PT ;  /* 0x0000000add007c0c */ /* 0x000fe2000bf66270 */
[----:B--2---:R-:W-:-:S05]  /*37a90*/  IMAD.WIDE R108, R252, 0x4, R120 ;  /* 0x00000004fc6c7825 */ /* 0x004fca00078e0278 */
[----:B------:R4:W-:Y:S04]  /*37aa0*/  STL.64 [R1+0xd30], R108 ;  /* 0x000d306c01007387 */ /* 0x0009e80000100a00 */
[----:B------:R-:W2:Y:S04]  /*37ab0*/  LDL.LU.64 R220, [R1+0xc98] ;  /* 0x000c980001dc7983 */ /* 0x000ea80000300a00 */
[----:B------:R-:W2:Y:S01]  /*37ac0*/  LDL.LU.64 R120, [R1+0xc90] ;  /* 0x000c900001787983 */ /* 0x000ea20000300a00 */
[----:B------:R-:W-:-:S03]  /*37ad0*/  SEL R4, R4, RZ, P2 ;  /* 0x000000ff04047207 */ /* 0x000fc60001000000 */
[----:B------:R4:W-:Y:S01]  /*37ae0*/  LDGSTS.E [R9+-0x36000], desc[UR48][R108.64], P0 ;  /* 0xca0000006c097fae */ /* 0x0009e20008121870 */
[----:B------:R-:W-:-:S03]  /*37af0*/  IMAD.WIDE R12, R252, 0x4, R244 ;  /* 0x00000004fc0c7825 */ /* 0x000fc600078e02f4 */
[----:B------:R-:W2:Y:S01]  /*37b00*/  LDL.LU.64 R244, [R1+0xe08] ;  /* 0x000e080001f47983 */ /* 0x000ea20000300a00 */
[----:B------:R-:W-:-:S03]  /*37b10*/  ISETP.NE.U32.AND P5, PT, R4, RZ, PT ;  /* 0x000000ff0400720c */ /* 0x000fc60003fa5070 */
[----:B------:R1:W-:Y:S10]  /*37b20*/  STL.64 [R1+0xd38], R12 ;  /* 0x000d380c01007387 */ /* 0x0003f40000100a00 */
[----:B------:R-:W-:Y:S01]  /*37b30*/  LDGSTS.E [R9+-0x35ff8], desc[UR48][R12.64], P5 ;  /* 0xca0080000c097fae */ /* 0x000fe2000a921870 */
[----:B------:R-:W-:-:S02]  /*37b40*/  SEL R3, R3, RZ, P2 ;  /* 0x000000ff03037207 */ /* 0x000fc40001000000 */
[----:B------:R-:W-:Y:S02]  /*37b50*/  SEL R4, RZ, 0x4, P6 ;  /* 0x00000004ff047807 */ /* 0x000fe40003000000 */
[----:B------:R-:W-:Y:S02]  /*37b60*/  ISETP.NE.U32.AND P6, PT, R3, RZ, PT ;  /* 0x000000ff0300720c */ /* 0x000fe40003fc5070 */
[----:B------:R-:W-:Y:S02]  /*37b70*/  SEL R3, RZ, 0x4, P3 ;  /* 0x00000004ff037807 */ /* 0x000fe40001800000 */
[----:B------:R-:W-:Y:S02]  /*37b80*/  SEL R5, R5, RZ, P2 ;  /* 0x000000ff05057207 */ /* 0x000fe40001000000 */
[----:B------:R-:W-:Y:S02]  /*37b90*/  SEL R4, R4, RZ, P2 ;  /* 0x000000ff04047207 */ /* 0x000fe40001000000 */
[----:B------:R-:W-:-:S02]  /*37ba0*/  ISETP.NE.U32.AND P3, PT, R5, RZ, PT ;  /* 0x000000ff0500720c */ /* 0x000fc40003f65070 */
[----:B------:R-:W-:Y:S02]  /*37bb0*/  SEL R3, R3, RZ, P2 ;  /* 0x000000ff03037207 */ /* 0x000fe40001000000 */
[----:B------:R-:W-:Y:S02]  /*37bc0*/  ISETP.NE.U32.AND P5, PT, R4, RZ, PT ;  /* 0x000000ff0400720c */ /* 0x000fe40003fa5070 */
[----:B------:R-:W-:Y:S02]  /*37bd0*/  SEL R4, RZ, 0x4, P1 ;  /* 0x00000004ff047807 */ /* 0x000fe40000800000 */
[----:B------:R-:W-:Y:S02]  /*37be0*/  ISETP.NE.U32.AND P1, PT, R3, RZ, PT ;  /* 0x000000ff0300720c */ /* 0x000fe40003f25070 */
[----:B------:R-:W-:Y:S01]  /*37bf0*/  SEL R3, RZ, 0x4, P4 ;  /* 0x00000004ff037807 */ /* 0x000fe20002000000 */
[----:B---3--:R-:W-:-:S05]  /*37c00*/  IMAD.WIDE R134, R252, 0x4, R156 ;  /* 0x00000004fc867825 */ /* 0x008fca00078e029c */
[----:B------:R3:W-:Y:S01]  /*37c10*/  STL.64 [R1+0xd90], R134 ;  /* 0x000d908601007387 */ /* 0x0007e20000100a00 */
[----:B----4-:R-:W-:-:S03]  /*37c20*/  IMAD.WIDE R108, R252, 0x4, R38 ;  /* 0x00000004fc6c7825 */ /* 0x010fc600078e0226 */
[----:B-1----:R-:W4:Y:S04]  /*37c30*/  LDL.LU.64 R12, [R1+0xe00] ;  /* 0x000e0000010c7983 */ /* 0x002f280000300a00 */
[----:B------:R-:W4:Y:S01]  /*37c40*/  LDL.LU.64 R38, [R1+0xd88] ;  /* 0x000d880001267983 */ /* 0x000f220000300a00 */
[----:B------:R-:W1:Y:S03]  /*37c50*/  S2R R156, SR_TID.X ;  /* 0x00000000009c7919 */ /* 0x000e660000002100 */
[----:B------:R3:W-:Y:S04]  /*37c60*/  LDGSTS.E [R9+-0x34000], desc[UR48][R134.64], P6 ;  /* 0xcc00000086097fae */ /* 0x0007e8000b121870 */
[----:B------:R3:W-:Y:S04]  /*37c70*/  STL.64 [R1+0xd98], R108 ;  /* 0x000d986c01007387 */ /* 0x0007e80000100a00 */
[----:B------:R3:W-:Y:S01]  /*37c80*/  LDGSTS.E [R9+-0x33ff8], desc[UR48][R108.64], P3 ;  /* 0xcc0080006c097fae */ /* 0x0007e20009921870 */
        /* <DEDUP_REMOVED lines=8> */
[----:B------:R-:W4:Y:S01]  /*37d10*/  LDL.LU.64 R156, [R1+0xd80] ;  /* 0x000d8000019c7983 */ /* 0x000f220000300a00 */
[----:B--2---:R-:W-:-:S04]  /*37d20*/  IMAD.WIDE R138, R252, 0x4, R220 ;  /* 0x00000004fc8a7825 */ /* 0x004fc800078e02dc */
[C---:B---3--:R-:W-:Y:S01]  /*37d30*/  IMAD.WIDE R134, R252.reuse, 0x4, R120 ;  /* 0x00000004fc867825 */ /* 0x048fe200078e0278 */
[----:B------:R-:W-:Y:S04]  /*37d40*/  STL.64 [R1+0xe10], R138 ;  /* 0x000e108a01007387 */ /* 0x000fe80000100a00 */
[----:B------:R-:W2:Y:S01]  /*37d50*/  LDL.LU.64 R120, [R1+0xd08] ;  /* 0x000d080001787983 */ /* 0x000ea20000300a00 */
[----:B------:R-:W-:-:S03]  /*37d60*/  IMAD.WIDE R108, R252, 0x4, R244 ;  /* 0x00000004fc6c7825 */ /* 0x000fc600078e02f4 */
[----:B------:R-:W-:Y:S04]  /*37d70*/  STL.64 [R1+0xe18], R134 ;  /* 0x000e188601007387 */ /* 0x000fe80000100a00 */
[----:B------:R-:W-:Y:S04]  /*37d80*/  STL.64 [R1+0xcb0], R108 ;  /* 0x000cb06c01007387 */ /* 0x000fe80000100a00 */
[----:B------:R-:W3:Y:S01]  /*37d90*/  LDL.LU.64 R244, [R1+0xd00] ;  /* 0x000d000001f47983 */ /* 0x000ee20000300a00 */
[----:B------:R-:W1:Y:S01]  /*37da0*/  S2R R165, SR_TID.X ;  /* 0x0000000000a57919 */ /* 0x000e620000002100 */
[----:B------:R-:W1:Y:S02]  /*37db0*/  S2R R220, SR_TID.X ;  /* 0x0000000000dc7919 */ /* 0x000e640000002100 */
[----:B------:R-:W-:Y:S04]  /*37dc0*/  LDGSTS.E [R9+-0x32000], desc[UR48][R138.64], P5 ;  /* 0xce0000008a097fae */ /* 0x000fe8000a921870 */
[----:B------:R4:W-:Y:S01]  /*37dd0*/  LDGSTS.E [R9+-0x31ff8], desc[UR48][R134.64], P1 ;  /* 0xce00800086097fae */ /* 0x0009e20008921870 */
[----:B-1----:R-:W-:-:S04]  /*37de0*/  SHF.R.U32.HI R165, RZ, 0x6, R165 ;  /* 0x00000006ffa57819 */ /* 0x002fc800000116a5 */
[----:B------:R-:W-:-:S04]  /*37df0*/  SGXT.U32 R165, R165, 0x1 ;  /* 0x00000001a5a5781a */ /* 0x000fc80000000000 */
[----:B------:R-:W-:-:S04]  /*37e00*/  LOP3.LUT R165, R165, 0x18, RZ, 0xfc, !PT ;  /* 0x00000018a5a57812 */ /* 0x000fc800078efcff */
[----:B------:R-:W-:Y:S02]  /*37e10*/  ISETP.GE.AND P0, PT, R165, UR10, PT ;  /* 0x0000000aa5007c0c */ /* 0x000fe4000bf06270 */
[----:B------:R-:W1:Y:S01]  /*37e20*/  S2R R165, SR_TID.X ;  /* 0x0000000000a57919 */ /* 0x000e620000002100 */
[----:B------:R-:W-:Y:S02]  /*37e30*/  SEL R4, R4, RZ, P2 ;  /* 0x000000ff04047207 */ /* 0x000fe40001000000 */
[----:B------:R-:W-:Y:S02]  /*37e40*/  SEL R3, R3, RZ, P2 ;  /* 0x000000ff03037207 */ /* 0x000fe40001000000 */
[----:B------:R-:W-:Y:S02]  /*37e50*/  ISETP.NE.U32.AND P3, PT, R4, RZ, PT ;  /* 0x000000ff0400720c */ /* 0x000fe40003f65070 */
[----:B------:R-:W-:Y:S02]  /*37e60*/  SHF.R.U32.HI R221, RZ, 0x6, R220 ;  /* 0x00000006ffdd7819 */ /* 0x000fe400000116dc */
[----:B------:R-:W-:-:S02]  /*37e70*/  SEL R4, RZ, 0x4, P6 ;  /* 0x00000004ff047807 */ /* 0x000fc40003000000 */
[----:B------:R-:W-:Y:S02]  /*37e80*/  SHF.R.U32.HI R220, RZ, 0x6, R220 ;  /* 0x00000006ffdc7819 */ /* 0x000fe400000116dc */
[----:B------:R-:W-:Y:S02]  /*37e90*/  ISETP.NE.U32.AND P6, PT, R3, RZ, PT ;  /* 0x000000ff0300720c */ /* 0x000fe40003fc5070 */
[----:B------:R-:W-:Y:S02]  /*37ea0*/  SEL R3, RZ, 0x4, P4 ;  /* 0x00000004ff037807 */ /* 0x000fe40002000000 */
[----:B------:R-:W-:Y:S01]  /*37eb0*/  SGXT.U32 R220, R220, 0x1 ;  /* 0x00000001dcdc781a */ /* 0x000fe20000000000 */
[----:B------:R-:W-:Y:S01]  /*37ec0*/  LDGSTS.E [R242+-0x38000], desc[UR48][R108.64], P3 ;  /* 0xc80000006cf27fae */ /* 0x000fe20009921870 */
[----:B------:R-:W-:Y:S02]  /*37ed0*/  SEL R3, R3, RZ, P2 ;  /* 0x000000ff03037207 */ /* 0x000fe40001000000 */
[----:B-1----:R-:W-:-:S04]  /*37ee0*/  SHF.R.U32.HI R165, RZ, 0x6, R165 ;  /* 0x00000006ffa57819 */ /* 0x002fc800000116a5 */
[----:B------:R-:W-:-:S04]  /*37ef0*/  SGXT.U32 R165, R165, 0x1 ;  /* 0x00000001a5a5781a */ /* 0x000fc80000000000 */
[----:B------:R-:W-:Y:S02]  /*37f00*/  LOP3.LUT R165, R165, 0x54, RZ, 0xfc, !PT ;  /* 0x00000054a5a57812 */ /* 0x000fe400078efcff */
[----:B------:R-:W-:Y:S02]  /*37f10*/  LOP3.LUT R220, R220, 0x56, RZ, 0xfc, !PT ;  /* 0x00000056dcdc7812 */ /* 0x000fe400078efcff */
[----:B------:R-:W-:Y:S02]  /*37f20*/  ISETP.GE.AND P4, PT, R165, UR10, PT ;  /* 0x0000000aa5007c0c */ /* 0x000fe4000bf86270 */
[----:B------:R-:W-:Y:S02]  /*37f30*/  SEL R4, R4, RZ, P2 ;  /* 0x000000ff04047207 */ /* 0x000fe40001000000 */
[----:B------:R-:W-:Y:S02]  /*37f40*/  ISETP.NE.U32.AND P1, PT, R3, RZ, PT ;  /* 0x000000ff0300720c */ /* 0x000fe40003f25070 */
[----:B------:R-:W-:-:S02]  /*37f50*/  SEL R3, RZ, 0x4, P4 ;  /* 0x00000004ff037807 */ /* 0x000fc40002000000 */
[----:B------:R-:W-:Y:S02]  /*37f60*/  ISETP.GE.AND P4, PT, R220, UR10, PT ;  /* 0x0000000adc007c0c */ /* 0x000fe4000bf86270 */
[----:B------:R-:W-:Y:S02]  /*37f70*/  ISETP.NE.U32.AND P5, PT, R4, RZ, PT ;  /* 0x000000ff0400720c */ /* 0x000fe40003fa5070 */
[----:B------:R-:W-:Y:S02]  /*37f80*/  SEL R4, R3, RZ, P2 ;  /* 0x000000ff03047207 */ /* 0x000fe40001000000 */
[----:B------:R-:W-:Y:S01]  /*37f90*/  SEL R3, RZ, 0x4, P4 ;  /* 0x00000004ff037807 */ /* 0x000fe20002000000 */
[----:B----4-:R-:W-:-:S04]  /*37fa0*/  IMAD.WIDE R8, R252, 0x4, R12 ;  /* 0x00000004fc087825 */ /* 0x010fc800078e020c */
[----:B------:R-:W-:Y:S01]  /*37fb0*/  IMAD.WIDE R12, R252, 0x4, R38 ;  /* 0x00000004fc0c7825 */ /* 0x000fe200078e0226 */
[----:B------:R1:W-:Y:S01]  /*37fc0*/  LDGSTS.E [R242+-0x37ff8], desc[UR48][R8.64], P6 ;  /* 0xc800800008f27fae */ /* 0x0003e2000b121870 */
[----:B------:R-:W4:Y:S03]  /*37fd0*/  S2R R39, SR_TID.X ;  /* 0x0000000000277919 */ /* 0x000f260000002100 */
[----:B------:R3:W-:Y:S01]  /*37fe0*/  LDGSTS.E [R242+-0x36000], desc[UR48][R12.64], P5 ;  /* 0xca0000000cf27fae */ /* 0x0007e2000a921870 */
[----:B----4-:R-:W-:-:S04]  /*37ff0*/  SHF.R.U32.HI R38, RZ, 0x6, R39 ;  /* 0x00000006ff267819 */ /* 0x010fc80000011627 */
[----:B------:R-:W-:-:S04]  /*38000*/  SGXT.U32 R38, R38, 0x1 ;  /* 0x000000012626781a */ /* 0x000fc80000000000 */
[----:B------:R-:W-:-:S04]  /*38010*/  LOP3.LUT R38, R38, 0x74, RZ, 0xfc, !PT ;  /* 0x0000007426267812 */ /* 0x000fc800078efcff */
[----:B------:R-:W-:Y:S02]  /*38020*/  ISETP.GE.AND P4, PT, R38, UR10, PT ;  /* 0x0000000a26007c0c */ /* 0x000fe4000bf86270 */
[----:B------:R-:W4:Y:S01]  /*38030*/  S2R R38, SR_TID.X ;  /* 0x0000000000267919 */ /* 0x000f220000002100 */
[----:B------:R-:W-:-:S04]  /*38040*/  SHF.R.U32.HI R39, RZ, 0x6, R39 ;  /* 0x00000006ff277819 */ /* 0x000fc80000011627 */
[----:B------:R-:W-:-:S04]  /*38050*/  SGXT.U32 R39, R39, 0x1 ;  /* 0x000000012727781a */ /* 0x000fc80000000000 */
[----:B------:R-:W-:-:S04]  /*38060*/  LOP3.LUT R39, R39, 0x76, RZ, 0xfc, !PT ;  /* 0x0000007627277812 */ /* 0x000fc800078efcff */
[----:B------:R-:W-:Y:S01]  /*38070*/  ISETP.GE.AND P5, PT, R39, UR10, PT ;  /* 0x0000000a27007c0c */ /* 0x000fe2000bfa6270 */
[----:B------:R1:W-:Y:S01]  /*38080*/  STL.64 [R1+0xca8], R8 ;  /* 0x000ca80801007387 */ /* 0x0003e20000100a00 */
[----:B------:R-:W-:Y:S02]  /*38090*/  SEL R3, R3, RZ, P2 ;  /* 0x000000ff03037207 */ /* 0x000fe40001000000 */
[----:B------:R-:W-:Y:S01]  /*380a0*/  ISETP.NE.U32.AND P6, PT, R4, RZ, PT ;  /* 0x000000ff0400720c */ /* 0x000fe20003fc5070 */
[----:B------:R3:W-:Y:S01]  /*380b0*/  STL.64 [R1+0xd20], R12 ;  /* 0x000d200c01007387 */ /* 0x0007e20000100a00 */
[----:B------:R-:W-:Y:S01]  /*380c0*/  SEL R4, RZ, 0x4, P5 ;  /* 0x00000004ff047807 */ /* 0x000fe20002800000 */
[----:B-1----:R-:W-:-:S05]  /*380d0*/  IMAD.WIDE R8, R252, 0x4, R156 ;  /* 0x00000004fc087825 */ /* 0x002fca00078e029c */
[----:B------:R1:W-:Y:S01]  /*380e0*/  LDGSTS.E [R242+-0x35ff8], desc[UR48][R8.64], P1 ;  /* 0xca00800008f27fae */ /* 0x0003e20008921870 */
[--C-:B----4-:R-:W-:Y:S02]  /*380f0*/  SHF.R.U32.HI R39, RZ, 0x6, R38.reuse ;  /* 0x00000006ff277819 */ /* 0x110fe40000011626 */
[----:B------:R-:W-:Y:S02]  /*38100*/  SHF.R.U32.HI R38, RZ, 0x6, R38 ;  /* 0x00000006ff267819 */ /* 0x000fe40000011626 */
[----:B------:R-:W-:Y:S02]  /*38110*/  SGXT.U32 R39, R39, 0x1 ;  /* 0x000000012727781a */ /* 0x000fe40000000000 */
[----:B------:R-:W-:Y:S02]  /*38120*/  SGXT.U32 R38, R38, 0x1 ;  /* 0x000000012626781a */ /* 0x000fe40000000000 */
[----:B------:R-:W-:Y:S02]  /*38130*/  LOP3.LUT R39, R39, 0x1e, RZ, 0xfc, !PT ;  /* 0x0000001e27277812 */ /* 0x000fe400078efcff */
[----:B------:R-:W-:Y:S01]  /*38140*/  LOP3.LUT R38, R38, 0x1c, RZ, 0xfc, !PT ;  /* 0x0000001c26267812 */ /* 0x000fe200078efcff */
[----:B------:R4:W-:Y:S01]  /*38150*/  STL.64 [R1+0xd28], R8 ;  /* 0x000d280801007387 */ /* 0x0009e20000100a00 */
[----:B------:R-:W-:-:S02]  /*38160*/  ISETP.NE.U32.AND P1, PT, R3, RZ, PT ;  /* 0x000000ff0300720c */ /* 0x000fc40003f25070 */
[----:B------:R-:W-:Y:S01]  /*38170*/  SEL R3, RZ, 0x4, P4 ;  /* 0x00000004ff037807 */ /* 0x000fe20002000000 */
[----:B------:R-:W4:Y:S01]  /*38180*/  LDL.LU.64 R188, [R1+0xdf0] ;  /* 0x000df00001bc7983 */ /* 0x000f220000300a00 */
[----:B------:R-:W-:Y:S02]  /*38190*/  ISETP.GE.AND P4, PT, R38, UR10, PT ;  /* 0x0000000a26007c0c */ /* 0x000fe4000bf86270 */
[----:B------:R-:W-:Y:S01]  /*381a0*/  ISETP.GE.AND P5, PT, R39, UR10, PT ;  /* 0x0000000a27007c0c */ /* 0x000fe2000bfa6270 */
[----:B------:R-:W4:Y:S04]  /*381b0*/  LDL.LU.64 R134, [R1+0xde8] ;  /* 0x000de80001867983 */ /* 0x000f280000300a00 */
[----:B------:R-:W4:Y:S01]  /*381c0*/  LDL.LU.64 R226, [R1+0xde0] ;  /* 0x000de00001e27983 */ /* 0x000f220000300a00 */
[----:B--2---:R-:W-:-:S03]  /*381d0*/  IMAD.WIDE R38, R252, 0x4, R120 ;  /* 0x00000004fc267825 */ /* 0x004fc600078e0278 */
[----:B------:R-:W2:Y:S01]  /*381e0*/  LDL.LU.64 R156, [R1+0xd78] ;  /* 0x000d7800019c7983 */ /* 0x000ea20000300a00 */
[----:B------:R-:W-:-:S03]  /*381f0*/  SGXT.U32 R221, R221, 0x1 ;  /* 0x00000001dddd781a */ /* 0x000fc60000000000 */
[----:B------:R-:W2:Y:S04]  /*38200*/  LDL.LU.64 R148, [R1+0xd70] ;  /* 0x000d700001947983 */ /* 0x000ea80000300a00 */
[----:B------:R-:W2:Y:S01]  /*38210*/  LDL.LU.64 R164, [R1+0xd68] ;  /* 0x000d680001a47983 */ /* 0x000ea20000300a00 */
[----:B---3--:R-:W-:-:S03]  /*38220*/  IMAD.WIDE R200, R252, 0x4, R244 ;  /* 0x00000004fcc87825 */ /* 0x008fc600078e02f4 */
[----:B------:R3:W-:Y:S01]  /*38230*/  STL.64 [R1+0xd80], R38 ;  /* 0x000d802601007387 */ /* 0x0007e20000100a00 */
[----:B------:R-:W-:-:S03]  /*38240*/  LOP3.LUT R221, R221, 0x1a, RZ, 0xfc, !PT ;  /* 0x0000001adddd7812 */ /* 0x000fc600078efcff */
[----:B------:R-:W2:Y:S04]  /*38250*/  LDL.LU.64 R12, [R1+0xd60] ;  /* 0x000d6000010c7983 */ /* 0x000ea80000300a00 */
[----:B------:R-:W2:Y:S04]  /*38260*/  LDL.LU.64 R140, [R1+0xcf8] ;  /* 0x000cf800018c7983 */ /* 0x000ea80000300a00 */
[----:B------:R-:W2:Y:S04]  /*38270*/  LDL.LU.64 R138, [R1+0xcf0] ;  /* 0x000cf000018a7983 */ /* 0x000ea80000300a00 */
[----:B------:R1:W-:Y:S01]  /*38280*/  STL.64 [R1+0xd88], R200 ;  /* 0x000d88c801007387 */ /* 0x0003e20000100a00 */
[----:B------:R-:W-:-:S03]  /*38290*/  ISETP.GE.AND P3, PT, R221, UR10, PT ;  /* 0x0000000add007c0c */ /* 0x000fc6000bf66270 */
[----:B------:R-:W2:Y:S04]  /*382a0*/  LDL.LU.64 R244, [R1+0xce8] ;  /* 0x000ce80001f47983 */ /* 0x000ea80000300a00 */
[----:B----4-:R-:W4:Y:S04]  /*382b0*/  LDL.LU.64 R8, [R1+0xce0] ;  /* 0x000ce00001087983 */ /* 0x010f280000300a00 */
[----:B------:R-:W4:Y:S04]  /*382c0*/  LDL.LU.64 R220, [R1+0xc88] ;  /* 0x000c880001dc7983 */ /* 0x000f280000300a00 */
[----:B------:R-:W4:Y:S04]  /*382d0*/  LDL.LU.64 R204, [R1+0xc80] ;  /* 0x000c800001cc7983 */ /* 0x000f280000300a00 */
[----:B------:R-:W4:Y:S04]  /*382e0*/  LDL.LU.64 R108, [R1+0xc78] ;  /* 0x000c7800016c7983 */ /* 0x000f280000300a00 */
[----:B------:R4:W-:Y:S01]  /*382f0*/  LDGSTS.E [R242+-0x34000], desc[UR48][R38.64], P6 ;  /* 0xcc00000026f27fae */ /* 0x0009e2000b121870 */
[----:B------:R-:W-:-:S03]  /*38300*/  SEL R5, R3, RZ, P2 ;  /* 0x000000ff03057207 */ /* 0x000fc60001000000 */
[----:B---3--:R-:W3:Y:S04]  /*38310*/  LDL.LU.64 R38, [R1+0xc70] ;  /* 0x000c700001267983 */ /* 0x008ee80000300a00 */
[----:B------:R-:W3:Y:S04]  /*38320*/  LDL.LU.64 R236, [R1+0x20] ;  /* 0x0000200001ec7983 */ /* 0x000ee80000300a00 */
[----:B------:R-:W3:Y:S01]  /*38330*/  LDL.LU.64 R120, [R1+0x18] ;  /* 0x0000180001787983 */ /* 0x000ee20000300a00 */
[----:B------:R-:W-:Y:S02]  /*38340*/  SEL R4, R4, RZ, P2 ;  /* 0x000000ff04047207 */ /* 0x000fe40001000000 */
[----:B------:R-:W-:Y:S01]  /*38350*/  SEL R3, RZ, 0x4, P0 ;  /* 0x00000004ff037807 */ /* 0x000fe20000000000 */
[----:B------:R-:W-:Y:S01]  /*38360*/  LDGSTS.E [R242+-0x33ff8], desc[UR48][R200.64], P1 ;  /* 0xcc008000c8f27fae */ /* 0x000fe20008921870 */
[----:B------:R-:W-:-:S02]  /*38370*/  ISETP.NE.U32.AND P0, PT, R5, RZ, PT ;  /* 0x000000ff0500720c */ /* 0x000fc40003f05070 */
[----:B------:R-:W-:Y:S02]  /*38380*/  ISETP.NE.U32.AND P6, PT, R4, RZ, PT ;  /* 0x000000ff0400720c */ /* 0x000fe40003fc5070 */
[----:B------:R-:W3:Y:S01]  /*38390*/  LDL.LU.64 R4, [R1+0xdf8] ;  /* 0x000df80001047983 */ /* 0x000ee20000300a00 */
[----:B------:R-:W-:-:S04]  /*383a0*/  SEL R3, R3, RZ, P2 ;  /* 0x000000ff03037207 */ /* 0x000fc80001000000 */
[----:B------:R-:W-:Y:S02]  /*383b0*/  ISETP.NE.U32.AND P1, PT, R3, RZ, PT ;  /* 0x000000ff0300720c */ /* 0x000fe40003f25070 */
[----:B------:R-:W-:Y:S01]  /*383c0*/  SEL R3, RZ, 0x4, P3 ;  /* 0x00000004ff037807 */ /* 0x000fe20001800000 */
[----:B-1----:R-:W3:Y:S01]  /*383d0*/  LDL.LU.64 R200, [R1+0x2028] ;  /* 0x0020280001c87983 */ /* 0x002ee20000300a00 */
[----:B------:R-:W-:-:S03]  /*383e0*/  ISETP.GE.AND P3, PT, R2, UR10, PT ;  /* 0x0000000a02007c0c */ /* 0x000fc6000bf66270 */
[----:B------:R-:W5:Y:S01]  /*383f0*/  LDL.LU R2, [R1+0x2020] ;  /* 0x0020200001027983 */ /* 0x000f620000300800 */
[----:B------:R-:W-:Y:S01]  /*38400*/  SEL R3, R3, RZ, P2 ;  /* 0x000000ff03037207 */ /* 0x000fe20001000000 */
[----:B------:R-:W-:-:S04]  /*38410*/  IMAD.WIDE R188, R252, 0x4, R188 ;  /* 0x00000004fcbc7825 */ /* 0x000fc800078e02bc */
[C---:B------:R-:W-:Y:S01]  /*38420*/  IMAD.WIDE R134, R252.reuse, 0x4, R134 ;  /* 0x00000004fc867825 */ /* 0x040fe200078e0286 */
[----:B------:R-:W-:Y:S03]  /*38430*/  STL.64 [R1+0xc90], R188 ;  /* 0x000c90bc01007387 */ /* 0x000fe60000100a00 */
[C---:B------:R-:W-:Y:S01]  /*38440*/  IMAD.WIDE R226, R252.reuse, 0x4, R226 ;  /* 0x00000004fce27825 */ /* 0x040fe200078e02e2 */
[----:B------:R-:W-:Y:S03]  /*38450*/  STL.64 [R1+0xc98], R134 ;  /* 0x000c988601007387 */ /* 0x000fe60000100a00 */
[----:B--2---:R-:W-:-:S04]  /*38460*/  IMAD.WIDE R156, R252, 0x4, R156 ;  /* 0x00000004fc9c7825 */ /* 0x004fc800078e029c */
[----:B------:R-:W-:-:S04]  /*38470*/  IMAD.WIDE R148, R252, 0x4, R148 ;  /* 0x00000004fc947825 */ /* 0x000fc800078e0294 */
[----:B------:R-:W-:-:S05]  /*38480*/  IMAD.WIDE R164, R252, 0x4, R164 ;  /* 0x00000004fca47825 */ /* 0x000fca00078e02a4 */
[----:B------:R1:W-:Y:S01]  /*38490*/  STL.64 [R1+0xd10], R164 ;  /* 0x000d10a401007387 */ /* 0x0003e20000100a00 */
[----:B------:R-:W-:-:S04]  /*384a0*/  IMAD.WIDE R12, R252, 0x4, R12 ;  /* 0x00000004fc0c7825 */ /* 0x000fc800078e020c */
[C---:B------:R-:W-:Y:S01]  /*384b0*/  IMAD.WIDE R140, R252.reuse, 0x4, R140 ;  /* 0x00000004fc8c7825 */ /* 0x040fe200078e028c */
[----:B-1----:R-:W2:Y:S04]  /*384c0*/  LDL.LU.64 R164, [R1+0x2018] ;  /* 0x0020180001a47983 */ /* 0x002ea80000300a00 */
[----:B------:R-:W-:Y:S01]  /*384d0*/  STL.64 [R1+0xd00], R156 ;  /* 0x000d009c01007387 */ /* 0x000fe20000100a00 */
[----:B------:R-:W-:-:S03]  /*384e0*/  IMAD.WIDE R244, R252, 0x4, R244 ;  /* 0x00000004fcf47825 */ /* 0x000fc600078e02f4 */
[----:B------:R-:W-:Y:S01]  /*384f0*/  STL.64 [R1+0xca0], R226 ;  /* 0x000ca0e201007387 */ /* 0x000fe20000100a00 */
[----:B----4-:R-:W-:-:S03]  /*38500*/  IMAD.WIDE R8, R252, 0x4, R8 ;  /* 0x00000004fc087825 */ /* 0x010fc600078e0208 */
[----:B------:R-:W-:Y:S04]  /*38510*/  STL.64 [R1+0xd08], R148 ;  /* 0x000d089401007387 */ /* 0x000fe80000100a00 */
[----:B------:R1:W-:Y:S04]  /*38520*/  STL.64 [R1+0xd18], R12 ;  /* 0x000d180c01007387 */ /* 0x0003e80000100a00 */
[----:B-1----:R-:W4:Y:S04]  /*38530*/  LDL.LU.64 R12, [R1+0x2010] ;  /* 0x00201000010c7983 */ /* 0x002f280000300a00 */
[----:B------:R1:W-:Y:S04]  /*38540*/  STL.64 [R1+0xce8], R244 ;  /* 0x000ce8f401007387 */ /* 0x0003e80000100a00 */
[----:B-1----:R-:W2:Y:S04]  /*38550*/  LDL.LU.64 R244, [R1+0x2008] ;  /* 0x0020080001f47983 */ /* 0x002ea80000300a00 */
[----:B------:R-:W-:Y:S04]  /*38560*/  STL.64 [R1+0xcf8], R140 ;  /* 0x000cf88c01007387 */ /* 0x000fe80000100a00 */
[----:B------:R3:W-:Y:S02]  /*38570*/  STL.64 [R1+0xce0], R8 ;  /* 0x000ce00801007387 */ /* 0x0007e40000100a00 */
[----:B---3--:R-:W-:-:S02]  /*38580*/  IMAD.WIDE R8, R252, 0x4, R120 ;  /* 0x00000004fc087825 */ /* 0x008fc400078e0278 */
[----:B------:R-:W1:Y:S02]  /*38590*/  S2R R121, SR_TID.X ;  /* 0x0000000000797919 */ /* 0x000e640000002100 */
[----:B------:R-:W-:-:S04]  /*385a0*/  IMAD.WIDE R220, R252, 0x4, R220 ;  /* 0x00000004fcdc7825 */ /* 0x000fc800078e02dc */
[C---:B------:R-:W-:Y:S01]  /*385b0*/  IMAD.WIDE R204, R252.reuse, 0x4, R204 ;  /* 0x00000004fccc7825 */ /* 0x040fe200078e02cc */
[----:B------:R-:W-:Y:S04]  /*385c0*/  LDGSTS.E [R242+-0x32000], desc[UR48][R220.64], P0 ;  /* 0xce000000dcf27fae */ /* 0x000fe80008121870 */
[----:B------:R3:W-:Y:S01]  /*385d0*/  LDGSTS.E [R242+-0x31ff8], desc[UR48][R204.64], P6 ;  /* 0xce008000ccf27fae */ /* 0x0007e2000b121870 */
[----:B------:R-:W-:-:S04]  /*385e0*/  IMAD.WIDE R138, R252, 0x4, R138 ;  /* 0x00000004fc8a7825 */ /* 0x000fc800078e028a */
[----:B------:R-:W-:Y:S01]  /*385f0*/  IMAD.WIDE R236, R252, 0x4, R236 ;  /* 0x00000004fcec7825 */ /* 0x000fe200078e02ec */
[----:B-1----:R-:W-:-:S04]  /*38600*/  SHF.R.U32.HI R120, RZ, 0x6, R121 ;  /* 0x00000006ff787819 */ /* 0x002fc80000011679 */
[----:B------:R-:W-:-:S04]  /*38610*/  SGXT.U32 R120, R120, 0x1 ;  /* 0x000000017878781a */ /* 0x000fc80000000000 */
[----:B------:R-:W-:-:S04]  /*38620*/  LOP3.LUT R120, R120, 0x3a, RZ, 0xfc, !PT ;  /* 0x0000003a78787812 */ /* 0x000fc800078efcff */
[----:B------:R-:W-:Y:S02]  /*38630*/  ISETP.GE.AND P6, PT, R120, UR10, PT ;  /* 0x0000000a78007c0c */ /* 0x000fe4000bfc6270 */
[----:B------:R-:W-:Y:S01]  /*38640*/  SHF.R.U32.HI R120, RZ, 0x6, R121 ;  /* 0x00000006ff787819 */ /* 0x000fe20000011679 */
[----:B------:R-:W-:Y:S01]  /*38650*/  IMAD.WIDE R108, R252, 0x4, R108 ;  /* 0x00000004fc6c7825 */ /* 0x000fe200078e026c */
[----:B------:R-:W-:Y:S02]  /*38660*/  STL.64 [R1+0xcf0], R138 ;  /* 0x000cf08a01007387 */ /* 0x000fe40000100a00 */
[----:B------:R-:W-:Y:S02]  /*38670*/  SGXT.U32 R120, R120, 0x1 ;  /* 0x000000017878781a */ /* 0x000fe40000000000 */
[----:B------:R-:W-:Y:S02]  /*38680*/  STL.64 [R1+0xc88], R220 ;  /* 0x000c88dc01007387 */ /* 0x000fe40000100a00 */
[----:B------:R-:W-:-:S02]  /*38690*/  LOP3.LUT R120, R120, 0x58, RZ, 0xfc, !PT ;  /* 0x0000005878787812 */ /* 0x000fc400078efcff */
[----:B------:R-:W-:Y:S04]  /*386a0*/  STL.64 [R1+0xc80], R204 ;  /* 0x000c80cc01007387 */ /* 0x000fe80000100a00 */
[----:B------:R-:W-:Y:S04]  /*386b0*/  STL.64 [R1+0xd68], R236 ;  /* 0x000d68ec01007387 */ /* 0x000fe80000100a00 */
[----:B------:R-:W-:Y:S04]  /*386c0*/  STL.64 [R1+0xc78], R108 ;  /* 0x000c786c01007387 */ /* 0x000fe80000100a00 */
[----:B------:R1:W-:Y:S02]  /*386d0*/  STL.64 [R1+0xd60], R8 ;  /* 0x000d600801007387 */ /* 0x0003e40000100a00 */
[----:B-1----:R-:W-:-:S02]  /*386e0*/  SEL R8, RZ, 0x4, P3 ;  /* 0x00000004ff087807 */ /* 0x002fc40001800000 */
[----:B------:R-:W-:Y:S02]  /*386f0*/  ISETP.GE.AND P3, PT, R120, UR10, PT ;  /* 0x0000000a78007c0c */ /* 0x000fe4000bf66270 */
[----:B------:R-:W-:-:S04]  /*38700*/  SHF.R.U32.HI R120, RZ, 0x6, R121 ;  /* 0x00000006ff787819 */ /* 0x000fc80000011679 */
[----:B------:R-:W-:Y:S02]  /*38710*/  SGXT.U32 R120, R120, 0x1 ;  /* 0x000000017878781a */ /* 0x000fe40000000000 */
[----:B------:R-:W-:Y:S02]  /*38720*/  ISETP.NE.U32.AND P0, PT, R3, RZ, PT ;  /* 0x000000ff0300720c */ /* 0x000fe40003f05070 */
[----:B------:R-:W-:Y:S02]  /*38730*/  LOP3.LUT R120, R120, 0x5a, RZ, 0xfc, !PT ;  /* 0x0000005a78787812 */ /* 0x000fe400078efcff */
[----:B------:R-:W-:Y:S02]  /*38740*/  SEL R3, RZ, 0x4, P6 ;  /* 0x00000004ff037807 */ /* 0x000fe40003000000 */
[----:B------:R-:W-:Y:S02]  /*38750*/  ISETP.GE.AND P6, PT, R120, UR10, PT ;  /* 0x0000000a78007c0c */ /* 0x000fe4000bfc6270 */
[----:B------:R-:W-:Y:S01]  /*38760*/  SHF.R.U32.HI R120, RZ, 0x6, R121 ;  /* 0x00000006ff787819 */ /* 0x000fe20000011679 */
[----:B------:R-:W-:Y:S01]  /*38770*/  IMAD.WIDE R4, R252, 0x4, R4 ;  /* 0x00000004fc047825 */ /* 0x000fe200078e0204 */
[----:B------:R-:W-:-:S02]  /*38780*/  SEL R8, R8, RZ, P2 ;  /* 0x000000ff08087207 */ /* 0x000fc40001000000 */
[----:B------:R-:W-:Y:S02]  /*38790*/  SGXT.U32 R120, R120, 0x1 ;  /* 0x000000017878781a */ /* 0x000fe40000000000 */
[----:B------:R-:W-:Y:S01]  /*387a0*/  SHF.R.U32.HI R121, RZ, 0x6, R121 ;  /* 0x00000006ff797819 */ /* 0x000fe20000011679 */
[----:B------:R1:W-:Y:S01]  /*387b0*/  LDGSTS.E [R243+-0x38000], desc[UR48][R4.64], P1 ;  /* 0xc800000004f37fae */ /* 0x0003e20008921870 */
[----:B------:R-:W-:Y:S02]  /*387c0*/  LOP3.LUT R120, R120, 0x78, RZ, 0xfc, !PT ;  /* 0x0000007878787812 */ /* 0x000fe400078efcff */
[----:B------:R-:W-:Y:S01]  /*387d0*/  ISETP.NE.U32.AND P1, PT, R8, RZ, PT ;  /* 0x000000ff0800720c */ /* 0x000fe20003f25070 */
[----:B------:R-:W-:Y:S01]  /*387e0*/  LDGSTS.E [R243+-0x37ff8], desc[UR48][R188.64], P0 ;  /* 0xc8008000bcf37fae */ /* 0x000fe20008121870 */
[----:B------:R-:W-:Y:S02]  /*387f0*/  SEL R8, R3, RZ, P2 ;  /* 0x000000ff03087207 */ /* 0x000fe40001000000 */
[----:B------:R-:W-:-:S02]  /*38800*/  SEL R3, RZ, 0x4, P3 ;  /* 0x00000004ff037807 */ /* 0x000fc40001800000 */
[----:B------:R-:W-:Y:S02]  /*38810*/  SGXT.U32 R121, R121, 0x1 ;  /* 0x000000017979781a */ /* 0x000fe40000000000 */
[----:B------:R-:W-:Y:S02]  /*38820*/  ISETP.GE.AND P3, PT, R120, UR10, PT ;  /* 0x0000000a78007c0c */ /* 0x000fe4000bf66270 */
[----:B------:R-:W-:Y:S02]  /*38830*/  SEL R9, RZ, 0x4, P6 ;  /* 0x00000004ff097807 */ /* 0x000fe40003000000 */
[----:B------:R-:W-:Y:S01]  /*38840*/  ISETP.NE.U32.AND P6, PT, R8, RZ, PT ;  /* 0x000000ff0800720c */ /* 0x000fe20003fc5070 */
[----:B------:R-:W-:Y:S01]  /*38850*/  LDGSTS.E [R243+-0x36000], desc[UR48][R156.64], P1 ;  /* 0xca0000009cf37fae */ /* 0x000fe20008921870 */
[----:B------:R-:W-:Y:S02]  /*38860*/  LOP3.LUT R121, R121, 0x7a, RZ, 0xfc, !PT ;  /* 0x0000007a79797812 */ /* 0x000fe400078efcff */
[----:B------:R-:W-:-:S02]  /*38870*/  SEL R8, R3, RZ, P2 ;  /* 0x000000ff03087207 */ /* 0x000fc40001000000 */
[----:B------:R-:W-:Y:S02]  /*38880*/  SEL R3, RZ, 0x4, P3 ;  /* 0x00000004ff037807 */ /* 0x000fe40001800000 */
[----:B------:R-:W-:Y:S02]  /*38890*/  ISETP.GE.AND P3, PT, R121, UR10, PT ;  /* 0x0000000a79007c0c */ /* 0x000fe4000bf66270 */
[----:B------:R-:W-:Y:S02]  /*388a0*/  ISETP.NE.U32.AND P0, PT, R8, RZ, PT ;  /* 0x000000ff0800720c */ /* 0x000fe40003f05070 */
[----:B------:R-:W-:Y:S01]  /*388b0*/  SEL R9, R9, RZ, P2 ;  /* 0x000000ff09097207 */ /* 0x000fe20001000000 */
[----:B------:R-:W-:Y:S01]  /*388c0*/  IMAD.WIDE R38, R252, 0x4, R38 ;  /* 0x00000004fc267825 */ /* 0x000fe200078e0226 */
[----:B------:R-:W-:Y:S01]  /*388d0*/  SEL R8, R3, RZ, P2 ;  /* 0x000000ff03087207 */ /* 0x000fe20001000000 */
[----:B------:R-:W-:Y:S01]  /*388e0*/  LDGSTS.E [R243+-0x35ff8], desc[UR48][R148.64], P6 ;  /* 0xca00800094f37fae */ /* 0x000fe2000b121870 */
[----:B------:R-:W-:-:S02]  /*388f0*/  SEL R3, RZ, 0x4, P3 ;  /* 0x00000004ff037807 */ /* 0x000fc40001800000 */
[----:B------:R-:W-:Y:S02]  /*38900*/  ISETP.NE.U32.AND P1, PT, R9, RZ, PT ;  /* 0x000000ff0900720c */ /* 0x000fe40003f25070 */
[----:B------:R-:W-:Y:S01]  /*38910*/  ISETP.NE.U32.AND P3, PT, R8, RZ, PT ;  /* 0x000000ff0800720c */ /* 0x000fe20003f65070 */
[----:B------:R3:W-:Y:S04]  /*38920*/  STL.64 [R1+0xc70], R38 ;  /* 0x000c702601007387 */ /* 0x0007e80000100a00 */
[----:B------:R1:W-:Y:S04]  /*38930*/  STL.64 [R1+0x1a58], R4 ;  /* 0x001a580401007387 */ /* 0x0003e80000100a00 */
[----:B------:R-:W1:Y:S04]  /*38940*/  LDL.LU.64 R148, [R1+0xc68] ;  /* 0x000c680001947983 */ /* 0x000e680000300a00 */
[----:B------:R1:W-:Y:S04]  /*38950*/  LDGSTS.E [R243+-0x34000], desc[UR48][R140.64], P0 ;  /* 0xcc0000008cf37fae */ /* 0x0003e80008121870 */
[----:B------:R-:W-:Y:S04]  /*38960*/  LDGSTS.E [R243+-0x33ff8], desc[UR48][R138.64], P1 ;  /* 0xcc0080008af37fae */ /* 0x000fe80008921870 */
[----:B------:R1:W-:Y:S04]  /*38970*/  LDGSTS.E [R243+-0x32000], desc[UR48][R108.64], P3 ;  /* 0xce0000006cf37fae */ /* 0x0003e80009921870 */
[----:B------:R-:W4:Y:S04]  /*38980*/  LDL.LU.64 R140, [R1+0xc60] ;  /* 0x000c6000018c7983 */ /* 0x000f280000300a00 */
[----:B------:R-:W4:Y:S04]  /*38990*/  LDL.LU.64 R108, [R1+0xc58] ;  /* 0x000c5800016c7983 */ /* 0x000f280000300a00 */
[----:B------:R-:W4:Y:S04]  /*389a0*/  LDL.LU.64 R204, [R1+0xc50] ;  /* 0x000c500001cc7983 */ /* 0x000f280000300a00 */
[----:B------:R-:W4:Y:S01]  /*389b0*/  LDL.LU.64 R188, [R1+0xc48] ;  /* 0x000c480001bc7983 */ /* 0x000f220000300a00 */
[----:B------:R-:W3:Y:S01]  /*389c0*/  S2R R121, SR_TID.X ;  /* 0x0000000000797919 */ /* 0x000ee20000002100 */
[----:B------:R-:W-:-:S02]  /*389d0*/  SEL R8, R3, RZ, P2 ;  /* 0x000000ff03087207 */ /* 0x000fc40001000000 */
[----:B------:R-:W-:Y:S01]  /*389e0*/  SEL R3, RZ, 0x4, P4 ;  /* 0x00000004ff037807 */ /* 0x000fe20002000000 */
[----:B------:R-:W4:Y:S01]  /*389f0*/  LDL.LU.64 R138, [R1+0xc40] ;  /* 0x000c4000018a7983 */ /* 0x000f220000300a00 */
[--C-:B---3--:R-:W-:Y:S02]  /*38a00*/  SHF.R.U32.HI R120, RZ, 0x6, R121.reuse ;  /* 0x00000006ff787819 */ /* 0x108fe40000011679 */
[----:B------:R-:W-:-:S04]  /*38a10*/  SHF.R.U32.HI R121, RZ, 0x6, R121 ;  /* 0x00000006ff797819 */ /* 0x000fc80000011679 */
[----:B------:R-:W-:-:S04]  /*38a20*/  SGXT.U32 R121, R121, 0x1 ;  /* 0x000000017979781a */ /* 0x000fc80000000000 */
[----:B------:R-:W-:-:S04]  /*38a30*/  LOP3.LUT R121, R121, 0x3e, RZ, 0xfc, !PT ;  /* 0x0000003e79797812 */ /* 0x000fc800078efcff */
[----:B------:R-:W-:Y:S02]  /*38a40*/  ISETP.GE.AND P6, PT, R121, UR10, PT ;  /* 0x0000000a79007c0c */ /* 0x000fe4000bfc6270 */
[----:B------:R-:W3:Y:S01]  /*38a50*/  S2R R121, SR_TID.X ;  /* 0x0000000000797919 */ /* 0x000ee20000002100 */
[----:B------:R-:W-:-:S04]  /*38a60*/  SGXT.U32 R120, R120, 0x1 ;  /* 0x000000017878781a */ /* 0x000fc80000000000 */
[----:B------:R-:W-:-:S04]  /*38a70*/  LOP3.LUT R120, R120, 0x3c, RZ, 0xfc, !PT ;  /* 0x0000003c78787812 */ /* 0x000fc800078efcff */
[----:B------:R-:W-:Y:S02]  /*38a80*/  ISETP.GE.AND P4, PT, R120, UR10, PT ;  /* 0x0000000a78007c0c */ /* 0x000fe4000bf86270 */
[----:B------:R-:W2:Y:S01]  /*38a90*/  S2R R120, SR_TID.X ;  /* 0x0000000000787919 */ /* 0x000ea20000002100 */
[----:B------:R-:W-:Y:S02]  /*38aa0*/  SEL R9, RZ, 0x4, P5 ;  /* 0x00000004ff097807 */ /* 0x000fe40002800000 */
[----:B------:R-:W-:Y:S02]  /*38ab0*/  ISETP.NE.U32.AND P5, PT, R8, RZ, PT ;  /* 0x000000ff0800720c */ /* 0x000fe40003fa5070 */
[----:B------:R-:W-:Y:S02]  /*38ac0*/  SEL R8, R3, RZ, P2 ;  /* 0x000000ff03087207 */ /* 0x000fe40001000000 */
[----:B---3--:R-:W-:-:S09]  /*38ad0*/  SHF.R.U32.HI R121, RZ, 0x6, R121 ;  /* 0x00000006ff797819 */ /* 0x008fd20000011679 */
[----:B------:R3:W-:Y:S01]  /*38ae0*/  LDGSTS.E [R243+-0x31ff8], desc[UR48][R38.64], P5 ;  /* 0xce00800026f37fae */ /* 0x0007e2000a921870 */
[----:B------:R-:W-:-:S04]  /*38af0*/  SGXT.U32 R121, R121, 0x1 ;  /* 0x000000017979781a */ /* 0x000fc80000000000 */
[----:B------:R-:W-:-:S04]  /*38b00*/  LOP3.LUT R121, R121, 0x5c, RZ, 0xfc, !PT ;  /* 0x0000005c79797812 */ /* 0x000fc800078efcff */
[----:B------:R-:W-:Y:S01]  /*38b10*/  ISETP.GE.AND P1, PT, R121, UR10, PT ;  /* 0x0000000a79007c0c */ /* 0x000fe2000bf26270 */
[----:B------:R-:W3:Y:S01]  /*38b20*/  LDL.LU.64 R38, [R1+0xc28] ;  /* 0x000c280001267983 */ /* 0x000ee20000300a00 */
[----:B--2---:R-:W-:Y:S02]  /*38b30*/  SHF.R.U32.HI R121, RZ, 0x6, R120 ;  /* 0x00000006ff797819 */ /* 0x004fe40000011678 */
[----:B------:R-:W-:Y:S02]  /*38b40*/  SEL R3, RZ, 0x4, P4 ;  /* 0x00000004ff037807 */ /* 0x000fe40002000000 */
[----:B------:R-:W-:Y:S02]  /*38b50*/  SGXT.U32 R121, R121, 0x1 ;  /* 0x000000017979781a */ /* 0x000fe40000000000 */
[----:B------:R-:W-:Y:S02]  /*38b60*/  ISETP.NE.U32.AND P4, PT, R8, RZ, PT ;  /* 0x000000ff0800720c */ /* 0x000fe40003f85070 */
[----:B------:R-:W-:-:S02]  /*38b70*/  SEL R8, R3, RZ, P2 ;  /* 0x000000ff03087207 */ /* 0x000fc40001000000 */
[----:B------:R-:W-:Y:S02]  /*38b80*/  LOP3.LUT R121, R121, 0x7c, RZ, 0xfc, !PT ;  /* 0x0000007c79797812 */ /* 0x000fe400078efcff */
[----:B------:R-:W-:Y:S02]  /*38b90*/  ISETP.NE.U32.AND P0, PT, R8, RZ, PT ;  /* 0x000000ff0800720c */ /* 0x000fe40003f05070 */
[----:B------:R-:W-:Y:S02]  /*38ba0*/  SEL R8, RZ, 0x4, P1 ;  /* 0x00000004ff087807 */ /* 0x000fe40000800000 */
[----:B------:R-:W-:Y:S02]  /*38bb0*/  ISETP.GE.AND P1, PT, R121, UR10, PT ;  /* 0x0000000a79007c0c */ /* 0x000fe4000bf26270 */
[----:B------:R-:W2:Y:S01]  /*38bc0*/  S2R R121, SR_TID.X ;  /* 0x0000000000797919 */ /* 0x000ea20000002100 */
[----:B------:R-:W-:Y:S02]  /*38bd0*/  SHF.R.U32.HI R120, RZ, 0x6, R120 ;  /* 0x00000006ff787819 */ /* 0x000fe40000011678 */
[----:B------:R-:W-:Y:S01]  /*38be0*/  SEL R9, R9, RZ, P2 ;  /* 0x000000ff09097207 */ /* 0x000fe20001000000 */
[----:B------:R3:W-:Y:S01]  /*38bf0*/  LDGSTS.E [R244+-0x38000], desc[UR48][R134.64], P4 ;  /* 0xc800000086f47fae */ /* 0x0007e2000a121870 */
[----:B------:R-:W-:-:S04]  /*38c00*/  SGXT.U32 R120, R120, 0x1 ;  /* 0x000000017878781a */ /* 0x000fc80000000000 */
[----:B------:R-:W-:-:S04]  /*38c10*/  LOP3.LUT R120, R120, 0x5e, RZ, 0xfc, !PT ;  /* 0x0000005e78787812 */ /* 0x000fc800078efcff */
[----:B------:R-:W-:Y:S02]  /*38c20*/  ISETP.GE.AND P5, PT, R120, UR10, PT ;  /* 0x0000000a78007c0c */ /* 0x000fe4000bfa6270 */
[----:B------:R-:W-:-:S04]  /*38c30*/  SEL R3, RZ, 0x4, P6 ;  /* 0x00000004ff037807 */ /* 0x000fc80003000000 */
[----:B------:R-:W-:Y:S02]  /*38c40*/  SEL R3, R3, RZ, P2 ;  /* 0x000000ff03037207 */ /* 0x000fe40001000000 */
[----:B--2---:R-:W-:-:S04]  /*38c50*/  SHF.R.U32.HI R120, RZ, 0x6, R121 ;  /* 0x00000006ff787819 */ /* 0x004fc80000011679 */
[----:B------:R-:W-:Y:S02]  /*38c60*/  SGXT.U32 R120, R120, 0x1 ;  /* 0x000000017878781a */ /* 0x000fe40000000000 */
[----:B------:R-:W-:Y:S02]  /*38c70*/  LOP3.LUT R121, R121, 0x7f, RZ, 0xc0, !PT ;  /* 0x0000007f79797812 */ /* 0x000fe400078ec0ff */
[----:B------:R-:W-:Y:S02]  /*38c80*/  LOP3.LUT R120, R120, 0x7e, RZ, 0xfc, !PT ;  /* 0x0000007e78787812 */ /* 0x000fe400078efcff */
[----:B------:R-:W-:Y:S02]  /*38c90*/  ISETP.NE.U32.AND P3, PT, R3, RZ, PT ;  /* 0x000000ff0300720c */ /* 0x000fe40003f65070 */
[----:B------:R-:W-:Y:S02]  /*38ca0*/  SEL R3, RZ, 0x4, P5 ;  /* 0x00000004ff037807 */ /* 0x000fe40002800000 */
[----:B------:R-:W-:-:S02]  /*38cb0*/  SEL R242, RZ, 0x4, P1 ;  /* 0x00000004fff27807 */ /* 0x000fc40000800000 */
[----:B------:R-:W-:Y:S02]  /*38cc0*/  ISETP.GE.AND P5, PT, R120, UR10, PT ;  /* 0x0000000a78007c0c */ /* 0x000fe4000bfa6270 */
[----:B------:R-:W-:Y:S02]  /*38cd0*/  ISETP.GE.AND P1, PT, R121, UR10, PT ;  /* 0x0000000a79007c0c */ /* 0x000fe4000bf26270 */
[----:B------:R-:W2:Y:S04]  /*38ce0*/  LDL.LU.64 R120, [R1+0xc20] ;  /* 0x000c200001787983 */ /* 0x000ea80000300a00 */
[----:B------:R-:W2:Y:S04]  /*38cf0*/  LDL.LU.64 R236, [R1+0xc18] ;  /* 0x000c180001ec7983 */ /* 0x000ea80000300a00 */
[----:B------:R-:W2:Y:S01]  /*38d00*/  LDL.LU.64 R220, [R1+0xc10] ;  /* 0x000c100001dc7983 */ /* 0x000ea20000300a00 */
[----:B------:R-:W-:Y:S01]  /*38d10*/  ISETP.NE.U32.AND P6, PT, R9, RZ, PT ;  /* 0x000000ff0900720c */ /* 0x000fe20003fc5070 */
[----:B------:R-:W-:Y:S01]  /*38d20*/  USHF.L.U32 UR50, UR9, 0x7, URZ ;  /* 0x0000000709327899 */ /* 0x000fe2000800063f */
[----:B------:R-:W-:Y:S01]  /*38d30*/  SEL R8, R8, RZ, P2 ;  /* 0x000000ff08087207 */ /* 0x000fe20001000000 */
[----:B------:R-:W2:Y:S01]  /*38d40*/  LDL.LU.64 R134, [R1+0xc08] ;  /* 0x000c080001867983 */ /* 0x000ea20000300a00 */
[----:B------:R-:W-:-:S03]  /*38d50*/  SEL R3, R3, RZ, P2 ;  /* 0x000000ff03037207 */ /* 0x000fc60001000000 */
[----:B------:R-:W2:Y:S01]  /*38d60*/  LDL.LU.64 R156, [R1+0xc00] ;  /* 0x000c0000019c7983 */ /* 0x000ea20000300a00 */
[----:B------:R-:W-:Y:S02]  /*38d70*/  SEL R9, RZ, 0x4, P5 ;  /* 0x00000004ff097807 */ /* 0x000fe40002800000 */
[----:B------:R-:W-:Y:S02]  /*38d80*/  ISETP.NE.U32.AND P5, PT, R8, RZ, PT ;  /* 0x000000ff0800720c */ /* 0x000fe40003fa5070 */
[----:B------:R-:W-:Y:S01]  /*38d90*/  SEL R8, RZ, 0x4, P1 ;  /* 0x00000004ff087807 */ /* 0x000fe20000800000 */
[----:B------:R2:W-:Y:S01]  /*38da0*/  LDGSTS.E [R244+-0x37ff8], desc[UR48][R226.64], P6 ;  /* 0xc8008000e2f47fae */ /* 0x0005e2000b121870 */
[----:B------:R-:W-:Y:S01]  /*38db0*/  ISETP.NE.U32.AND P1, PT, R3, RZ, PT ;  /* 0x000000ff0300720c */ /* 0x000fe20003f25070 */
[----:B------:R-:W-:Y:S01]  /*38dc0*/  IMAD.U32 R3, RZ, RZ, UR50 ;  /* 0x00000032ff037e24 */ /* 0x000fe2000f8e00ff */
[----:B------:R-:W-:Y:S02]  /*38dd0*/  SEL R9, R9, RZ, P2 ;  /* 0x000000ff09097207 */ /* 0x000fe40001000000 */
[----:B------:R-:W-:-:S02]  /*38de0*/  SEL R8, R8, RZ, P2 ;  /* 0x000000ff08087207 */ /* 0x000fc40001000000 */
[----:B------:R-:W-:Y:S02]  /*38df0*/  ISETP.NE.U32.AND P4, PT, R9, RZ, PT ;  /* 0x000000ff0900720c */ /* 0x000fe40003f85070 */
[----:B------:R-:W-:Y:S01]  /*38e00*/  ISETP.NE.U32.AND P6, PT, R8, RZ, PT ;  /* 0x000000ff0800720c */ /* 0x000fe20003fc5070 */
[----:B-1----:R-:W-:-:S05]  /*38e10*/  IMAD.WIDE R4, R3, 0x4, R148 ;  /* 0x0000000403047825 */ /* 0x002fca00078e0294 */
[----:B------:R1:W-:Y:S01]  /*38e20*/  STL.64 [R1+0xc68], R4 ;  /* 0x000c680401007387 */ /* 0x0003e20000100a00 */
[----:B----4-:R-:W-:-:S05]  /*38e30*/  IMAD.WIDE R140, R3, 0x4, R140 ;  /* 0x00000004038c7825 */ /* 0x010fca00078e028c */
[----:B------:R4:W-:Y:S01]  /*38e40*/  STL.64 [R1+0xc60], R140 ;  /* 0x000c608c01007387 */ /* 0x0009e20000100a00 */
[----:B------:R-:W-:-:S03]  /*38e50*/  IMAD.WIDE R8, R3, 0x4, R108 ;  /* 0x0000000403087825 */ /* 0x000fc600078e026c */
[----:B------:R-:W2:Y:S01]  /*38e60*/  LDL.LU.64 R226, [R1+0xbe8] ;  /* 0x000be80001e27983 */ /* 0x000ea20000300a00 */
[----:B-1----:R-:W-:-:S03]  /*38e70*/  IMAD.WIDE R4, R3, 0x4, R204 ;  /* 0x0000000403047825 */ /* 0x002fc600078e02cc */
[----:B------:R-:W-:Y:S01]  /*38e80*/  STL.64 [R1+0xc58], R8 ;  /* 0x000c580801007387 */ /* 0x000fe20000100a00 */
[----:B------:R-:W-:-:S03]  /*38e90*/  IMAD.WIDE R108, R3, 0x4, R188 ;  /* 0x00000004036c7825 */ /* 0x000fc600078e02bc */
[----:B------:R-:W2:Y:S04]  /*38ea0*/  LDL.LU.64 R148, [R1+0xbe0] ;  /* 0x000be00001947983 */ /* 0x000ea80000300a00 */
[----:B------:R1:W-:Y:S04]  /*38eb0*/  STL.64 [R1+0xc50], R4 ;  /* 0x000c500401007387 */ /* 0x0003e80000100a00 */
[----:B----4-:R-:W4:Y:S04]  /*38ec0*/  LDL.LU.64 R140, [R1+0xbd8] ;  /* 0x000bd800018c7983 */ /* 0x010f280000300a00 */
[----:B-1----:R-:W4:Y:S04]  /*38ed0*/  LDL.LU.64 R4, [R1+0xbd0] ;  /* 0x000bd00001047983 */ /* 0x002f280000300a00 */
[----:B------:R-:W-:Y:S04]  /*38ee0*/  STL.64 [R1+0xc48], R108 ;  /* 0x000c486c01007387 */ /* 0x000fe80000100a00 */
[----:B------:R-:W4:Y:S01]  /*38ef0*/  LDL.LU.64 R188, [R1+0xbc8] ;  /* 0x000bc80001bc7983 */ /* 0x000f220000300a00 */
[----:B------:R-:W-:-:S04]  /*38f00*/  IMAD.WIDE R8, R3, 0x4, R138 ;  /* 0x0000000403087825 */ /* 0x000fc800078e028a */
[C---:B------:R-:W-:Y:S01]  /*38f10*/  IMAD.WIDE R12, R3.reuse, 0x4, R12 ;  /* 0x00000004030c7825 */ /* 0x040fe200078e020c */
[----:B------:R1:W-:Y:S04]  /*38f20*/  STL.64 [R1+0xc40], R8 ;  /* 0x000c400801007387 */ /* 0x0003e80000100a00 */
[----:B-1----:R-:W4:Y:S04]  /*38f30*/  LDL.LU.64 R8, [R1+0xbc0] ;  /* 0x000bc00001087983 */ /* 0x002f280000300a00 */
[----:B------:R1:W-:Y:S04]  /*38f40*/  STL.64 [R1+0xc38], R12 ;  /* 0x000c380c01007387 */ /* 0x0003e80000100a00 */
[----:B------:R-:W4:Y:S04]  /*38f50*/  LDL.LU.64 R138, [R1+0xbb8] ;  /* 0x000bb800018a7983 */ /* 0x000f280000300a00 */
[----:B-1----:R-:W4:Y:S01]  /*38f60*/  LDL.LU.64 R12, [R1+0xba8] ;  /* 0x000ba800010c7983 */ /* 0x002f220000300a00 */
[----:B------:R-:W-:Y:S01]  /*38f70*/  SEL R242, R242, RZ, P2 ;  /* 0x000000fff2f27207 */ /* 0x000fe20001000000 */
[----:B---3--:R-:W-:-:S05]  /*38f80*/  IMAD.WIDE R38, R3, 0x4, R38 ;  /* 0x0000000403267825 */ /* 0x008fca00078e0226 */
[----:B------:R1:W-:Y:S04]  /*38f90*/  STL.64 [R1+0xc28], R38 ;  /* 0x000c282601007387 */ /* 0x0003e80000100a00 */
[----:B-1----:R-:W3:Y:S01]  /*38fa0*/  LDL.LU.64 R38, [R1+0xba0] ;  /* 0x000ba00001267983 */ /* 0x002ee20000300a00 */
[----:B------:R-:W-:Y:S01]  /*38fb0*/  ISETP.NE.U32.AND P2, PT, R242, RZ, PT ;  /* 0x000000fff200720c */ /* 0x000fe20003f45070 */
[C---:B--2---:R-:W-:Y:S02]  /*38fc0*/  IMAD.WIDE R108, R3.reuse, 0x4, R120 ;  /* 0x00000004036c7825 */ /* 0x044fe400078e0278 */
[----:B------:R-:W2:Y:S02]  /*38fd0*/  LDL.LU.64 R120, [R1+0xb98] ;  /* 0x000b980001787983 */ /* 0x000ea40000300a00 */
[----:B------:R-:W-:-:S02]  /*38fe0*/  IMAD.WIDE R204, R3, 0x4, R236 ;  /* 0x0000000403cc7825 */ /* 0x000fc400078e02ec */
[----:B------:R1:W-:Y:S04]  /*38ff0*/  STL.64 [R1+0xc20], R108 ;  /* 0x000c206c01007387 */ /* 0x0003e80000100a00 */
[----:B------:R-:W-:Y:S04]  /*39000*/  STL.64 [R1+0xc18], R204 ;  /* 0x000c18cc01007387 */ /* 0x000fe80000100a00 */
[----:B------:R-:W2:Y:S01]  /*39010*/  LDL.LU.64 R236, [R1+0xb90] ;  /* 0x000b900001ec7983 */ /* 0x000ea20000300a00 */
[----:B-1----:R-:W-:-:S03]  /*39020*/  IMAD.WIDE R108, R3, 0x4, R220 ;  /* 0x00000004036c7825 */ /* 0x002fc600078e02dc */
[----:B------:R-:W2:Y:S04]  /*39030*/  LDL.LU.64 R220, [R1+0xb88] ;  /* 0x000b880001dc7983 */ /* 0x000ea80000300a00 */
[----:B------:R1:W-:Y:S02]  /*39040*/  STL.64 [R1+0xc10], R108 ;  /* 0x000c106c01007387 */ /* 0x0003e40000100a00 */
[----:B-1----:R-:W-:-:S04]  /*39050*/  IMAD.WIDE R108, R3, 0x4, R134 ;  /* 0x00000004036c7825 */ /* 0x002fc800078e0286 */
[C---:B------:R-:W-:Y:S02]  /*39060*/  IMAD.WIDE R134, R3.reuse, 0x4, R156 ;  /* 0x0000000403867825 */ /* 0x040fe400078e029c */
[----:B------:R-:W2:Y:S04]  /*39070*/  LDL.LU.64 R156, [R1+0xb80] ;  /* 0x000b8000019c7983 */ /* 0x000ea80000300a00 */
[----:B------:R-:W-:Y:S04]  /*39080*/  STL.64 [R1+0xc08], R108 ;  /* 0x000c086c01007387 */ /* 0x000fe80000100a00 */
[----:B------:R1:W-:Y:S04]  /*39090*/  STL.64 [R1+0xc00], R134 ;  /* 0x000c008601007387 */ /* 0x0003e80000100a00 */
[----:B-1----:R-:W2:Y:S01]  /*390a0*/  LDL.LU.64 R134, [R1+0xb78] ;  /* 0x000b780001867983 */ /* 0x002ea20000300a00 */
[----:B------:R-:W-:-:S03]  /*390b0*/  IMAD.WIDE R108, R3, 0x4, R164 ;  /* 0x00000004036c7825 */ /* 0x000fc600078e02a4 */
[----:B------:R-:W2:Y:S04]  /*390c0*/  LDL.64 R242, [R1+0xb70] ;  /* 0x000b700001f27983 */ /* 0x000ea80000100a00 */
[----:B------:R1:W-:Y:S04]  /*390d0*/  STL.64 [R1+0xbf8], R108 ;  /* 0x000bf86c01007387 */ /* 0x0003e80000100a00 */
[----:B-1----:R-:W2:Y:S04]  /*390e0*/  LDL.LU.64 R108, [R1+0xb68] ;  /* 0x000b6800016c7983 */ /* 0x002ea80000300a00 */
[----:B------:R-:W2:Y:S04]  /*390f0*/  LDL.LU.64 R204, [R1+0xb60] ;  /* 0x000b600001cc7983 */ /* 0x000ea80000300a00 */
[----:B------:R-:W2:Y:S01]  /*39100*/  LDL.LU.64 R164, [R1+0xb58] ;  /* 0x000b580001a47983 */ /* 0x000ea20000300a00 */
[----:B------:R-:W-:-:S05]  /*39110*/  IMAD.WIDE R226, R3, 0x4, R226 ;  /* 0x0000000403e27825 */ /* 0x000fca00078e02e2 */
[----:B------:R1:W-:Y:S01]  /*39120*/  STL.64 [R1+0xbe8], R226 ;  /* 0x000be8e201007387 */ /* 0x0003e20000100a00 */
[----:B------:R-:W-:-:S04]  /*39130*/  IMAD.WIDE R148, R3, 0x4, R148 ;  /* 0x0000000403947825 */ /* 0x000fc800078e0294 */
[C---:B----4-:R-:W-:Y:S01]  /*39140*/  IMAD.WIDE R140, R3.reuse, 0x4, R140 ;  /* 0x00000004038c7825 */ /* 0x050fe200078e028c */
[----:B-1----:R-:W4:Y:S04]  /*39150*/  LDL.LU.64 R226, [R1+0x2000] ;  /* 0x0020000001e27983 */ /* 0x002f280000300a00 */
[----:B------:R1:W-:Y:S01]  /*39160*/  STL.64 [R1+0xbe0], R148 ;  /* 0x000be09401007387 */ /* 0x0003e20000100a00 */
[----:B------:R-:W-:-:S04]  /*39170*/  IMAD.WIDE R4, R3, 0x4, R4 ;  /* 0x0000000403047825 */ /* 0x000fc800078e0204 */
[C---:B------:R-:W-:Y:S01]  /*39180*/  IMAD.WIDE R188, R3.reuse, 0x4, R188 ;  /* 0x0000000403bc7825 */ /* 0x040fe200078e02bc */
[----:B-1----:R-:W4:Y:S04]  /*39190*/  LDL.LU.64 R148, [R1+0x1ff8] ;  /* 0x001ff80001947983 */ /* 0x002f280000300a00 */
[----:B------:R1:W-:Y:S04]  /*391a0*/  STL.64 [R1+0xbd8], R140 ;  /* 0x000bd88c01007387 */ /* 0x0003e80000100a00 */
[----:B-1----:R-:W4:Y:S04]  /*391b0*/  LDL.LU.64 R140, [R1+0x1ff0] ;  /* 0x001ff000018c7983 */ /* 0x002f280000300a00 */
[----:B------:R1:W-:Y:S04]  /*391c0*/  STL.64 [R1+0xbd0], R4 ;  /* 0x000bd00401007387 */ /* 0x0003e80000100a00 */
[----:B-1----:R-:W4:Y:S04]  /*391d0*/  LDL.LU.64 R4, [R1+0xb50] ;  /* 0x000b500001047983 */ /* 0x002f280000300a00 */
[----:B------:R1:W-:Y:S04]  /*391e0*/  STL.64 [R1+0xbc8], R188 ;  /* 0x000bc8bc01007387 */ /* 0x0003e80000100a00 */
[----:B-1----:R-:W4:Y:S01]  /*391f0*/  LDL.LU.64 R188, [R1+0xb48] ;  /* 0x000b480001bc7983 */ /* 0x002f220000300a00 */
[----:B------:R-:W-:-:S04]  /*39200*/  IMAD.WIDE R8, R3, 0x4, R8 ;  /* 0x0000000403087825 */ /* 0x000fc800078e0208 */
[C---:B------:R-:W-:Y:S01]  /*39210*/  IMAD.WIDE R138, R3.reuse, 0x4, R138 ;  /* 0x00000004038a7825 */ /* 0x040fe200078e028a */
[----:B------:R1:W-:Y:S03]  /*39220*/  STL.64 [R1+0xbc0], R8 ;  /* 0x000bc00801007387 */ /* 0x0003e60000100a00 */
[C---:B------:R-:W-:Y:S01]  /*39230*/  IMAD.WIDE R12, R3.reuse, 0x4, R12 ;  /* 0x00000004030c7825 */ /* 0x040fe200078e020c */
[----:B-1----:R-:W4:Y:S04]  /*39240*/  LDL.LU.64 R8, [R1+0xb40] ;  /* 0x000b400001087983 */ /* 0x002f280000300a00 */
[----:B------:R1:W-:Y:S04]  /*39250*/  STL.64 [R1+0xbb8], R138 ;  /* 0x000bb88a01007387 */ /* 0x0003e80000100a00 */
[----:B-1----:R-:W4:Y:S01]  /*39260*/  LDL.LU.64 R138, [R1+0x1fe8] ;  /* 0x001fe800018a7983 */ /* 0x002f220000300a00 */
[----:B---3--:R-:W-:-:S03]  /*39270*/  IMAD.WIDE R38, R3, 0x4, R38 ;  /* 0x0000000403267825 */ /* 0x008fc600078e0226 */
[----:B------:R1:W-:Y:S04]  /*39280*/  STL.64 [R1+0xba8], R12 ;  /* 0x000ba80c01007387 */ /* 0x0003e80000100a00 */
[----:B-1----:R-:W3:Y:S04]  /*39290*/  LDL.LU.64 R12, [R1+0xb28] ;  /* 0x000b2800010c7983 */ /* 0x002ee80000300a00 */
[----:B------:R1:W-:Y:S04]  /*392a0*/  STL.64 [R1+0xba0], R38 ;  /* 0x000ba02601007387 */ /* 0x0003e80000100a00 */
[----:B-1----:R-:W3:Y:S01]  /*392b0*/  LDL.LU.64 R38, [R1+0xb20] ;  /* 0x000b200001267983 */ /* 0x002ee20000300a00 */
[----:B--2---:R-:W-:-:S05]  /*392c0*/  IMAD.WIDE R120, R3, 0x4, R120 ;  /* 0x0000000403787825 */ /* 0x004fca00078e0278 */
[----:B------:R1:W-:Y:S01]  /*392d0*/  STL.64 [R1+0xb98], R120 ;  /* 0x000b987801007387 */ /* 0x0003e20000100a00 */
[----:B------:R-:W-:-:S03]  /*392e0*/  IMAD.WIDE R236, R3, 0x4, R236 ;  /* 0x0000000403ec7825 */ /* 0x000fc600078e02ec */
[----:B-1----:R-:W2:Y:S01]  /*392f0*/  LDL.LU.64 R120, [R1+0xb18] ;  /* 0x000b180001787983 */ /* 0x002ea20000300a00 */
[----:B------:R-:W-:-:S03]  /*39300*/  IMAD.WIDE R220, R3, 0x4, R220 ;  /* 0x0000000403dc7825 */ /* 0x000fc600078e02dc */
[----:B------:R1:W-:Y:S04]  /*39310*/  STL.64 [R1+0xb90], R236 ;  /* 0x000b90ec01007387 */ /* 0x0003e80000100a00 */
[----:B-1----:R-:W2:Y:S04]  /*39320*/  LDL.LU.64 R236, [R1+0xb10] ;  /* 0x000b100001ec7983 */ /* 0x002ea80000300a00 */
[----:B------:R1:W-:Y:S01]  /*39330*/  STL.64 [R1+0xb88], R220 ;  /* 0x000b88dc01007387 */ /* 0x0003e20000100a00 */
[----:B------:R-:W-:-:S03]  /*39340*/  IMAD.WIDE R156, R3, 0x4, R156 ;  /* 0x00000004039c7825 */ /* 0x000fc600078e029c */
[----:B-1----:R-:W2:Y:S04]  /*39350*/  LDL.LU.64 R220, [R1+0xb08] ;  /* 0x000b080001dc7983 */ /* 0x002ea80000300a00 */
[----:B------:R1:W-:Y:S01]  /*39360*/  STL.64 [R1+0xb80], R156 ;  /* 0x000b809c01007387 */ /* 0x0003e20000100a00 */
[----:B------:R-:W-:-:S03]  /*39370*/  IMAD.WIDE R134, R3, 0x4, R134 ;  /* 0x0000000403867825 */ /* 0x000fc600078e0286 */
[----:B-1----:R-:W2:Y:S04]  /*39380*/  LDL.LU.64 R156, [R1+0xb00] ;  /* 0x000b0000019c7983 */ /* 0x002ea80000300a00 */
[----:B------:R1:W-:Y:S04]  /*39390*/  STL.64 [R1+0xb78], R134 ;  /* 0x000b788601007387 */ /* 0x0003e80000100a00 */
[----:B-1----:R-:W2:Y:S01]  /*393a0*/  LDL.LU.64 R134, [R1+0x1fe0] ;  /* 0x001fe00001867983 */ /* 0x002ea20000300a00 */
[----:B------:R-:W-:-:S04]  /*393b0*/  IMAD.WIDE R108, R3, 0x4, R108 ;  /* 0x00000004036c7825 */ /* 0x000fc800078e026c */
[C---:B------:R-:W-:Y:S01]  /*393c0*/  IMAD.WIDE R204, R3.reuse, 0x4, R204 ;  /* 0x0000000403cc7825 */ /* 0x040fe200078e02cc */
[----:B------:R1:W-:Y:S03]  /*393d0*/  STL.64 [R1+0xb68], R108 ;  /* 0x000b686c01007387 */ /* 0x0003e60000100a00 */
[----:B------:R-:W-:-:S04]  /*393e0*/  IMAD.WIDE R164, R3, 0x4, R164 ;  /* 0x0000000403a47825 */ /* 0x000fc800078e02a4 */
[C---:B------:R-:W-:Y:S01]  /*393f0*/  IMAD.WIDE R242, R3.reuse, 0x4, R242 ;  /* 0x0000000403f27825 */ /* 0x040fe200078e02f2 */
[----:B-1----:R-:W2:Y:S04]  /*39400*/  LDL.LU.64 R108, [R1+0xae8] ;  /* 0x000ae800016c7983 */ /* 0x002ea80000300a00 */
[----:B------:R1:W-:Y:S04]  /*39410*/  STL.64 [R1+0xb60], R204 ;  /* 0x000b60cc01007387 */ /* 0x0003e80000100a00 */
[----:B-1----:R-:W2:Y:S04]  /*39420*/  LDL.LU.64 R204, [R1+0xae0] ;  /* 0x000ae00001cc7983 */ /* 0x002ea80000300a00 */
[----:B------:R1:W-:Y:S04]  /*39430*/  STL.64 [R1+0xb58], R164 ;  /* 0x000b58a401007387 */ /* 0x0003e80000100a00 */
[----:B-1----:R-:W2:Y:S04]  /*39440*/  LDL.LU.64 R164, [R1+0xad0] ;  /* 0x000ad00001a47983 */ /* 0x002ea80000300a00 */
[----:B------:R1:W-:Y:S04]  /*39450*/  STL.64 [R1+0x1a60], R242 ;  /* 0x001a60f201007387 */ /* 0x0003e80000100a00 */
[----:B-1----:R-:W2:Y:S01]  /*39460*/  LDL.LU.64 R242, [R1+0xad8] ;  /* 0x000ad80001f27983 */ /* 0x002ea20000300a00 */
[----:B----4-:R-:W-:-:S05]  /*39470*/  IMAD.WIDE R4, R3, 0x4, R4 ;  /* 0x0000000403047825 */ /* 0x010fca00078e0204 */
[----:B------:R1:W-:Y:S01]  /*39480*/  STL.64 [R1+0xb50], R4 ;  /* 0x000b500401007387 */ /* 0x0003e20000100a00 */
[----:B------:R-:W-:-:S03]  /*39490*/  IMAD.WIDE R188, R3, 0x4, R188 ;  /* 0x0000000403bc7825 */ /* 0x000fc600078e02bc */
[----:B-1----:R-:W4:Y:S04]  /*394a0*/  LDL.LU.64 R4, [R1+0xac8] ;  /* 0x000ac80001047983 */ /* 0x002f280000300a00 */
[----:B------:R1:W-:Y:S04]  /*394b0*/  STL.64 [R1+0xb48], R188 ;  /* 0x000b48bc01007387 */ /* 0x0003e80000100a00 */
[----:B-1----:R-:W4:Y:S01]  /*394c0*/  LDL.LU.64 R188, [R1+0xac0] ;  /* 0x000ac00001bc7983 */ /* 0x002f220000300a00 */
[----:B------:R-:W-:-:S05]  /*394d0*/  IMAD.WIDE R8, R3, 0x4, R8 ;  /* 0x0000000403087825 */ /* 0x000fca00078e0208 */
[----:B------:R1:W-:Y:S01]  /*394e0*/  STL.64 [R1+0xb40], R8 ;  /* 0x000b400801007387 */ /* 0x0003e20000100a00 */
[----:B------:R-:W-:-:S04]  /*394f0*/  IMAD.WIDE R138, R3, 0x4, R138 ;  /* 0x00000004038a7825 */ /* 0x000fc800078e028a */
[----:B---3--:R-:W-:-:S04]  /*39500*/  IMAD.WIDE R12, R3, 0x4, R12 ;  /* 0x00000004030c7825 */ /* 0x008fc800078e020c */
[----:B------:R-:W-:-:S04]  /*39510*/  IMAD.WIDE R38, R3, 0x4, R38 ;  /* 0x0000000403267825 */ /* 0x000fc800078e0226 */
[----:B--2---:R-:W-:-:S04]  /*39520*/  IMAD.WIDE R120, R3, 0x4, R120 ;  /* 0x0000000403787825 */ /* 0x004fc800078e0278 */
[----:B------:R-:W-:-:S04]  /*39530*/  IMAD.WIDE R236, R3, 0x4, R236 ;  /* 0x0000000403ec7825 */ /* 0x000fc800078e02ec */
[----:B------:R-:W-:-:S04]  /*39540*/  IMAD.WIDE R220, R3, 0x4, R220 ;  /* 0x0000000403dc7825 */ /* 0x000fc800078e02dc */
[----:B------:R-:W-:-:S04]  /*39550*/  IMAD.WIDE R156, R3, 0x4, R156 ;  /* 0x00000004039c7825 */ /* 0x000fc800078e029c */
[C---:B-1----:R-:W-:Y:S02]  /*39560*/  IMAD.WIDE R8, R3.reuse, 0x4, R134 ;  /* 0x0000000403087825 */ /* 0x042fe400078e0286 */
[----:B------:R-:W2:Y:S04]  /*39570*/  LDL.LU.64 R134, [R1+0xaa8] ;  /* 0x000aa80001867983 */ /* 0x000ea80000300a00 */
[----:B------:R1:W-:Y:S02]  /*39580*/  STL.64 [R1+0xb38], R8 ;  /* 0x000b380801007387 */ /* 0x0003e40000100a00 */
[C---:B-1----:R-:W-:Y:S02]  /*39590*/  IMAD.WIDE R8, R3.reuse, 0x4, R172 ;  /* 0x0000000403087825 */ /* 0x042fe400078e02ac */
[----:B------:R-:W3:Y:S04]  /*395a0*/  LDL.LU.64 R172, [R1+0xaa0] ;  /* 0x000aa00001ac7983 */ /* 0x000ee80000300a00 */
[----:B------:R1:W-:Y:S01]  /*395b0*/  STL.64 [R1+0xb28], R12 ;  /* 0x000b280c01007387 */ /* 0x0003e20000100a00 */
[----:B------:R-:W-:-:S03]  /*395c0*/  IMAD.WIDE R108, R3, 0x4, R108 ;  /* 0x00000004036c7825 */ /* 0x000fc600078e026c */
[----:B-1----:R-:W3:Y:S04]  /*395d0*/  LDL.LU.64 R12, [R1+0xa98] ;  /* 0x000a9800010c7983 */ /* 0x002ee80000300a00 */
        /* <DEDUP_REMOVED lines=9> */
[----:B------:R1:W-:Y:S04]  /*39670*/  STL.64 [R1+0xb08], R220 ;  /* 0x000b08dc01007387 */ /* 0x0003e80000100a00 */
[----:B-1----:R-:W3:Y:S04]  /*39680*/  LDL.LU.64 R220, [R1+0xa68] ;  /* 0x000a680001dc7983 */ /* 0x002ee80000300a00 */
[----:B------:R1:W-:Y:S04]  /*39690*/  STL.64 [R1+0xb00], R156 ;  /* 0x000b009c01007387 */ /* 0x0003e80000100a00 */
[----:B-1----:R-:W3:Y:S04]  /*396a0*/  LDL.LU.64 R156, [R1+0xa60] ;  /* 0x000a6000019c7983 */ /* 0x002ee80000300a00 */
[----:B------:R1:W-:Y:S01]  /*396b0*/  STL.64 [R1+0xaf8], R138 ;  /* 0x000af88a01007387 */ /* 0x0003e20000100a00 */
[----:B----4-:R-:W-:-:S03]  /*396c0*/  IMAD.WIDE R4, R3, 0x4, R4 ;  /* 0x0000000403047825 */ /* 0x010fc600078e0204 */
[----:B-1----:R-:W4:Y:S04]  /*396d0*/  LDL.LU.64 R138, [R1+0xa58] ;  /* 0x000a5800018a7983 */ /* 0x002f280000300a00 */
[----:B------:R1:W-:Y:S01]  /*396e0*/  STL.64 [R1+0xae8], R108 ;  /* 0x000ae86c01007387 */ /* 0x0003e20000100a00 */
[----:B------:R-:W-:-:S03]  /*396f0*/  IMAD.WIDE R188, R3, 0x4, R188 ;  /* 0x0000000403bc7825 */ /* 0x000fc600078e02bc */
[----:B-1----:R-:W4:Y:S04]  /*39700*/  LDL.LU.64 R108, [R1+0x1fd8] ;  /* 0x001fd800016c7983 */ /* 0x002f280000300a00 */
[----:B------:R1:W-:Y:S04]  /*39710*/  STL.64 [R1+0xae0], R204 ;  /* 0x000ae0cc01007387 */ /* 0x0003e80000100a00 */
        /* <DEDUP_REMOVED lines=8> */
[----:B-1----:R-:W4:Y:S01]  /*397a0*/  LDL.LU.64 R188, [R1+0x1fc8] ;  /* 0x001fc80001bc7983 */ /* 0x002f220000300a00 */
[----:B--2---:R-:W-:-:S04]  /*397b0*/  IMAD.WIDE R134, R3, 0x4, R134 ;  /* 0x0000000403867825 */ /* 0x004fc800078e0286 */
[----:B---3--:R-:W-:-:S04]  /*397c0*/  IMAD.WIDE R172, R3, 0x4, R172 ;  /* 0x0000000403ac7825 */ /* 0x008fc800078e02ac */
[----:B------:R-:W-:-:S04]  /*397d0*/  IMAD.WIDE R38, R3, 0x4, R38 ;  /* 0x0000000403267825 */ /* 0x000fc800078e0226 */
[----:B------:R-:W-:-:S04]  /*397e0*/  IMAD.WIDE R120, R3, 0x4, R120 ;  /* 0x0000000403787825 */ /* 0x000fc800078e0278 */
[----:B------:R-:W-:-:S04]  /*397f0*/  IMAD.WIDE R236, R3, 0x4, R236 ;  /* 0x0000000403ec7825 */ /* 0x000fc800078e02ec */
[----:B----4-:R-:W-:-:S05]  /*39800*/  IMAD.WIDE R188, R3, 0x4, R188 ;  /* 0x0000000403bc7825 */ /* 0x010fca00078e02bc */
[----:B------:R1:W-:Y:S04]  /*39810*/  STL.64 [R1+0xab8], R188 ;  /* 0x000ab8bc01007387 */ /* 0x0003e80000100a00 */
[----:B-1----:R-:W2:Y:S04]  /*39820*/  LDL.LU.64 R188, [R1+0xa28] ;  /* 0x000a280001bc7983 */ /* 0x002ea80000300a00 */
[----:B------:R1:W-:Y:S04]  /*39830*/  STL.64 [R1+0xaa8], R134 ;  /* 0x000aa88601007387 */ /* 0x0003e80000100a00 */
[----:B-1----:R-:W3:Y:S04]  /*39840*/  LDL.LU.64 R134, [R1+0xa20] ;  /* 0x000a200001867983 */ /* 0x002ee80000300a00 */
[----:B------:R1:W-:Y:S02]  /*39850*/  STL.64 [R1+0xaa0], R172 ;  /* 0x000aa0ac01007387 */ /* 0x0003e40000100a00 */
[----:B-1----:R-:W-:-:S02]  /*39860*/  IMAD.WIDE R172, R3, 0x4, R12 ;  /* 0x0000000403ac7825 */ /* 0x002fc400078e020c */
[----:B------:R-:W4:Y:S04]  /*39870*/  LDL.LU.64 R12, [R1+0xa18] ;  /* 0x000a1800010c7983 */ /* 0x000f280000300a00 */
[----:B------:R1:W-:Y:S04]  /*39880*/  STL.64 [R1+0xa98], R172 ;  /* 0x000a98ac01007387 */ /* 0x0003e80000100a00 */
[----:B-1----:R-:W4:Y:S04]  /*39890*/  LDL.LU.64 R172, [R1+0xa10] ;  /* 0x000a100001ac7983 */ /* 0x002f280000300a00 */
[----:B------:R1:W-:Y:S04]  /*398a0*/  STL.64 [R1+0xa90], R38 ;  /* 0x000a902601007387 */ /* 0x0003e80000100a00 */
[----:B-1----:R-:W4:Y:S04]  /*398b0*/  LDL.LU.64 R38, [R1+0xa08] ;  /* 0x000a080001267983 */ /* 0x002f280000300a00 */
[----:B------:R1:W-:Y:S04]  /*398c0*/  STL.64 [R1+0xa88], R120 ;  /* 0x000a887801007387 */ /* 0x0003e80000100a00 */
[----:B-1----:R-:W4:Y:S04]  /*398d0*/  LDL.LU.64 R120, [R1+0xa00] ;  /* 0x000a000001787983 */ /* 0x002f280000300a00 */
[----:B------:R1:W-:Y:S04]  /*398e0*/  STL.64 [R1+0xa80], R236 ;  /* 0x000a80ec01007387 */ /* 0x0003e80000100a00 */
[----:B-1----:R-:W2:Y:S01]  /*398f0*/  LDL.LU.64 R236, [R1+0x1fc0] ;  /* 0x001fc00001ec7983 */ /* 0x002ea20000300a00 */
[----:B------:R-:W-:-:S04]  /*39900*/  IMAD.WIDE R220, R3, 0x4, R220 ;  /* 0x0000000403dc7825 */ /* 0x000fc800078e02dc */
[----:B------:R-:W-:-:S04]  /*39910*/  IMAD.WIDE R156, R3, 0x4, R156 ;  /* 0x00000004039c7825 */ /* 0x000fc800078e029c */
[----:B------:R-:W-:-:S04]  /*39920*/  IMAD.WIDE R138, R3, 0x4, R138 ;  /* 0x00000004038a7825 */ /* 0x000fc800078e028a */
[----:B------:R-:W-:-:S04]  /*39930*/  IMAD.WIDE R242, R3, 0x4, R242 ;  /* 0x0000000403f27825 */ /* 0x000fc800078e02f2 */
[----:B------:R-:W-:-:S04]  /*39940*/  IMAD.WIDE R164, R3, 0x4, R164 ;  /* 0x0000000403a47825 */ /* 0x000fc800078e02a4 */
[----:B------:R-:W-:-:S04]  /*39950*/  IMAD.WIDE R4, R3, 0x4, R4 ;  /* 0x0000000403047825 */ /* 0x000fc800078e0204 */
[----:B------:R-:W-:-:S04]  /*39960*/  IMAD.WIDE R204, R3, 0x4, R204 ;  /* 0x0000000403cc7825 */ /* 0x000fc800078e02cc */
[----:B--2---:R-:W-:-:S05]  /*39970*/  IMAD.WIDE R236, R3, 0x4, R236 ;  /* 0x0000000403ec7825 */ /* 0x004fca00078e02ec */
[----:B------:R1:W-:Y:S04]  /*39980*/  STL.64 [R1+0xa78], R236 ;  /* 0x000a78ec01007387 */ /* 0x0003e80000100a00 */
[----:B------:R2:W-:Y:S04]  /*39990*/  STL.64 [R1+0xa68], R220 ;  /* 0x000a68dc01007387 */ /* 0x0005e80000100a00 */
[----:B-1----:R-:W4:Y:S04]  /*399a0*/  LDL.LU.64 R236, [R1+0x9e8] ;  /* 0x0009e80001ec7983 */ /* 0x002f280000300a00 */
[----:B------:R1:W-:Y:S04]  /*399b0*/  STL.64 [R1+0xa60], R156 ;  /* 0x000a609c01007387 */ /* 0x0003e80000100a00 */
[----:B--2---:R-:W2:Y:S04]  /*399c0*/  LDL.LU.64 R220, [R1+0x9e0] ;  /* 0x0009e00001dc7983 */ /* 0x004ea80000300a00 */
[----:B------:R3:W-:Y:S04]  /*399d0*/  STL.64 [R1+0xa58], R138 ;  /* 0x000a588a01007387 */ /* 0x0007e80000100a00 */
[----:B-1----:R-:W2:Y:S04]  /*399e0*/  LDL.LU.64 R156, [R1+0x9d8] ;  /* 0x0009d800019c7983 */ /* 0x002ea80000300a00 */
[----:B---3--:R-:W3:Y:S04]  /*399f0*/  LDL.LU.64 R138, [R1+0x9d0] ;  /* 0x0009d000018a7983 */ /* 0x008ee80000300a00 */
[----:B------:R1:W-:Y:S04]  /*39a00*/  STL.64 [R1+0xa50], R242 ;  /* 0x000a50f201007387 */ /* 0x0003e80000100a00 */
[----:B-1----:R-:W3:Y:S04]  /*39a10*/  LDL.LU.64 R242, [R1+0x9c8] ;  /* 0x0009c80001f27983 */ /* 0x002ee80000300a00 */
[----:B------:R1:W-:Y:S04]  /*39a20*/  STL.64 [R1+0xa48], R164 ;  /* 0x000a48a401007387 */ /* 0x0003e80000100a00 */
[----:B-1----:R-:W3:Y:S04]  /*39a30*/  LDL.LU.64 R164, [R1+0x9c0] ;  /* 0x0009c00001a47983 */ /* 0x002ee80000300a00 */
[----:B------:R1:W-:Y:S04]  /*39a40*/  STL.64 [R1+0xa40], R4 ;  /* 0x000a400401007387 */ /* 0x0003e80000100a00 */
[----:B-1----:R-:W3:Y:S01]  /*39a50*/  LDL.LU.64 R4, [R1+0x9b8] ;  /* 0x0009b80001047983 */ /* 0x002ee20000300a00 */
[----:B------:R-:W-:-:S03]  /*39a60*/  IMAD.WIDE R188, R3, 0x4, R188 ;  /* 0x0000000403bc7825 */ /* 0x000fc600078e02bc */
[----:B------:R1:W-:Y:S01]  /*39a70*/  STL.64 [R1+0xa38], R204 ;  /* 0x000a38cc01007387 */ /* 0x0003e20000100a00 */
[----:B------:R-:W-:-:S04]  /*39a80*/  IMAD.WIDE R134, R3, 0x4, R134 ;  /* 0x0000000403867825 */ /* 0x000fc800078e0286 */
[----:B----4-:R-:W-:-:S04]  /*39a90*/  IMAD.WIDE R12, R3, 0x4, R12 ;  /* 0x00000004030c7825 */ /* 0x010fc800078e020c */
[C---:B-1----:R-:W-:Y:S02]  /*39aa0*/  IMAD.WIDE R204, R3.reuse, 0x4, R76 ;  /* 0x0000000403cc7825 */ /* 0x042fe400078e024c */
[----:B------:R-:W4:Y:S04]  /*39ab0*/  LDL.LU.64 R76, [R1+0x9a8] ;  /* 0x0009a800014c7983 */ /* 0x000f280000300a00 */
[----:B------:R1:W-:Y:S01]  /*39ac0*/  STL.64 [R1+0xa30], R204 ;  /* 0x000a30cc01007387 */ /* 0x0003e20000100a00 */
[----:B------:R-:W-:-:S03]  /*39ad0*/  IMAD.WIDE R172, R3, 0x4, R172 ;  /* 0x0000000403ac7825 */ /* 0x000fc600078e02ac */
[----:B-1----:R-:W4:Y:S04]  /*39ae0*/  LDL.LU.64 R204, [R1+0x9a0] ;  /* 0x0009a00001cc7983 */ /* 0x002f280000300a00 */
        /* <DEDUP_REMOVED lines=20> */
[----:B------:R-:W-:-:S05]  /*39c30*/  IMAD.WIDE R236, R3, 0x4, R236 ;  /* 0x0000000403ec7825 */ /* 0x000fca00078e02ec */
[----:B------:R1:W-:Y:S01]  /*39c40*/  STL.64 [R1+0x9e8], R236 ;  /* 0x0009e8ec01007387 */ /* 0x0003e20000100a00 */
[----:B--2---:R-:W-:-:S04]  /*39c50*/  IMAD.WIDE R220, R3, 0x4, R220 ;  /* 0x0000000403dc7825 */ /* 0x004fc800078e02dc */
[C---:B------:R-:W-:Y:S01]  /*39c60*/  IMAD.WIDE R156, R3.reuse, 0x4, R156 ;  /* 0x00000004039c7825 */ /* 0x040fe200078e029c */
[----:B-1----:R-:W2:Y:S04]  /*39c70*/  LDL.LU.64 R236, [R1+0x1fb8] ;  /* 0x001fb80001ec7983 */ /* 0x002ea80000300a00 */
[----:B------:R1:W-:Y:S01]  /*39c80*/  STL.64 [R1+0x9e0], R220 ;  /* 0x0009e0dc01007387 */ /* 0x0003e20000100a00 */
[----:B---3--:R-:W-:-:S03]  /*39c90*/  IMAD.WIDE R138, R3, 0x4, R138 ;  /* 0x00000004038a7825 */ /* 0x008fc600078e028a */
[----:B-1----:R-:W3:Y:S04]  /*39ca0*/  LDL.LU.64 R220, [R1+0x1fb0] ;  /* 0x001fb00001dc7983 */ /* 0x002ee80000300a00 */
[----:B------:R1:W-:Y:S01]  /*39cb0*/  STL.64 [R1+0x9d8], R156 ;  /* 0x0009d89c01007387 */ /* 0x0003e20000100a00 */
[----:B------:R-:W-:-:S03]  /*39cc0*/  IMAD.WIDE R242, R3, 0x4, R242 ;  /* 0x0000000403f27825 */ /* 0x000fc600078e02f2 */
[----:B-1----:R-:W2:Y:S04]  /*39cd0*/  LDL.LU.64 R156, [R1+0x948] ;  /* 0x00094800019c7983 */ /* 0x002ea80000300a00 */
        /* <DEDUP_REMOVED lines=8> */
[----:B------:R1:W-:Y:S02]  /*39d60*/  STL.64 [R1+0x9b8], R4 ;  /* 0x0009b80401007387 */ /* 0x0003e40000100a00 */
[----:B-1----:R-:W-:-:S02]  /*39d70*/  IMAD.WIDE R4, R3, 0x4, R82 ;  /* 0x0000000403047825 */ /* 0x002fc400078e0252 */
[----:B------:R-:W3:Y:S02]  /*39d80*/  LDL.LU.64 R82, [R1+0x920] ;  /* 0x0009200001527983 */ /* 0x000ee40000300a00 */
[C---:B----4-:R-:W-:Y:S02]  /*39d90*/  IMAD.WIDE R76, R3.reuse, 0x4, R76 ;  /* 0x00000004034c7825 */ /* 0x050fe400078e024c */
[----:B------:R1:W-:Y:S02]  /*39da0*/  STL.64 [R1+0x9b0], R4 ;  /* 0x0009b00401007387 */ /* 0x0003e40000100a00 */
[----:B------:R-:W-:-:S04]  /*39db0*/  IMAD.WIDE R204, R3, 0x4, R204 ;  /* 0x0000000403cc7825 */ /* 0x000fc800078e02cc */
[C---:B------:R-:W-:Y:S01]  /*39dc0*/  IMAD.WIDE R188, R3.reuse, 0x4, R188 ;  /* 0x0000000403bc7825 */ /* 0x040fe200078e02bc */
[----:B-1----:R-:W4:Y:S04]  /*39dd0*/  LDL.LU.64 R4, [R1+0x918] ;  /* 0x0009180001047983 */ /* 0x002f280000300a00 */
[----:B------:R1:W-:Y:S01]  /*39de0*/  STL.64 [R1+0x9a8], R76 ;  /* 0x0009a84c01007387 */ /* 0x0003e20000100a00 */
[----:B------:R-:W-:-:S03]  /*39df0*/  IMAD.WIDE R134, R3, 0x4, R134 ;  /* 0x0000000403867825 */ /* 0x000fc600078e0286 */
[----:B-1----:R-:W4:Y:S04]  /*39e00*/  LDL.LU.64 R76, [R1+0x910] ;  /* 0x00091000014c7983 */ /* 0x002f280000300a00 */
[----:B------:R1:W-:Y:S01]  /*39e10*/  STL.64 [R1+0x9a0], R204 ;  /* 0x0009a0cc01007387 */ /* 0x0003e20000100a00 */
[----:B------:R-:W-:-:S04]  /*39e20*/  IMAD.WIDE R12, R3, 0x4, R12 ;  /* 0x00000004030c7825 */ /* 0x000fc800078e020c */
[C---:B------:R-:W-:Y:S01]  /*39e30*/  IMAD.WIDE R140, R3.reuse, 0x4, R140 ;  /* 0x00000004038c7825 */ /* 0x040fe200078e028c */
        /* <DEDUP_REMOVED lines=9> */
[----:B------:R1:W-:Y:S01]  /*39ed0*/  STL.64 [R1+0x980], R172 ;  /* 0x000980ac01007387 */ /* 0x0003e20000100a00 */
[----:B------:R-:W-:-:S03]  /*39ee0*/  IMAD.WIDE R108, R3, 0x4, R108 ;  /* 0x00000004036c7825 */ /* 0x000fc600078e026c */
[----:B-1----:R-:W4:Y:S04]  /*39ef0*/  LDL.LU.64 R172, [R1+0x1f98] ;  /* 0x001f980001ac7983 */ /* 0x002f280000300a00 */
[----:B------:R1:W-:Y:S04]  /*39f00*/  STL.64 [R1+0x978], R140 ;  /* 0x0009788c01007387 */ /* 0x0003e80000100a00 */
[----:B------:R1:W-:Y:S01]  /*39f10*/  STL.64 [R1+0x970], R124 ;  /* 0x0009707c01007387 */ /* 0x0003e20000100a00 */
[----:B------:R-:W-:-:S04]  /*39f20*/  IMAD.WIDE R92, R3, 0x4, R92 ;  /* 0x00000004035c7825 */ /* 0x000fc800078e025c */
[C---:B-1----:R-:W-:Y:S02]  /*39f30*/  IMAD.WIDE R140, R3.reuse, 0x4, R38 ;  /* 0x00000004038c7825 */ /* 0x042fe400078e0226 */
[----:B------:R-:W4:Y:S02]  /*39f40*/  LDL.LU.64 R38, [R1+0x8e8] ;  /* 0x0008e80001267983 */ /* 0x000f240000300a00 */
[C---:B------:R-:W-:Y:S02]  /*39f50*/  IMAD.WIDE R124, R3.reuse, 0x4, R120 ;  /* 0x00000004037c7825 */ /* 0x040fe400078e0278 */
[----:B------:R1:W-:Y:S04]  /*39f60*/  STL.64 [R1+0x968], R140 ;  /* 0x0009688c01007387 */ /* 0x0003e80000100a00 */
[----:B------:R-:W4:Y:S04]  /*39f70*/  LDL.LU.64 R120, [R1+0x8e0] ;  /* 0x0008e00001787983 */ /* 0x000f280000300a00 */
[----:B------:R1:W-:Y:S04]  /*39f80*/  STL.64 [R1+0x960], R124 ;  /* 0x0009607c01007387 */ /* 0x0003e80000100a00 */
[----:B-1----:R-:W4:Y:S04]  /*39f90*/  LDL.LU.64 R140, [R1+0x8d8] ;  /* 0x0008d800018c7983 */ /* 0x002f280000300a00 */
[----:B------:R1:W-:Y:S04]  /*39fa0*/  STL.64 [R1+0x958], R108 ;  /* 0x0009586c01007387 */ /* 0x0003e80000100a00 */
[----:B------:R-:W4:Y:S04]  /*39fb0*/  LDL.LU.64 R124, [R1+0x8d0] ;  /* 0x0008d000017c7983 */ /* 0x000f280000300a00 */
[----:B------:R1:W-:Y:S04]  /*39fc0*/  STL.64 [R1+0x950], R92 ;  /* 0x0009505c01007387 */ /* 0x0003e80000100a00 */
[----:B-1----:R-:W4:Y:S04]  /*39fd0*/  LDL.LU.64 R108, [R1+0x8c8] ;  /* 0x0008c800016c7983 */ /* 0x002f280000300a00 */
[----:B------:R-:W4:Y:S01]  /*39fe0*/  LDL.LU.64 R92, [R1+0x8c0] ;  /* 0x0008c000015c7983 */ /* 0x000f220000300a00 */
[----:B------:R-:W-:-:S04]  /*39ff0*/  IMAD.WIDE R194, R3, 0x4, R194 ;  /* 0x0000000403c27825 */ /* 0x000fc800078e02c2 */
[----:B--2---:R-:W-:-:S05]  /*3a000*/  IMAD.WIDE R156, R3, 0x4, R156 ;  /* 0x00000004039c7825 */ /* 0x004fca00078e029c */
[----:B------:R1:W-:Y:S01]  /*3a010*/  STL.64 [R1+0x948], R156 ;  /* 0x0009489c01007387 */ /* 0x0003e20000100a00 */
[----:B---3--:R-:W-:-:S03]  /*3a020*/  IMAD.WIDE R138, R3, 0x4, R138 ;  /* 0x00000004038a7825 */ /* 0x008fc600078e028a */
[----:B-1----:R-:W2:Y:S04]  /*3a030*/  LDL.LU.64 R156, [R1+0x1f90] ;  /* 0x001f9000019c7983 */ /* 0x002ea80000300a00 */
[----:B------:R1:W-:Y:S01]  /*3a040*/  STL.64 [R1+0x940], R138 ;  /* 0x0009408a01007387 */ /* 0x0003e20000100a00 */
[----:B------:R-:W-:-:S03]  /*3a050*/  IMAD.WIDE R242, R3, 0x4, R242 ;  /* 0x0000000403f27825 */ /* 0x000fc600078e02f2 */
[----:B-1----:R-:W3:Y:S04]  /*3a060*/  LDL.LU.64 R138, [R1+0x8a8] ;  /* 0x0008a800018a7983 */ /* 0x002ee80000300a00 */
[----:B------:R1:W-:Y:S04]  /*3a070*/  STL.64 [R1+0x938], R242 ;  /* 0x000938f201007387 */ /* 0x0003e80000100a00 */
[----:B------:R1:W-:Y:S02]  /*3a080*/  STL.64 [R1+0x930], R194 ;  /* 0x000930c201007387 */ /* 0x0003e40000100a00 */
[----:B-1----:R-:W-:-:S02]  /*3a090*/  IMAD.WIDE R242, R3, 0x4, R164 ;  /* 0x0000000403f27825 */ /* 0x002fc400078e02a4 */
[----:B------:R-:W2:Y:S04]  /*3a0a0*/  LDL.LU.64 R194, [R1+0x8a0] ;  /* 0x0008a00001c27983 */ /* 0x000ea80000300a00 */
[----:B------:R-:W2:Y:S04]  /*3a0b0*/  LDL.LU.64 R164, [R1+0x898] ;  /* 0x0008980001a47983 */ /* 0x000ea80000300a00 */
[----:B------:R1:W-:Y:S02]  /*3a0c0*/  STL.64 [R1+0x928], R242 ;  /* 0x000928f201007387 */ /* 0x0003e40000100a00 */
[----:B-1----:R-:W-:-:S02]  /*3a0d0*/  IMAD.WIDE R242, R3, 0x4, R82 ;  /* 0x0000000403f27825 */ /* 0x002fc400078e0252 */
[----:B------:R-:W2:Y:S04]  /*3a0e0*/  LDL.LU.64 R82, [R1+0x890] ;  /* 0x0008900001527983 */ /* 0x000ea80000300a00 */
[----:B------:R4:W-:Y:S02]  /*3a0f0*/  STL.64 [R1+0x920], R242 ;  /* 0x000920f201007387 */ /* 0x0009e40000100a00 */
[----:B----4-:R-:W-:-:S04]  /*3a100*/  IMAD.WIDE R242, R3, 0x4, R4 ;  /* 0x0000000403f27825 */ /* 0x010fc800078e0204 */
[C---:B------:R-:W-:Y:S02]  /*3a110*/  IMAD.WIDE R4, R3.reuse, 0x4, R76 ;  /* 0x0000000403047825 */ /* 0x040fe400078e024c */
[----:B------:R-:W4:Y:S04]  /*3a120*/  LDL.LU.64 R76, [R1+0x888] ;  /* 0x00088800014c7983 */ /* 0x000f280000300a00 */
[----:B------:R1:W-:Y:S01]  /*3a130*/  STL.64 [R1+0x918], R242 ;  /* 0x000918f201007387 */ /* 0x0003e20000100a00 */
[----:B------:R-:W-:-:S03]  /*3a140*/  IMAD.WIDE R148, R3, 0x4, R148 ;  /* 0x0000000403947825 */ /* 0x000fc600078e0294 */
[----:B-1----:R-:W4:Y:S04]  /*3a150*/  LDL.LU.64 R242, [R1+0x880] ;  /* 0x0008800001f27983 */ /* 0x002f280000300a00 */
[----:B------:R1:W-:Y:S01]  /*3a160*/  STL.64 [R1+0x910], R4 ;  /* 0x0009100401007387 */ /* 0x0003e20000100a00 */
[----:B------:R-:W-:-:S03]  /*3a170*/  IMAD.WIDE R86, R3, 0x4, R86 ;  /* 0x0000000403567825 */ /* 0x000fc600078e0256 */
[----:B-1----:R-:W4:Y:S01]  /*3a180*/  LDL.LU.64 R4, [R1+0x878] ;  /* 0x0008780001047983 */ /* 0x002f220000300a00 */
[----:B------:R-:W-:-:S05]  /*3a190*/  IMAD.WIDE R134, R3, 0x4, R134 ;  /* 0x0000000403867825 */ /* 0x000fca00078e0286 */
[----:B------:R1:W-:Y:S01]  /*3a1a0*/  STL.64 [R1+0x908], R134 ;  /* 0x0009088601007387 */ /* 0x0003e20000100a00 */
[----:B------:R-:W-:-:S03]  /*3a1b0*/  IMAD.WIDE R12, R3, 0x4, R12 ;  /* 0x00000004030c7825 */ /* 0x000fc600078e020c */
[----:B-1----:R-:W4:Y:S04]  /*3a1c0*/  LDL.LU.64 R134, [R1+0x868] ;  /* 0x0008680001867983 */ /* 0x002f280000300a00 */
[----:B------:R1:W-:Y:S04]  /*3a1d0*/  STL.64 [R1+0x900], R12 ;  /* 0x0009000c01007387 */ /* 0x0003e80000100a00 */
[----:B-1----:R-:W4:Y:S04]  /*3a1e0*/  LDL.LU.64 R12, [R1+0x860] ;  /* 0x00086000010c7983 */ /* 0x002f280000300a00 */
[----:B------:R1:W-:Y:S01]  /*3a1f0*/  STL.64 [R1+0x8f8], R148 ;  /* 0x0008f89401007387 */ /* 0x0003e20000100a00 */
[----:B------:R-:W-:-:S03]  /*3a200*/  IMAD.WIDE R226, R3, 0x4, R226 ;  /* 0x0000000403e27825 */ /* 0x000fc600078e02e2 */
[----:B-1----:R-:W4:Y:S01]  /*3a210*/  LDL.LU.64 R148, [R1+0x858] ;  /* 0x0008580001947983 */ /* 0x002f220000300a00 */
[----:B------:R-:W-:-:S03]  /*3a220*/  IMAD.WIDE R38, R3, 0x4, R38 ;  /* 0x0000000403267825 */ /* 0x000fc600078e0226 */
        /* <DEDUP_REMOVED lines=22> */
[----:B------:R1:W-:Y:S01]  /*3a390*/  STL.64 [R1+0x8b0], R100 ;  /* 0x0008b06401007387 */ /* 0x0003e20000100a00 */
[----:B---3--:R-:W-:-:S03]  /*3a3a0*/  IMAD.WIDE R138, R3, 0x4, R138 ;  /* 0x00000004038a7825 */ /* 0x008fc600078e028a */
[----:B-1----:R-:W3:Y:S04]  /*3a3b0*/  LDL.LU.64 R100, [R1+0x820] ;  /* 0x0008200001647983 */ /* 0x002ee80000300a00 */
[----:B------:R1:W-:Y:S01]  /*3a3c0*/  STL.64 [R1+0x8a8], R138 ;  /* 0x0008a88a01007387 */ /* 0x0003e20000100a00 */
[----:B--2---:R-:W-:-:S03]  /*3a3d0*/  IMAD.WIDE R194, R3, 0x4, R194 ;  /* 0x0000000403c27825 */ /* 0x004fc600078e02c2 */
[----:B-1----:R-:W2:Y:S01]  /*3a3e0*/  LDL.LU.64 R138, [R1+0x818] ;  /* 0x00081800018a7983 */ /* 0x002ea20000300a00 */
[----:B------:R-:W-:-:S03]  /*3a3f0*/  IMAD.WIDE R164, R3, 0x4, R164 ;  /* 0x0000000403a47825 */ /* 0x000fc600078e02a4 */
[----:B------:R1:W-:Y:S04]  /*3a400*/  STL.64 [R1+0x8a0], R194 ;  /* 0x0008a0c201007387 */ /* 0x0003e80000100a00 */
[----:B-1----:R-:W2:Y:S01]  /*3a410*/  LDL.LU.64 R194, [R1+0x810] ;  /* 0x0008100001c27983 */ /* 0x002ea20000300a00 */
[----:B------:R-:W-:-:S03]  /*3a420*/  IMAD.WIDE R82, R3, 0x4, R82 ;  /* 0x0000000403527825 */ /* 0x000fc600078e0252 */
[----:B------:R1:W-:Y:S04]  /*3a430*/  STL.64 [R1+0x898], R164 ;  /* 0x000898a401007387 */ /* 0x0003e80000100a00 */
[----:B-1----:R-:W2:Y:S04]  /*3a440*/  LDL.LU.64 R164, [R1+0x808] ;  /* 0x0008080001a47983 */ /* 0x002ea80000300a00 */
[----:B------:R1:W-:Y:S04]  /*3a450*/  STL.64 [R1+0x890], R82 ;  /* 0x0008905201007387 */ /* 0x0003e80000100a00 */
[----:B-1----:R-:W2:Y:S01]  /*3a460*/  LDL.LU.64 R82, [R1+0x800] ;  /* 0x0008000001527983 */ /* 0x002ea20000300a00 */
[----:B----4-:R-:W-:-:S05]  /*3a470*/  IMAD.WIDE R76, R3, 0x4, R76 ;  /* 0x00000004034c7825 */ /* 0x010fca00078e024c */
[----:B------:R1:W-:Y:S01]  /*3a480*/  STL.64 [R1+0x888], R76 ;  /* 0x0008884c01007387 */ /* 0x0003e20000100a00 */
[----:B------:R-:W-:-:S03]  /*3a490*/  IMAD.WIDE R242, R3, 0x4, R242 ;  /* 0x0000000403f27825 */ /* 0x000fc600078e02f2 */
[----:B-1----:R-:W4:Y:S01]  /*3a4a0*/  LDL.LU.64 R76, [R1+0x1f68] ;  /* 0x001f6800014c7983 */ /* 0x002f220000300a00 */
[----:B------:R-:W-:-:S03]  /*3a4b0*/  IMAD.WIDE R228, R3, 0x4, R228 ;  /* 0x0000000403e47825 */ /* 0x000fc600078e02e4 */
[----:B------:R-:W-:Y:S01]  /*3a4c0*/  STL.64 [R1+0x880], R242 ;  /* 0x000880f201007387 */ /* 0x000fe20000100a00 */
[----:B------:R-:W-:-:S05]  /*3a4d0*/  IMAD.WIDE R4, R3, 0x4, R4 ;  /* 0x0000000403047825 */ /* 0x000fca00078e0204 */
[----:B------:R1:W-:Y:S04]  /*3a4e0*/  STL.64 [R1+0x878], R4 ;  /* 0x0008780401007387 */ /* 0x0003e80000100a00 */
        /* <DEDUP_REMOVED lines=9> */
[----:B------:R-:W4:Y:S04]  /*3a580*/  LDL.LU.64 R148, [R1+0x7d0] ;  /* 0x0007d00001947983 */ /* 0x000f280000300a00 */
[----:B------:R1:W-:Y:S01]  /*3a590*/  STL.64 [R1+0x858], R242 ;  /* 0x000858f201007387 */ /* 0x0003e20000100a00 */
[----:B------:R-:W-:-:S04]  /*3a5a0*/  IMAD.WIDE R60, R3, 0x4, R60 ;  /* 0x00000004033c7825 */ /* 0x000fc800078e023c */
[C---:B-1----:R-:W-:Y:S02]  /*3a5b0*/  IMAD.WIDE R12, R3.reuse, 0x4, R86 ;  /* 0x00000004030c7825 */ /* 0x042fe400078e0256 */
[----:B------:R-:W4:Y:S04]  /*3a5c0*/  LDL.LU.64 R86, [R1+0x7c8] ;  /* 0x0007c80001567983 */ /* 0x000f280000300a00 */
[----:B------:R1:W-:Y:S01]  /*3a5d0*/  STL.64 [R1+0x850], R12 ;  /* 0x0008500c01007387 */ /* 0x0003e20000100a00 */
[----:B------:R-:W-:-:S03]  /*3a5e0*/  IMAD.WIDE R242, R3, 0x4, R38 ;  /* 0x0000000403f27825 */ /* 0x000fc600078e0226 */
[----:B-1----:R-:W4:Y:S04]  /*3a5f0*/  LDL.LU.64 R12, [R1+0x7c0] ;  /* 0x0007c000010c7983 */ /* 0x002f280000300a00 */
[----:B------:R1:W-:Y:S01]  /*3a600*/  STL.64 [R1+0x848], R242 ;  /* 0x000848f201007387 */ /* 0x0003e20000100a00 */
[----:B------:R-:W-:-:S04]  /*3a610*/  IMAD.WIDE R38, R3, 0x4, R120 ;  /* 0x0000000403267825 */ /* 0x000fc800078e0278 */
[C---:B------:R-:W-:Y:S01]  /*3a620*/  IMAD.WIDE R120, R3.reuse, 0x4, R200 ;  /* 0x0000000403787825 */ /* 0x040fe200078e02c8 */
[----:B------:R1:W-:Y:S04]  /*3a630*/  STL.64 [R1+0x840], R38 ;  /* 0x0008402601007387 */ /* 0x0003e80000100a00 */
[----:B-1----:R-:W4:Y:S04]  /*3a640*/  LDL.LU.64 R242, [R1+0x7b0] ;  /* 0x0007b00001f27983 */ /* 0x002f280000300a00 */
[----:B------:R-:W4:Y:S04]  /*3a650*/  LDL.LU.64 R38, [R1+0x7a8] ;  /* 0x0007a80001267983 */ /* 0x000f280000300a00 */
[----:B------:R1:W-:Y:S04]  /*3a660*/  STL.64 [R1+0x838], R120 ;  /* 0x0008387801007387 */ /* 0x0003e80000100a00 */
[----:B-1----:R-:W4:Y:S04]  /*3a670*/  LDL.LU.64 R120, [R1+0x7a0] ;  /* 0x0007a00001787983 */ /* 0x002f280000300a00 */
[----:B------:R-:W4:Y:S04]  /*3a680*/  LDL.LU.64 R200, [R1+0x798] ;  /* 0x0007980001c87983 */ /* 0x000f280000300a00 */
[----:B------:R1:W-:Y:S04]  /*3a690*/  STL.64 [R1+0x830], R60 ;  /* 0x0008303c01007387 */ /* 0x0003e80000100a00 */
[----:B-1----:R-:W4:Y:S01]  /*3a6a0*/  LDL.LU.64 R60, [R1+0x1f60] ;  /* 0x001f6000013c7983 */ /* 0x002f220000300a00 */
[----:B------:R-:W-:-:S05]  /*3a6b0*/  IMAD.WIDE R226, R3, 0x4, R226 ;  /* 0x0000000403e27825 */ /* 0x000fca00078e02e2 */
[----:B------:R3:W-:Y:S02]  /*3a6c0*/  STL.64 [R1+0x828], R226 ;  /* 0x000828e201007387 */ /* 0x0007e40000100a00 */
[----:B---3--:R-:W-:-:S05]  /*3a6d0*/  IMAD.WIDE R226, R3, 0x4, R100 ;  /* 0x0000000403e27825 */ /* 0x008fca00078e0264 */
[----:B------:R1:W-:Y:S01]  /*3a6e0*/  STL.64 [R1+0x820], R226 ;  /* 0x000820e201007387 */ /* 0x0003e20000100a00 */
[----:B--2---:R-:W-:-:S03]  /*3a6f0*/  IMAD.WIDE R100, R3, 0x4, R138 ;  /* 0x0000000403647825 */ /* 0x004fc600078e028a */
[----:B-1----:R-:W2:Y:S04]  /*3a700*/  LDL.LU.64 R226, [R1+0x790] ;  /* 0x0007900001e27983 */ /* 0x002ea80000300a00 */
        /* <DEDUP_REMOVED lines=11> */
[----:B-1----:R-:W3:Y:S01]  /*3a7c0*/  LDL.LU.64 R82, [R1+0x758] ;  /* 0x0007580001527983 */ /* 0x002ee20000300a00 */
[----:B------:R-:W-:-:S04]  /*3a7d0*/  IMAD.WIDE R44, R3, 0x4, R44 ;  /* 0x00000004032c7825 */ /* 0x000fc800078e022c */
[C---:B------:R-:W-:Y:S01]  /*3a7e0*/  IMAD.WIDE R28, R3.reuse, 0x4, R28 ;  /* 0x00000004031c7825 */ /* 0x040fe200078e021c */
[----:B------:R1:W-:Y:S04]  /*3a7f0*/  STL.64 [R1+0x7f8], R44 ;  /* 0x0007f82c01007387 */ /* 0x0003e80000100a00 */
[----:B-1----:R-:W3:Y:S01]  /*3a800*/  LDL.LU.64 R44, [R1+0x1f58] ;  /* 0x001f5800012c7983 */ /* 0x002ee20000300a00 */
[----:B----4-:R-:W-:-:S03]  /*3a810*/  IMAD.WIDE R4, R3, 0x4, R4 ;  /* 0x0000000403047825 */ /* 0x010fc600078e0204 */
[----:B------:R1:W-:Y:S04]  /*3a820*/  STL.64 [R1+0x7f0], R28 ;  /* 0x0007f01c01007387 */ /* 0x0003e80000100a00 */
[----:B-1----:R-:W4:Y:S04]  /*3a830*/  LDL.LU.64 R28, [R1+0x1f50] ;  /* 0x001f5000011c7983 */ /* 0x002f280000300a00 */
[----:B------:R1:W-:Y:S02]  /*3a840*/  STL.64 [R1+0x7e8], R4 ;  /* 0x0007e80401007387 */ /* 0x0003e40000100a00 */
[----:B-1----:R-:W-:-:S02]  /*3a850*/  IMAD.WIDE R4, R3, 0x4, R228 ;  /* 0x0000000403047825 */ /* 0x002fc400078e02e4 */
[----:B------:R-:W4:Y:S02]  /*3a860*/  LDL.LU.64 R228, [R1+0x750] ;  /* 0x0007500001e47983 */ /* 0x000f240000300a00 */
[C---:B------:R-:W-:Y:S02]  /*3a870*/  IMAD.WIDE R134, R3.reuse, 0x4, R134 ;  /* 0x0000000403867825 */ /* 0x040fe400078e0286 */
[----:B------:R1:W-:Y:S02]  /*3a880*/  STL.64 [R1+0x7e0], R4 ;  /* 0x0007e00401007387 */ /* 0x0003e40000100a00 */
[C---:B------:R-:W-:Y:S02]  /*3a890*/  IMAD.WIDE R98, R3.reuse, 0x4, R98 ;  /* 0x0000000403627825 */ /* 0x040fe400078e0262 */
[----:B-1----:R-:W4:Y:S02]  /*3a8a0*/  LDL.LU.64 R4, [R1+0x748] ;  /* 0x0007480001047983 */ /* 0x002f240000300a00 */
[----:B------:R-:W-:-:S02]  /*3a8b0*/  IMAD.WIDE R148, R3, 0x4, R148 ;  /* 0x0000000403947825 */ /* 0x000fc400078e0294 */
[----:B------:R1:W-:Y:S04]  /*3a8c0*/  STL.64 [R1+0x7d8], R134 ;  /* 0x0007d88601007387 */ /* 0x0003e80000100a00 */
[----:B-1----:R-:W4:Y:S01]  /*3a8d0*/  LDL.LU.64 R134, [R1+0x740] ;  /* 0x0007400001867983 */ /* 0x002f220000300a00 */
[----:B------:R-:W-:-:S03]  /*3a8e0*/  IMAD.WIDE R86, R3, 0x4, R86 ;  /* 0x0000000403567825 */ /* 0x000fc600078e0256 */
[----:B------:R1:W-:Y:S04]  /*3a8f0*/  STL.64 [R1+0x7d0], R148 ;  /* 0x0007d09401007387 */ /* 0x0003e80000100a00 */
[----:B-1----:R-:W4:Y:S01]  /*3a900*/  LDL.LU.64 R148, [R1+0x728] ;  /* 0x0007280001947983 */ /* 0x002f220000300a00 */
[----:B------:R-:W-:-:S03]  /*3a910*/  IMAD.WIDE R12, R3, 0x4, R12 ;  /* 0x00000004030c7825 */ /* 0x000fc600078e020c */
[----:B------:R1:W-:Y:S04]  /*3a920*/  STL.64 [R1+0x7c8], R86 ;  /* 0x0007c85601007387 */ /* 0x0003e80000100a00 */
[----:B-1----:R-:W4:Y:S04]  /*3a930*/  LDL.LU.64 R86, [R1+0x720] ;  /* 0x0007200001567983 */ /* 0x002f280000300a00 */
[----:B------:R1:W-:Y:S01]  /*3a940*/  STL.64 [R1+0x7c0], R12 ;  /* 0x0007c00c01007387 */ /* 0x0003e20000100a00 */
[----:B------:R-:W-:-:S03]  /*3a950*/  IMAD.WIDE R242, R3, 0x4, R242 ;  /* 0x0000000403f27825 */ /* 0x000fc600078e02f2 */
[----:B-1----:R-:W4:Y:S01]  /*3a960*/  LDL.LU.64 R12, [R1+0x1f48] ;  /* 0x001f4800010c7983 */ /* 0x002f220000300a00 */
[----:B------:R-:W-:-:S03]  /*3a970*/  IMAD.WIDE R38, R3, 0x4, R38 ;  /* 0x0000000403267825 */ /* 0x000fc600078e0226 */
[----:B------:R1:W-:Y:S04]  /*3a980*/  STL.64 [R1+0x7b8], R98 ;  /* 0x0007b86201007387 */ /* 0x0003e80000100a00 */
[----:B-1----:R-:W4:Y:S04]  /*3a990*/  LDL.LU.64 R98, [R1+0x1f40] ;  /* 0x001f400001627983 */ /* 0x002f280000300a00 */
[----:B------:R1:W-:Y:S04]  /*3a9a0*/  STL.64 [R1+0x7b0], R242 ;  /* 0x0007b0f201007387 */ /* 0x0003e80000100a00 */
[----:B------:R1:W-:Y:S02]  /*3a9b0*/  STL.64 [R1+0x7a8], R38 ;  /* 0x0007a82601007387 */ /* 0x0003e40000100a00 */
[----:B-1----:R-:W-:-:S04]  /*3a9c0*/  IMAD.WIDE R242, R3, 0x4, R120 ;  /* 0x0000000403f27825 */ /* 0x002fc800078e0278 */
[C---:B------:R-:W-:Y:S01]  /*3a9d0*/  IMAD.WIDE R120, R3.reuse, 0x4, R200 ;  /* 0x0000000403787825 */ /* 0x040fe200078e02c8 */
[----:B------:R-:W4:Y:S04]  /*3a9e0*/  LDL.LU.64 R38, [R1+0x718] ;  /* 0x0007180001267983 */ /* 0x000f280000300a00 */
[----:B------:R1:W-:Y:S01]  /*3a9f0*/  STL.64 [R1+0x7a0], R242 ;  /* 0x0007a0f201007387 */ /* 0x0003e20000100a00 */
[----:B------:R-:W-:-:S03]  /*3aa00*/  IMAD.WIDE R52, R3, 0x4, R52 ;  /* 0x0000000403347825 */ /* 0x000fc600078e0234 */
[----:B-1----:R-:W4:Y:S04]  /*3aa10*/  LDL.LU.64 R242, [R1+0x710] ;  /* 0x0007100001f27983 */ /* 0x002f280000300a00 */
[----:B------:R1:W-:Y:S01]  /*3aa20*/  STL.64 [R1+0x798], R120 ;  /* 0x0007987801007387 */ /* 0x0003e20000100a00 */
[----:B------:R-:W-:-:S03]  /*3aa30*/  IMAD.WIDE R198, R3, 0x4, R198 ;  /* 0x0000000403c67825 */ /* 0x000fc600078e02c6 */
[----:B-1----:R-:W4:Y:S04]  /*3aa40*/  LDL.LU.64 R120, [R1+0x708] ;  /* 0x0007080001787983 */ /* 0x002f280000300a00 */
[----:B------:R-:W4:Y:S01]  /*3aa50*/  LDL.LU.64 R200, [R1+0x700] ;  /* 0x0007000001c87983 */ /* 0x000f220000300a00 */
[----:B--2---:R-:W-:-:S04]  /*3aa60*/  IMAD.WIDE R226, R3, 0x4, R226 ;  /* 0x0000000403e27825 */ /* 0x004fc800078e02e2 */
[C---:B---3--:R-:W-:Y:S01]  /*3aa70*/  IMAD.WIDE R138, R3.reuse, 0x4, R138 ;  /* 0x00000004038a7825 */ /* 0x048fe200078e028a */
[----:B------:R1:W-:Y:S04]  /*3aa80*/  STL.64 [R1+0x790], R226 ;  /* 0x000790e201007387 */ /* 0x0003e80000100a00 */
[----:B-1----:R-:W2:Y:S01]  /*3aa90*/  LDL.LU.64 R226, [R1+0x1f38] ;  /* 0x001f380001e27983 */ /* 0x002ea20000300a00 */
[----:B------:R-:W-:-:S03]  /*3aaa0*/  IMAD.WIDE R100, R3, 0x4, R100 ;  /* 0x0000000403647825 */ /* 0x000fc600078e0264 */
[----:B------:R1:W-:Y:S04]  /*3aab0*/  STL.64 [R1+0x788], R138 ;  /* 0x0007888a01007387 */ /* 0x0003e80000100a00 */
[----:B-1----:R-:W3:Y:S04]  /*3aac0*/  LDL.LU.64 R138, [R1+0x6e8] ;  /* 0x0006e800018a7983 */ /* 0x002ee80000300a00 */
[----:B------:R1:W-:Y:S04]  /*3aad0*/  STL.64 [R1+0x780], R100 ;  /* 0x0007806401007387 */ /* 0x0003e80000100a00 */
[----:B-1----:R-:W2:Y:S04]  /*3aae0*/  LDL.LU.64 R100, [R1+0x1f30] ;  /* 0x001f300001647983 */ /* 0x002ea80000300a00 */
[----:B------:R1:W-:Y:S01]  /*3aaf0*/  STL.64 [R1+0x778], R52 ;  /* 0x0007783401007387 */ /* 0x0003e20000100a00 */
[----:B------:R-:W-:-:S03]  /*3ab00*/  IMAD.WIDE R164, R3, 0x4, R164 ;  /* 0x0000000403a47825 */ /* 0x000fc600078e02a4 */
[----:B------:R-:W-:Y:S01]  /*3ab10*/  STL.64 [R1+0x770], R198 ;  /* 0x000770c601007387 */ /* 0x000fe20000100a00 */
[----:B-1----:R-:W-:-:S04]  /*3ab20*/  IMAD.WIDE R52, R3, 0x4, R194 ;  /* 0x0000000403347825 */ /* 0x002fc800078e02c2 */
[C---:B------:R-:W-:Y:S01]  /*3ab30*/  IMAD.WIDE R82, R3.reuse, 0x4, R82 ;  /* 0x0000000403527825 */ /* 0x040fe200078e0252 */
[----:B------:R1:W-:Y:S04]  /*3ab40*/  STL.64 [R1+0x768], R52 ;  /* 0x0007683401007387 */ /* 0x0003e80000100a00 */
[----:B-1----:R-:W2:Y:S04]  /*3ab50*/  LDL.LU.64 R52, [R1+0x6e0] ;  /* 0x0006e00001347983 */ /* 0x002ea80000300a00 */
[----:B------:R1:W-:Y:S04]  /*3ab60*/  STL.64 [R1+0x760], R164 ;  /* 0x000760a401007387 */ /* 0x0003e80000100a00 */
[----:B------:R-:W2:Y:S04]  /*3ab70*/  LDL.LU.64 R198, [R1+0x6d8] ;  /* 0x0006d80001c67983 */ /* 0x000ea80000300a00 */
[----:B------:R1:W-:Y:S04]  /*3ab80*/  STL.64 [R1+0x758], R82 ;  /* 0x0007585201007387 */ /* 0x0003e80000100a00 */
[----:B------:R-:W2:Y:S04]  /*3ab90*/  LDL.LU.64 R194, [R1+0x6d0] ;  /* 0x0006d00001c27983 */ /* 0x000ea80000300a00 */
[----:B-1----:R-:W2:Y:S04]  /*3aba0*/  LDL.LU.64 R164, [R1+0x6c8] ;  /* 0x0006c80001a47983 */ /* 0x002ea80000300a00 */
[----:B------:R-:W2:Y:S01]  /*3abb0*/  LDL.LU.64 R82, [R1+0x6c0] ;  /* 0x0006c00001527983 */ /* 0x000ea20000300a00 */
[----:B----4-:R-:W-:-:S05]  /*3abc0*/  IMAD.WIDE R228, R3, 0x4, R228 ;  /* 0x0000000403e47825 */ /* 0x010fca00078e02e4 */
[----:B------:R1:W-:Y:S01]  /*3abd0*/  STL.64 [R1+0x750], R228 ;  /* 0x000750e401007387 */ /* 0x0003e20000100a00 */
[----:B------:R-:W-:-:S03]  /*3abe0*/  IMAD.WIDE R4, R3, 0x4, R4 ;  /* 0x0000000403047825 */ /* 0x000fc600078e0204 */
[----:B-1----:R-:W4:Y:S04]  /*3abf0*/  LDL.LU.64 R228, [R1+0x1f28] ;  /* 0x001f280001e47983 */ /* 0x002f280000300a00 */
[----:B------:R1:W-:Y:S01]  /*3ac00*/  STL.64 [R1+0xd70], R4 ;  /* 0x000d700401007387 */ /* 0x0003e20000100a00 */
[----:B------:R-:W-:-:S04]  /*3ac10*/  IMAD.WIDE R134, R3, 0x4, R134 ;  /* 0x0000000403867825 */ /* 0x000fc800078e0286 */
[C---:B-1----:R-:W-:Y:S01]  /*3ac20*/  IMAD.WIDE R4, R3.reuse, 0x4, R130 ;  /* 0x0000000403047825 */ /* 0x042fe200078e0282 */
[----:B------:R1:W-:Y:S03]  /*3ac30*/  STL.64 [R1+0xd78], R134 ;  /* 0x000d788601007387 */ /* 0x0003e60000100a00 */
[C---:B------:R-:W-:Y:S01]  /*3ac40*/  IMAD.WIDE R130, R3.reuse, 0x4, R56 ;  /* 0x0000000403827825 */ /* 0x040fe200078e0238 */
[----:B------:R-:W-:Y:S04]  /*3ac50*/  STL.64 [R1+0xde0], R4 ;  /* 0x000de00401007387 */ /* 0x000fe80000100a00 */
[----:B------:R1:W-:Y:S01]  /*3ac60*/  STL.64 [R1+0xde8], R130 ;  /* 0x000de88201007387 */ /* 0x0003e20000100a00 */
[----:B------:R-:W-:-:S03]  /*3ac70*/  IMAD.WIDE R56, R3, 0x4, R148 ;  /* 0x0000000403387825 */ /* 0x000fc600078e0294 */
[----:B-1----:R-:W4:Y:S04]  /*3ac80*/  LDL.LU.64 R134, [R1+0x6a8] ;  /* 0x0006a80001867983 */ /* 0x002f280000300a00 */
[----:B------:R1:W-:Y:S04]  /*3ac90*/  STL.64 [R1+0xdf0], R56 ;  /* 0x000df03801007387 */ /* 0x0003e80000100a00 */
[----:B------:R-:W4:Y:S01]  /*3aca0*/  LDL.LU.64 R130, [R1+0x6a0] ;  /* 0x0006a00001827983 */ /* 0x000f220000300a00 */
[----:B------:R-:W-:-:S05]  /*3acb0*/  IMAD.WIDE R4, R3, 0x4, R86 ;  /* 0x0000000403047825 */ /* 0x000fca00078e0256 */
[----:B------:R1:W-:Y:S04]  /*3acc0*/  STL.64 [R1+0xdf8], R4 ;  /* 0x000df80401007387 */ /* 0x0003e80000100a00 */
[----:B-1----:R-:W4:Y:S04]  /*3acd0*/  LDL.LU.64 R56, [R1+0x698] ;  /* 0x0006980001387983 */ /* 0x002f280000300a00 */
[----:B------:R-:W4:Y:S04]  /*3ace0*/  LDL.LU.64 R4, [R1+0x690] ;  /* 0x0006900001047983 */ /* 0x000f280000300a00 */
[----:B------:R-:W4:Y:S04]  /*3acf0*/  LDL.LU.64 R148, [R1+0x688] ;  /* 0x0006880001947983 */ /* 0x000f280000300a00 */
[----:B------:R-:W4:Y:S01]  /*3ad00*/  LDL.LU.64 R86, [R1+0x680] ;  /* 0x0006800001567983 */ /* 0x000f220000300a00 */
[----:B------:R-:W-:-:S04]  /*3ad10*/  IMAD.WIDE R166, R3, 0x4, R166 ;  /* 0x0000000403a67825 */ /* 0x000fc800078e02a6 */
[----:B------:R-:W-:-:S05]  /*3ad20*/  IMAD.WIDE R38, R3, 0x4, R38 ;  /* 0x0000000403267825 */ /* 0x000fca00078e0226 */
[----:B------:R1:W-:Y:S01]  /*3ad30*/  STL.64 [R1+0xe00], R38 ;  /* 0x000e002601007387 */ /* 0x0003e20000100a00 */
[----:B------:R-:W-:-:S03]  /*3ad40*/  IMAD.WIDE R242, R3, 0x4, R242 ;  /* 0x0000000403f27825 */ /* 0x000fc600078e02f2 */
[----:B-1----:R-:W4:Y:S04]  /*3ad50*/  LDL.LU.64 R38, [R1+0x1f20] ;  /* 0x001f200001267983 */ /* 0x002f280000300a00 */
[----:B------:R1:W-:Y:S02]  /*3ad60*/  STL.64 [R1+0xe08], R242 ;  /* 0x000e08f201007387 */ /* 0x0003e40000100a00 */
[----:B-1----:R-:W-:-:S04]  /*3ad70*/  IMAD.WIDE R242, R3, 0x4, R120 ;  /* 0x0000000403f27825 */ /* 0x002fc800078e0278 */
[C---:B------:R-:W-:Y:S01]  /*3ad80*/  IMAD.WIDE R200, R3.reuse, 0x4, R200 ;  /* 0x0000000403c87825 */ /* 0x040fe200078e02c8 */
[----:B------:R-:W-:Y:S03]  /*3ad90*/  STL.64 [R1+0xea8], R242 ;  /* 0x000ea8f201007387 */ /* 0x000fe60000100a00 */
[C---:B------:R-:W-:Y:S01]  /*3ada0*/  IMAD.WIDE R120, R3.reuse, 0x4, R88 ;  /* 0x0000000403787825 */ /* 0x040fe200078e0258 */
[----:B------:R-:W-:Y:S04]  /*3adb0*/  STL.64 [R1+0xeb0], R200 ;  /* 0x000eb0c801007387 */ /* 0x000fe80000100a00 */
[----:B------:R1:W-:Y:S04]  /*3adc0*/  STL.64 [R1+0xeb8], R120 ;  /* 0x000eb87801007387 */ /* 0x0003e80000100a00 */
[----:B-1----:R-:W4:Y:S04]  /*3add0*/  LDL.LU.64 R120, [R1+0x668] ;  /* 0x0006680001787983 */ /* 0x002f280000300a00 */
[----:B------:R-:W-:Y:S04]  /*3ade0*/  STL.64 [R1+0xec0], R166 ;  /* 0x000ec0a601007387 */ /* 0x000fe80000100a00 */
[----:B------:R-:W4:Y:S01]  /*3adf0*/  LDL.LU.64 R200, [R1+0x660] ;  /* 0x0006600001c87983 */ /* 0x000f220000300a00 */
[----:B------:R-:W-:-:S04]  /*3ae00*/  IMAD.WIDE R74, R3, 0x4, R74 ;  /* 0x00000004034a7825 */ /* 0x000fc800078e024a */
[----:B---3--:R-:W-:-:S05]  /*3ae10*/  IMAD.WIDE R88, R3, 0x4, R138 ;  /* 0x0000000403587825 */ /* 0x008fca00078e028a */
[----:B------:R1:W-:Y:S04]  /*3ae20*/  STL.64 [R1+0xec8], R88 ;  /* 0x000ec85801007387 */ /* 0x0003e80000100a00 */
[----:B-1----:R-:W3:Y:S04]  /*3ae30*/  LDL.LU.64 R88, [R1+0x658] ;  /* 0x0006580001587983 */ /* 0x002ee80000300a00 */
[----:B------:R-:W3:Y:S04]  /*3ae40*/  LDL.LU.64 R242, [R1+0x650] ;  /* 0x0006500001f27983 */ /* 0x000ee80000300a00 */
[----:B------:R-:W3:Y:S04]  /*3ae50*/  LDL.LU.64 R166, [R1+0x648] ;  /* 0x0006480001a67983 */ /* 0x000ee80000300a00 */
[----:B------:R-:W3:Y:S01]  /*3ae60*/  LDL.LU.64 R138, [R1+0x640] ;  /* 0x00064000018a7983 */ /* 0x000ee20000300a00 */
[----:B--2---:R-:W-:-:S05]  /*3ae70*/  IMAD.WIDE R52, R3, 0x4, R52 ;  /* 0x0000000403347825 */ /* 0x004fca00078e0234 */
[----:B------:R1:W-:Y:S01]  /*3ae80*/  STL.64 [R1+0xed0], R52 ;  /* 0x000ed03401007387 */ /* 0x0003e20000100a00 */
[----:B------:R-:W-:-:S04]  /*3ae90*/  IMAD.WIDE R198, R3, 0x4, R198 ;  /* 0x0000000403c67825 */ /* 0x000fc800078e02c6 */
[C---:B------:R-:W-:Y:S01]  /*3aea0*/  IMAD.WIDE R194, R3.reuse, 0x4, R194 ;  /* 0x0000000403c27825 */ /* 0x040fe200078e02c2 */
[----:B-1----:R-:W2:Y:S04]  /*3aeb0*/  LDL.LU.64 R52, [R1+0x1f18] ;  /* 0x001f180001347983 */ /* 0x002ea80000300a00 */
[----:B------:R1:W-:Y:S04]  /*3aec0*/  STL.64 [R1+0xed8], R198 ;  /* 0x000ed8c601007387 */ /* 0x0003e80000100a00 */
[----:B-1----:R-:W2:Y:S04]  /*3aed0*/  LDL.LU.64 R198, [R1+0x1f10] ;  /* 0x001f100001c67983 */ /* 0x002ea80000300a00 */
[----:B------:R1:W-:Y:S02]  /*3aee0*/  STL.64 [R1+0xee0], R194 ;  /* 0x000ee0c201007387 */ /* 0x0003e40000100a00 */
[----:B-1----:R-:W-:-:S04]  /*3aef0*/  IMAD.WIDE R194, R3, 0x4, R164 ;  /* 0x0000000403c27825 */ /* 0x002fc800078e02a4 */
[C---:B------:R-:W-:Y:S01]  /*3af00*/  IMAD.WIDE R164, R3.reuse, 0x4, R82 ;  /* 0x0000000403a47825 */ /* 0x040fe200078e0252 */
[----:B------:R1:W-:Y:S03]  /*3af10*/  STL.64 [R1+0xee8], R194 ;  /* 0x000ee8c201007387 */ /* 0x0003e60000100a00 */
[C---:B------:R-:W-:Y:S01]  /*3af20*/  IMAD.WIDE R82, R3.reuse, 0x4, R90 ;  /* 0x0000000403527825 */ /* 0x040fe200078e025a */
[----:B------:R1:W-:Y:S04]  /*3af30*/  STL.64 [R1+0xef0], R164 ;  /* 0x000ef0a401007387 */ /* 0x0003e80000100a00 */
[----:B-1----:R-:W2:Y:S04]  /*3af40*/  LDL.LU.64 R194, [R1+0x628] ;  /* 0x0006280001c27983 */ /* 0x002ea80000300a00 */
[----:B------:R1:W-:Y:S04]  /*3af50*/  STL.64 [R1+0xef8], R82 ;  /* 0x000ef85201007387 */ /* 0x0003e80000100a00 */
[----:B------:R-:W2:Y:S04]  /*3af60*/  LDL.LU.64 R164, [R1+0x620] ;  /* 0x0006200001a47983 */ /* 0x000ea80000300a00 */
[----:B------:R4:W-:Y:S04]  /*3af70*/  STL.64 [R1+0xf00], R74 ;  /* 0x000f004a01007387 */ /* 0x0009e80000100a00 */
[----:B-1----:R-:W2:Y:S04]  /*3af80*/  LDL.LU.64 R82, [R1+0x618] ;  /* 0x0006180001527983 */ /* 0x002ea80000300a00 */
[----:B------:R-:W2:Y:S01]  /*3af90*/  LDL.LU.64 R90, [R1+0x610] ;  /* 0x00061000015a7983 */ /* 0x000ea20000300a00 */
[----:B----4-:R-:W-:-:S03]  /*3afa0*/  IMAD.WIDE R134, R3, 0x4, R134 ;  /* 0x0000000403867825 */ /* 0x010fc600078e0286 */
[----:B------:R-:W4:Y:S04]  /*3afb0*/  LDL.LU.64 R74, [R1+0x608] ;  /* 0x00060800014a7983 */ /* 0x000f280000300a00 */
        /* <DEDUP_REMOVED lines=11> */
[----:B------:R1:W-:Y:S02]  /*3b070*/  STL.64 [R1+0xf20], R4 ;  /* 0x000f200401007387 */ /* 0x0003e40000100a00 */
[----:B-1----:R-:W-:-:S05]  /*3b080*/  IMAD.WIDE R4, R3, 0x4, R148 ;  /* 0x0000000403047825 */ /* 0x002fca00078e0294 */
[----:B------:R1:W-:Y:S04]  /*3b090*/  STL.64 [R1+0xf28], R4 ;  /* 0x000f280401007387 */ /* 0x0003e80000100a00 */
[----:B------:R1:W-:Y:S04]  /*3b0a0*/  STL.64 [R1+0xf30], R86 ;  /* 0x000f305601007387 */ /* 0x0003e80000100a00 */
[----:B------:R-:W4:Y:S01]  /*3b0b0*/  LDL.LU.64 R148, [R1+0x5e8] ;  /* 0x0005e80001947983 */ /* 0x000f220000300a00 */
[----:B-1----:R-:W-:-:S03]  /*3b0c0*/  IMAD.WIDE R4, R3, 0x4, R218 ;  /* 0x0000000403047825 */ /* 0x002fc600078e02da */
[----:B------:R1:W-:Y:S04]  /*3b0d0*/  STL.64 [R1+0xf38], R26 ;  /* 0x000f381a01007387 */ /* 0x0003e80000100a00 */
[----:B------:R-:W4:Y:S04]  /*3b0e0*/  LDL.LU.64 R86, [R1+0x5e0] ;  /* 0x0005e00001567983 */ /* 0x000f280000300a00 */
[----:B------:R1:W-:Y:S04]  /*3b0f0*/  STL.64 [R1+0xf40], R4 ;  /* 0x000f400401007387 */ /* 0x0003e80000100a00 */
[----:B-1----:R-:W4:Y:S04]  /*3b100*/  LDL.LU.64 R26, [R1+0x5d8] ;  /* 0x0005d800011a7983 */ /* 0x002f280000300a00 */
[----:B------:R-:W4:Y:S04]  /*3b110*/  LDL.LU.64 R4, [R1+0x5d0] ;  /* 0x0005d00001047983 */ /* 0x000f280000300a00 */
[----:B------:R-:W4:Y:S01]  /*3b120*/  LDL.LU.64 R218, [R1+0x5c8] ;  /* 0x0005c80001da7983 */ /* 0x000f220000300a00 */
[----:B------:R-:W-:-:S05]  /*3b130*/  IMAD.WIDE R120, R3, 0x4, R120 ;  /* 0x0000000403787825 */ /* 0x000fca00078e0278 */
[----:B------:R1:W-:Y:S01]  /*3b140*/  STL.64 [R1+0xf48], R120 ;  /* 0x000f487801007387 */ /* 0x0003e20000100a00 */
[----:B------:R-:W-:-:S03]  /*3b150*/  IMAD.WIDE R200, R3, 0x4, R200 ;  /* 0x0000000403c87825 */ /* 0x000fc600078e02c8 */
[----:B-1----:R-:W4:Y:S04]  /*3b160*/  LDL.LU.64 R120, [R1+0x1ef0] ;  /* 0x001ef00001787983 */ /* 0x002f280000300a00 */
[----:B------:R1:W-:Y:S04]  /*3b170*/  STL.64 [R1+0xf50], R200 ;  /* 0x000f50c801007387 */ /* 0x0003e80000100a00 */
[----:B-1----:R-:W4:Y:S01]  /*3b180*/  LDL.LU.64 R200, [R1+0x1ee8] ;  /* 0x001ee80001c87983 */ /* 0x002f220000300a00 */
[----:B---3--:R-:W-:-:S04]  /*3b190*/  IMAD.WIDE R88, R3, 0x4, R88 ;  /* 0x0000000403587825 */ /* 0x008fc800078e0258 */
[C---:B------:R-:W-:Y:S01]  /*3b1a0*/  IMAD.WIDE R242, R3.reuse, 0x4, R242 ;  /* 0x0000000403f27825 */ /* 0x040fe200078e02f2 */
[----:B------:R1:W-:Y:S04]  /*3b1b0*/  STL.64 [R1+0xf58], R88 ;  /* 0x000f585801007387 */ /* 0x0003e80000100a00 */
[----:B-1----:R-:W3:Y:S04]  /*3b1c0*/  LDL.LU.64 R88, [R1+0x1ee0] ;  /* 0x001ee00001587983 */ /* 0x002ee80000300a00 */
[----:B------:R1:W-:Y:S02]  /*3b1d0*/  STL.64 [R1+0xf60], R242 ;  /* 0x000f60f201007387 */ /* 0x0003e40000100a00 */
[----:B-1----:R-:W-:-:S04]  /*3b1e0*/  IMAD.WIDE R242, R3, 0x4, R166 ;  /* 0x0000000403f27825 */ /* 0x002fc800078e02a6 */
[C---:B------:R-:W-:Y:S01]  /*3b1f0*/  IMAD.WIDE R166, R3.reuse, 0x4, R138 ;  /* 0x0000000403a67825 */ /* 0x040fe200078e028a */
[----:B------:R-:W-:Y:S03]  /*3b200*/  STL.64 [R1+0xf68], R242 ;  /* 0x000f68f201007387 */ /* 0x000fe60000100a00 */
[C---:B------:R-:W-:Y:S01]  /*3b210*/  IMAD.WIDE R138, R3.reuse, 0x4, R116 ;  /* 0x00000004038a7825 */ /* 0x040fe200078e0274 */
[----:B------:R1:W-:Y:S03]  /*3b220*/  STL.64 [R1+0xf70], R166 ;  /* 0x000f70a601007387 */ /* 0x0003e60000100a00 */
[C---:B------:R-:W-:Y:S01]  /*3b230*/  IMAD.WIDE R116, R3.reuse, 0x4, R154 ;  /* 0x0000000403747825 */ /* 0x040fe200078e029a */
[----:B-1----:R-:W3:Y:S04]  /*3b240*/  LDL.LU.64 R166, [R1+0x5a8] ;  /* 0x0005a80001a67983 */ /* 0x002ee80000300a00 */
[----:B------:R1:W-:Y:S04]  /*3b250*/  STL.64 [R1+0xf78], R138 ;  /* 0x000f788a01007387 */ /* 0x0003e80000100a00 */
[----:B-1----:R-:W3:Y:S04]  /*3b260*/  LDL.LU.64 R138, [R1+0x5a0] ;  /* 0x0005a000018a7983 */ /* 0x002ee80000300a00 */
[----:B------:R1:W-:Y:S04]  /*3b270*/  STL.64 [R1+0xf80], R116 ;  /* 0x000f807401007387 */ /* 0x0003e80000100a00 */
[----:B-1----:R-:W3:Y:S04]  /*3b280*/  LDL.LU.64 R116, [R1+0x598] ;  /* 0x0005980001747983 */ /* 0x002ee80000300a00 */
        /* <DEDUP_REMOVED lines=9> */
[----:B------:R1:W-:Y:S04]  /*3b320*/  STL.64 [R1+0xf98], R82 ;  /* 0x000f985201007387 */ /* 0x0003e80000100a00 */
[----:B-1----:R-:W3:Y:S01]  /*3b330*/  LDL.LU.64 R82, [R1+0x1ec8] ;  /* 0x001ec80001527983 */ /* 0x002ee20000300a00 */
[----:B------:R-:W-:-:S05]  /*3b340*/  IMAD.WIDE R90, R3, 0x4, R90 ;  /* 0x00000004035a7825 */ /* 0x000fca00078e025a */
[----:B------:R4:W-:Y:S01]  /*3b350*/  STL.64 [R1+0xfa0], R90 ;  /* 0x000fa05a01007387 */ /* 0x0009e20000100a00 */
[----:B------:R-:W-:-:S04]  /*3b360*/  IMAD.WIDE R54, R3, 0x4, R54 ;  /* 0x0000000403367825 */ /* 0x000fc800078e0236 */
[----:B----4-:R-:W-:-:S04]  /*3b370*/  IMAD.WIDE R90, R3, 0x4, R74 ;  /* 0x00000004035a7825 */ /* 0x010fc800078e024a */
[C---:B------:R-:W-:Y:S01]  /*3b380*/  IMAD.WIDE R74, R3.reuse, 0x4, R20 ;  /* 0x00000004034a7825 */ /* 0x040fe200078e0214 */
[----:B------:R1:W-:Y:S04]  /*3b390*/  STL.64 [R1+0xfa8], R90 ;  /* 0x000fa85a01007387 */ /* 0x0003e80000100a00 */
[----:B------:R-:W4:Y:S01]  /*3b3a0*/  LDL.LU.64 R20, [R1+0x568] ;  /* 0x0005680001147983 */ /* 0x000f220000300a00 */
[----:B------:R-:W-:-:S04]  /*3b3b0*/  IMAD.WIDE R148, R3, 0x4, R148 ;  /* 0x0000000403947825 */ /* 0x000fc800078e0294 */
[----:B------:R-:W-:-:S04]  /*3b3c0*/  IMAD.WIDE R86, R3, 0x4, R86 ;  /* 0x0000000403567825 */ /* 0x000fc800078e0256 */
[----:B------:R-:W-:-:S04]  /*3b3d0*/  IMAD.WIDE R26, R3, 0x4, R26 ;  /* 0x00000004031a7825 */ /* 0x000fc800078e021a */
[----:B---3--:R-:W-:-:S05]  /*3b3e0*/  IMAD.WIDE R82, R3, 0x4, R82 ;  /* 0x0000000403527825 */ /* 0x008fca00078e0252 */
[----:B------:R-:W-:Y:S04]  /*3b3f0*/  STL.64 [R1+0xfb0], R82 ;  /* 0x000fb05201007387 */ /* 0x000fe80000100a00 */
[----:B------:R3:W-:Y:S04]  /*3b400*/  STL.64 [R1+0xfb8], R74 ;  /* 0x000fb84a01007387 */ /* 0x0007e80000100a00 */
[----:B-1----:R-:W2:Y:S04]  /*3b410*/  LDL.LU.64 R90, [R1+0x560] ;  /* 0x00056000015a7983 */ /* 0x002ea80000300a00 */
[----:B---3--:R-:W3:Y:S04]  /*3b420*/  LDL.LU.64 R74, [R1+0x558] ;  /* 0x00055800014a7983 */ /* 0x008ee80000300a00 */
[----:B------:R1:W-:Y:S04]  /*3b430*/  STL.64 [R1+0xfc0], R54 ;  /* 0x000fc03601007387 */ /* 0x0003e80000100a00 */
[----:B------:R-:W3:Y:S04]  /*3b440*/  LDL.LU.64 R82, [R1+0x550] ;  /* 0x0005500001527983 */ /* 0x000ee80000300a00 */
[----:B-1----:R-:W3:Y:S04]  /*3b450*/  LDL.LU.64 R54, [R1+0x548] ;  /* 0x0005480001367983 */ /* 0x002ee80000300a00 */
[----:B------:R1:W-:Y:S04]  /*3b460*/  STL.64 [R1+0xfc8], R148 ;  /* 0x000fc89401007387 */ /* 0x0003e80000100a00 */
[----:B-1----:R-:W3:Y:S04]  /*3b470*/  LDL.LU.64 R148, [R1+0x1ec0] ;  /* 0x001ec00001947983 */ /* 0x002ee80000300a00 */
[----:B------:R1:W-:Y:S04]  /*3b480*/  STL.64 [R1+0xfd0], R86 ;  /* 0x000fd05601007387 */ /* 0x0003e80000100a00 */
[----:B-1----:R-:W3:Y:S04]  /*3b490*/  LDL.LU.64 R86, [R1+0x1eb8] ;  /* 0x001eb80001567983 */ /* 0x002ee80000300a00 */
[----:B------:R1:W-:Y:S04]  /*3b4a0*/  STL.64 [R1+0xfd8], R26 ;  /* 0x000fd81a01007387 */ /* 0x0003e80000100a00 */
[----:B-1----:R-:W4:Y:S01]  /*3b4b0*/  LDL.LU.64 R26, [R1+0x1eb0] ;  /* 0x001eb000011a7983 */ /* 0x002f220000300a00 */
[----:B------:R-:W-:-:S04]  /*3b4c0*/  IMAD.WIDE R4, R3, 0x4, R4 ;  /* 0x0000000403047825 */ /* 0x000fc800078e0204 */
[C---:B------:R-:W-:Y:S01]  /*3b4d0*/  IMAD.WIDE R218, R3.reuse, 0x4, R218 ;  /* 0x0000000403da7825 */ /* 0x040fe200078e02da */
[----:B------:R1:W-:Y:S04]  /*3b4e0*/  STL.64 [R1+0xfe0], R4 ;  /* 0x000fe00401007387 */ /* 0x0003e80000100a00 */
[----:B------:R4:W-:Y:S01]  /*3b4f0*/  STL.64 [R1+0xfe8], R218 ;  /* 0x000fe8da01007387 */ /* 0x0009e20000100a00 */
[----:B------:R-:W-:-:S04]  /*3b500*/  IMAD.WIDE R166, R3, 0x4, R166 ;  /* 0x0000000403a67825 */ /* 0x000fc800078e02a6 */
[----:B-1----:R-:W-:-:S04]  /*3b510*/  IMAD.WIDE R4, R3, 0x4, R10 ;  /* 0x0000000403047825 */ /* 0x002fc800078e020a */
[----:B------:R-:W-:-:S04]  /*3b520*/  IMAD.WIDE R10, R3, 0x4, R70 ;  /* 0x00000004030a7825 */ /* 0x000fc800078e0246 */
[----:B------:R-:W-:-:S04]  /*3b530*/  IMAD.WIDE R138, R3, 0x4, R138 ;  /* 0x00000004038a7825 */ /* 0x000fc800078e028a */
[----:B------:R-:W-:-:S04]  /*3b540*/  IMAD.WIDE R116, R3, 0x4, R116 ;  /* 0x0000000403747825 */ /* 0x000fc800078e0274 */
[----:B----4-:R-:W-:-:S05]  /*3b550*/  IMAD.WIDE R26, R3, 0x4, R26 ;  /* 0x00000004031a7825 */ /* 0x010fca00078e021a */
[----:B------:R-:W-:Y:S04]  /*3b560*/  STL.64 [R1+0xff0], R26 ;  /* 0x000ff01a01007387 */ /* 0x000fe80000100a00 */
[----:B------:R-:W4:Y:S04]  /*3b570*/  LDL.LU.64 R218, [R1+0x528] ;  /* 0x0005280001da7983 */ /* 0x000f280000300a00 */
[----:B------:R1:W-:Y:S04]  /*3b580*/  STL.64 [R1+0xff8], R4 ;  /* 0x000ff80401007387 */ /* 0x0003e80000100a00 */
[----:B-1----:R-:W4:Y:S04]  /*3b590*/  LDL.LU.64 R4, [R1+0x520] ;  /* 0x0005200001047983 */ /* 0x002f280000300a00 */
[----:B------:R1:W-:Y:S04]  /*3b5a0*/  STL.64 [R1+0x1000], R10 ;  /* 0x0010000a01007387 */ /* 0x0003e80000100a00 */
[----:B------:R-:W4:Y:S04]  /*3b5b0*/  LDL.LU.64 R26, [R1+0x518] ;  /* 0x00051800011a7983 */ /* 0x000f280000300a00 */
[----:B-1----:R-:W4:Y:S04]  /*3b5c0*/  LDL.LU.64 R10, [R1+0x510] ;  /* 0x00051000010a7983 */ /* 0x002f280000300a00 */
[----:B------:R-:W4:Y:S04]  /*3b5d0*/  LDL.LU.64 R70, [R1+0x508] ;  /* 0x0005080001467983 */ /* 0x000f280000300a00 */
[----:B------:R1:W-:Y:S04]  /*3b5e0*/  STL.64 [R1+0x1008], R166 ;  /* 0x001008a601007387 */ /* 0x0003e80000100a00 */
[----:B-1----:R-:W4:Y:S04]  /*3b5f0*/  LDL.LU.64 R166, [R1+0x1ea8] ;  /* 0x001ea80001a67983 */ /* 0x002f280000300a00 */
[----:B------:R1:W-:Y:S04]  /*3b600*/  STL.64 [R1+0x1010], R138 ;  /* 0x0010108a01007387 */ /* 0x0003e80000100a00 */
[----:B-1----:R-:W4:Y:S04]  /*3b610*/  LDL.LU.64 R138, [R1+0x1ea0] ;  /* 0x001ea000018a7983 */ /* 0x002f280000300a00 */
[----:B------:R1:W-:Y:S04]  /*3b620*/  STL.64 [R1+0x1018], R116 ;  /* 0x0010187401007387 */ /* 0x0003e80000100a00 */
[----:B-1----:R-:W2:Y:S01]  /*3b630*/  LDL.LU.64 R116, [R1+0x1e98] ;  /* 0x001e980001747983 */ /* 0x002ea20000300a00 */
[----:B------:R-:W-:-:S04]  /*3b640*/  IMAD.WIDE R242, R3, 0x4, R242 ;  /* 0x0000000403f27825 */ /* 0x000fc800078e02f2 */
[C---:B------:R-:W-:Y:S01]  /*3b650*/  IMAD.WIDE R154, R3.reuse, 0x4, R154 ;  /* 0x00000004039a7825 */ /* 0x040fe200078e029a */
[----:B------:R-:W-:Y:S04]  /*3b660*/  STL.64 [R1+0x1020], R242 ;  /* 0x001020f201007387 */ /* 0x000fe80000100a00 */
[----:B------:R1:W-:Y:S01]  /*3b670*/  STL.64 [R1+0x1028], R154 ;  /* 0x0010289a01007387 */ /* 0x0003e20000100a00 */
[----:B------:R-:W-:-:S03]  /*3b680*/  IMAD.WIDE R118, R3, 0x4, R118 ;  /* 0x0000000403767825 */ /* 0x000fc600078e0276 */
[----:B-1----:R-:W4:Y:S01]  /*3b690*/  LDL.LU.64 R154, [R1+0x4e8] ;  /* 0x0004e800019a7983 */ /* 0x002f220000300a00 */
[----:B--2---:R-:W-:-:S04]  /*3b6a0*/  IMAD.WIDE R242, R3, 0x4, R116 ;  /* 0x0000000403f27825 */ /* 0x004fc800078e0274 */
[C---:B------:R-:W-:Y:S01]  /*3b6b0*/  IMAD.WIDE R116, R3.reuse, 0x4, R214 ;  /* 0x0000000403747825 */ /* 0x040fe200078e02d6 */
[----:B------:R1:W-:Y:S04]  /*3b6c0*/  STL.64 [R1+0x1030], R242 ;  /* 0x001030f201007387 */ /* 0x0003e80000100a00 */
[----:B-1----:R-:W2:Y:S04]  /*3b6d0*/  LDL.LU.64 R242, [R1+0x4e0] ;  /* 0x0004e00001f27983 */ /* 0x002ea80000300a00 */
[----:B------:R1:W-:Y:S04]  /*3b6e0*/  STL.64 [R1+0x1038], R116 ;  /* 0x0010387401007387 */ /* 0x0003e80000100a00 */
[----:B-1----:R-:W2:Y:S04]  /*3b6f0*/  LDL.LU.64 R116, [R1+0x4d8] ;  /* 0x0004d80001747983 */ /* 0x002ea80000300a00 */
[----:B------:R-:W2:Y:S04]  /*3b700*/  LDL.LU.64 R214, [R1+0x4d0] ;  /* 0x0004d00001d67983 */ /* 0x000ea80000300a00 */
[----:B------:R1:W-:Y:S04]  /*3b710*/  STL.64 [R1+0x1040], R118 ;  /* 0x0010407601007387 */ /* 0x0003e80000100a00 */
[----:B-1----:R-:W2:Y:S01]  /*3b720*/  LDL.LU.64 R118, [R1+0x1e90] ;  /* 0x001e900001767983 */ /* 0x002ea20000300a00 */
[----:B------:R-:W-:-:S04]  /*3b730*/  IMAD.WIDE R20, R3, 0x4, R20 ;  /* 0x0000000403147825 */ /* 0x000fc800078e0214 */
[C---:B------:R-:W-:Y:S01]  /*3b740*/  IMAD.WIDE R90, R3.reuse, 0x4, R90 ;  /* 0x00000004035a7825 */ /* 0x040fe200078e025a */
[----:B------:R1:W-:Y:S03]  /*3b750*/  STL.64 [R1+0x1048], R20 ;  /* 0x0010481401007387 */ /* 0x0003e60000100a00 */
[C---:B---3--:R-:W-:Y:S01]  /*3b760*/  IMAD.WIDE R82, R3.reuse, 0x4, R82 ;  /* 0x0000000403527825 */ /* 0x048fe200078e0252 */
[----:B-1----:R-:W3:Y:S04]  /*3b770*/  LDL.LU.64 R20, [R1+0x4c8] ;  /* 0x0004c80001147983 */ /* 0x002ee80000300a00 */
[----:B------:R1:W-:Y:S01]  /*3b780*/  STL.64 [R1+0x1050], R90 ;  /* 0x0010505a01007387 */ /* 0x0003e20000100a00 */
[----:B------:R-:W-:-:S04]  /*3b790*/  IMAD.WIDE R202, R3, 0x4, R202 ;  /* 0x0000000403ca7825 */ /* 0x000fc800078e02ca */
[----:B-1----:R-:W-:-:S04]  /*3b7a0*/  IMAD.WIDE R90, R3, 0x4, R74 ;  /* 0x00000004035a7825 */ /* 0x002fc800078e024a */
[C---:B------:R-:W-:Y:S01]  /*3b7b0*/  IMAD.WIDE R74, R3.reuse, 0x4, R54 ;  /* 0x00000004034a7825 */ /* 0x040fe200078e0236 */
[----:B------:R1:W-:Y:S04]  /*3b7c0*/  STL.64 [R1+0x1058], R90 ;  /* 0x0010585a01007387 */ /* 0x0003e80000100a00 */
[----:B------:R-:W-:Y:S04]  /*3b7d0*/  STL.64 [R1+0x1060], R82 ;  /* 0x0010605201007387 */ /* 0x000fe80000100a00 */
[----:B-1----:R-:W3:Y:S04]  /*3b7e0*/  LDL.LU.64 R90, [R1+0x4a8] ;  /* 0x0004a800015a7983 */ /* 0x002ee80000300a00 */
[----:B------:R1:W-:Y:S04]  /*3b7f0*/  STL.64 [R1+0x1068], R74 ;  /* 0x0010684a01007387 */ /* 0x0003e80000100a00 */
[----:B-1----:R-:W3:Y:S01]  /*3b800*/  LDL.LU.64 R74, [R1+0x4a0] ;  /* 0x0004a000014a7983 */ /* 0x002ee20000300a00 */
[----:B------:R-:W-:-:S04]  /*3b810*/  IMAD.WIDE R234, R3, 0x4, R234 ;  /* 0x0000000403ea7825 */ /* 0x000fc800078e02ea */
[----:B----4-:R-:W-:-:S04]  /*3b820*/  IMAD.WIDE R218, R3, 0x4, R218 ;  /* 0x0000000403da7825 */ /* 0x010fc800078e02da */
[----:B------:R-:W-:-:S04]  /*3b830*/  IMAD.WIDE R4, R3, 0x4, R4 ;  /* 0x0000000403047825 */ /* 0x000fc800078e0204 */
[----:B------:R-:W-:-:S04]  /*3b840*/  IMAD.WIDE R26, R3, 0x4, R26 ;  /* 0x00000004031a7825 */ /* 0x000fc800078e021a */
[----:B------:R-:W-:-:S04]  /*3b850*/  IMAD.WIDE R10, R3, 0x4, R10 ;  /* 0x00000004030a7825 */ /* 0x000fc800078e020a */
[----:B--2---:R-:W-:-:S05]  /*3b860*/  IMAD.WIDE R54, R3, 0x4, R118 ;  /* 0x0000000403367825 */ /* 0x004fca00078e0276 */
[----:B------:R1:W-:Y:S04]  /*3b870*/  STL.64 [R1+0x1070], R54 ;  /* 0x0010703601007387 */ /* 0x0003e80000100a00 */
[----:B------:R-:W2:Y:S04]  /*3b880*/  LDL.LU.64 R82, [R1+0x498] ;  /* 0x0004980001527983 */ /* 0x000ea80000300a00 */
[----:B-1----:R-:W4:Y:S04]  /*3b890*/  LDL.LU.64 R54, [R1+0x490] ;  /* 0x0004900001367983 */ /* 0x002f280000300a00 */
[----:B------:R-:W4:Y:S04]  /*3b8a0*/  LDL.LU.64 R118, [R1+0x488] ;  /* 0x0004880001767983 */ /* 0x000f280000300a00 */
[----:B------:R1:W-:Y:S04]  /*3b8b0*/  STL.64 [R1+0x1078], R202 ;  /* 0x001078ca01007387 */ /* 0x0003e80000100a00 */
[----:B-1----:R-:W2:Y:S04]  /*3b8c0*/  LDL.LU.64 R202, [R1+0x1e88] ;  /* 0x001e880001ca7983 */ /* 0x002ea80000300a00 */
[----:B------:R1:W-:Y:S04]  /*3b8d0*/  STL.64 [R1+0x1080], R234 ;  /* 0x001080ea01007387 */ /* 0x0003e80000100a00 */
[----:B-1----:R-:W4:Y:S04]  /*3b8e0*/  LDL.LU.64 R234, [R1+0x1e80] ;  /* 0x001e800001ea7983 */ /* 0x002f280000300a00 */
[----:B------:R1:W-:Y:S04]  /*3b8f0*/  STL.64 [R1+0x1088], R218 ;  /* 0x001088da01007387 */ /* 0x0003e80000100a00 */
[----:B-1----:R-:W4:Y:S04]  /*3b900*/  LDL.LU.64 R218, [R1+0x1e78] ;  /* 0x001e780001da7983 */ /* 0x002f280000300a00 */
[----:B------:R1:W-:Y:S04]  /*3b910*/  STL.64 [R1+0x1090], R4 ;  /* 0x0010900401007387 */ /* 0x0003e80000100a00 */
[----:B------:R3:W-:Y:S01]  /*3b920*/  STL.64 [R1+0x1098], R26 ;  /* 0x0010981a01007387 */ /* 0x0007e20000100a00 */
[----:B-1----:R-:W-:-:S03]  /*3b930*/  IMAD.WIDE R4, R3, 0x4, R70 ;  /* 0x0000000403047825 */ /* 0x002fc600078e0246 */
[----:B---3--:R-:W3:Y:S04]  /*3b940*/  LDL.LU.64 R26, [R1+0x468] ;  /* 0x00046800011a7983 */ /* 0x008ee80000300a00 */
[----:B------:R1:W-:Y:S04]  /*3b950*/  STL.64 [R1+0x10a0], R10 ;  /* 0x0010a00a01007387 */ /* 0x0003e80000100a00 */
[----:B-1----:R-:W4:Y:S04]  /*3b960*/  LDL.LU.64 R10, [R1+0x460] ;  /* 0x00046000010a7983 */ /* 0x002f280000300a00 */
[----:B------:R1:W-:Y:S04]  /*3b970*/  STL.64 [R1+0x10a8], R4 ;  /* 0x0010a80401007387 */ /* 0x0003e80000100a00 */
[----:B------:R-:W4:Y:S01]  /*3b980*/  LDL.LU.64 R70, [R1+0x458] ;  /* 0x0004580001467983 */ /* 0x000f220000300a00 */
[----:B------:R-:W-:-:S04]  /*3b990*/  IMAD.WIDE R186, R3, 0x4, R186 ;  /* 0x0000000403ba7825 */ /* 0x000fc800078e02ba */
[C---:B------:R-:W-:Y:S01]  /*3b9a0*/  IMAD.WIDE R170, R3.reuse, 0x4, R170 ;  /* 0x0000000403aa7825 */ /* 0x040fe200078e02aa */
[----:B-1----:R-:W4:Y:S03]  /*3b9b0*/  LDL.LU.64 R4, [R1+0x450] ;  /* 0x0004500001047983 */ /* 0x002f260000300a00 */
[----:B------:R-:W-:-:S04]  /*3b9c0*/  IMAD.WIDE R154, R3, 0x4, R154 ;  /* 0x00000004039a7825 */ /* 0x000fc800078e029a */
        /* <DEDUP_REMOVED lines=11> */
[----:B-1----:R-:W2:Y:S04]  /*3ba80*/  LDL.LU.64 R202, [R1+0x1e70] ;  /* 0x001e700001ca7983 */ /* 0x002ea80000300a00 */
[----:B------:R1:W-:Y:S04]  /*3ba90*/  STL.64 [R1+0x10b8], R186 ;  /* 0x0010b8ba01007387 */ /* 0x0003e80000100a00 */
[----:B-1----:R-:W2:Y:S04]  /*3baa0*/  LDL.LU.64 R186, [R1+0x1e68] ;  /* 0x001e680001ba7983 */ /* 0x002ea80000300a00 */
[----:B------:R1:W-:Y:S04]  /*3bab0*/  STL.64 [R1+0x10c0], R170 ;  /* 0x0010c0aa01007387 */ /* 0x0003e80000100a00 */
[----:B-1----:R-:W2:Y:S04]  /*3bac0*/  LDL.LU.64 R170, [R1+0x1e60] ;  /* 0x001e600001aa7983 */ /* 0x002ea80000300a00 */
[----:B------:R1:W-:Y:S04]  /*3bad0*/  STL.64 [R1+0x10c8], R154 ;  /* 0x0010c89a01007387 */ /* 0x0003e80000100a00 */
[----:B-1----:R-:W2:Y:S04]  /*3bae0*/  LDL.LU.64 R154, [R1+0x1e58] ;  /* 0x001e5800019a7983 */ /* 0x002ea80000300a00 */
[----:B------:R1:W-:Y:S04]  /*3baf0*/  STL.64 [R1+0x10d0], R242 ;  /* 0x0010d0f201007387 */ /* 0x0003e80000100a00 */
[----:B------:R3:W-:Y:S01]  /*3bb00*/  STL.64 [R1+0x10d8], R116 ;  /* 0x0010d87401007387 */ /* 0x0007e20000100a00 */
[----:B-1----:R-:W-:-:S03]  /*3bb10*/  IMAD.WIDE R242, R3, 0x4, R214 ;  /* 0x0000000403f27825 */ /* 0x002fc600078e02d6 */
[----:B---3--:R-:W3:Y:S04]  /*3bb20*/  LDL.LU.64 R116, [R1+0x428] ;  /* 0x0004280001747983 */ /* 0x008ee80000300a00 */
[----:B------:R-:W2:Y:S04]  /*3bb30*/  LDL.LU.64 R214, [R1+0x420] ;  /* 0x0004200001d67983 */ /* 0x000ea80000300a00 */
[----:B------:R1:W-:Y:S02]  /*3bb40*/  STL.64 [R1+0x10e0], R242 ;  /* 0x0010e0f201007387 */ /* 0x0003e40000100a00 */
[----:B-1----:R-:W-:-:S02]  /*3bb50*/  IMAD.WIDE R242, R3, 0x4, R20 ;  /* 0x0000000403f27825 */ /* 0x002fc400078e0214 */
[----:B------:R-:W2:Y:S04]  /*3bb60*/  LDL.LU.64 R20, [R1+0x418] ;  /* 0x0004180001147983 */ /* 0x000ea80000300a00 */
[----:B------:R1:W-:Y:S01]  /*3bb70*/  STL.64 [R1+0x10e8], R242 ;  /* 0x0010e8f201007387 */ /* 0x0003e20000100a00 */
[----:B------:R-:W-:-:S03]  /*3bb80*/  IMAD.WIDE R82, R3, 0x4, R82 ;  /* 0x0000000403527825 */ /* 0x000fc600078e0252 */
        /* <DEDUP_REMOVED lines=11> */
[----:B------:R4:W-:Y:S01]  /*3bc40*/  STL.64 [R1+0x1118], R82 ;  /* 0x0011185201007387 */ /* 0x0009e20000100a00 */
[----:B------:R-:W-:-:S04]  /*3bc50*/  IMAD.WIDE R26, R3, 0x4, R26 ;  /* 0x00000004031a7825 */ /* 0x000fc800078e021a */
[----:B----4-:R-:W-:-:S04]  /*3bc60*/  IMAD.WIDE R82, R3, 0x4, R54 ;  /* 0x0000000403527825 */ /* 0x010fc800078e0236 */
[C---:B------:R-:W-:Y:S01]  /*3bc70*/  IMAD.WIDE R54, R3.reuse, 0x4, R118 ;  /* 0x0000000403367825 */ /* 0x040fe200078e0276 */
[----:B------:R1:W-:Y:S03]  /*3bc80*/  STL.64 [R1+0x1120], R82 ;  /* 0x0011205201007387 */ /* 0x0003e60000100a00 */
        /* <DEDUP_REMOVED lines=21> */
[----:B------:R-:W-:-:S04]  /*3bde0*/  IMAD.WIDE R114, R3, 0x4, R114 ;  /* 0x0000000403727825 */ /* 0x000fc800078e0272 */
[----:B------:R-:W-:-:S04]  /*3bdf0*/  IMAD.WIDE R178, R3, 0x4, R178 ;  /* 0x0000000403b27825 */ /* 0x000fc800078e02b2 */
[----:B---3--:R-:W-:-:S04]  /*3be00*/  IMAD.WIDE R116, R3, 0x4, R116 ;  /* 0x0000000403747825 */ /* 0x008fc800078e0274 */
[----:B--2---:R-:W-:-:S04]  /*3be10*/  IMAD.WIDE R214, R3, 0x4, R214 ;  /* 0x0000000403d67825 */ /* 0x004fc800078e02d6 */
[----:B------:R-:W-:-:S04]  /*3be20*/  IMAD.WIDE R20, R3, 0x4, R20 ;  /* 0x0000000403147825 */ /* 0x000fc800078e0214 */
[----:B----4-:R-:W-:-:S04]  /*3be30*/  IMAD.WIDE R4, R3, 0x4, R70 ;  /* 0x0000000403047825 */ /* 0x010fc800078e0246 */
[C---:B------:R-:W-:Y:S02]  /*3be40*/  IMAD.WIDE R70, R3.reuse, 0x4, R86 ;  /* 0x0000000403467825 */ /* 0x040fe400078e0256 */
[----:B------:R-:W2:Y:S04]  /*3be50*/  LDL.LU.64 R86, [R1+0x3a8] ;  /* 0x0003a80001567983 */ /* 0x000ea80000300a00 */
[----:B------:R1:W-:Y:S04]  /*3be60*/  STL.64 [R1+0x1168], R4 ;  /* 0x0011680401007387 */ /* 0x0003e80000100a00 */
[----:B-1----:R-:W3:Y:S04]  /*3be70*/  LDL.LU.64 R4, [R1+0x3a0] ;  /* 0x0003a00001047983 */ /* 0x002ee80000300a00 */
        /* <DEDUP_REMOVED lines=14> */
[----:B------:R1:W-:Y:S03]  /*3bf60*/  STL.64 [R1+0x11a0], R242 ;  /* 0x0011a0f201007387 */ /* 0x0003e60000100a00 */
[----:B------:R-:W-:-:S04]  /*3bf70*/  IMAD.WIDE R150, R3, 0x4, R150 ;  /* 0x0000000403967825 */ /* 0x000fc800078e0296 */
[C---:B------:R-:W-:Y:S01]  /*3bf80*/  IMAD.WIDE R104, R3.reuse, 0x4, R104 ;  /* 0x0000000403687825 */ /* 0x040fe200078e0268 */
[----:B-1----:R-:W4:Y:S03]  /*3bf90*/  LDL.LU.64 R242, [R1+0x370] ;  /* 0x0003700001f27983 */ /* 0x002f260000300a00 */
        /* <DEDUP_REMOVED lines=20> */
[----:B-1----:R-:W3:Y:S01]  /*3c0e0*/  LDL.LU.64 R166, [R1+0x1dc8] ;  /* 0x001dc80001a67983 */ /* 0x002ee20000300a00 */
[----:B------:R-:W-:-:S04]  /*3c0f0*/  IMAD.WIDE R164, R3, 0x4, R164 ;  /* 0x0000000403a47825 */ /* 0x000fc800078e02a4 */
[----:B------:R-:W-:-:S04]  /*3c100*/  IMAD.WIDE R216, R3, 0x4, R216 ;  /* 0x0000000403d87825 */ /* 0x000fc800078e02d8 */
[----:B------:R-:W-:-:S04]  /*3c110*/  IMAD.WIDE R232, R3, 0x4, R232 ;  /* 0x0000000403e87825 */ /* 0x000fc800078e02e8 */
[----:B------:R-:W-:-:S04]  /*3c120*/  IMAD.WIDE R86, R3, 0x4, R86 ;  /* 0x0000000403567825 */ /* 0x000fc800078e0256 */
[----:B---3--:R-:W-:-:S05]  /*3c130*/  IMAD.WIDE R166, R3, 0x4, R166 ;  /* 0x0000000403a67825 */ /* 0x008fca00078e02a6 */
[----:B------:R1:W-:Y:S04]  /*3c140*/  STL.64 [R1+0x11e8], R166 ;  /* 0x0011e8a601007387 */ /* 0x0003e80000100a00 */
[----:B-1----:R-:W3:Y:S04]  /*3c150*/  LDL.LU.64 R166, [R1+0x328] ;  /* 0x0003280001a67983 */ /* 0x002ee80000300a00 */
[----:B------:R1:W-:Y:S04]  /*3c160*/  STL.64 [R1+0x11f0], R164 ;  /* 0x0011f0a401007387 */ /* 0x0003e80000100a00 */
[----:B-1----:R-:W3:Y:S04]  /*3c170*/  LDL.LU.64 R164, [R1+0x320] ;  /* 0x0003200001a47983 */ /* 0x002ee80000300a00 */
[----:B------:R1:W-:Y:S04]  /*3c180*/  STL.64 [R1+0x11f8], R216 ;  /* 0x0011f8d801007387 */ /* 0x0003e80000100a00 */
[----:B-1----:R-:W3:Y:S04]  /*3c190*/  LDL.LU.64 R216, [R1+0x318] ;  /* 0x0003180001d87983 */ /* 0x002ee80000300a00 */
[----:B------:R1:W-:Y:S04]  /*3c1a0*/  STL.64 [R1+0x1200], R232 ;  /* 0x001200e801007387 */ /* 0x0003e80000100a00 */
[----:B-1----:R-:W3:Y:S04]  /*3c1b0*/  LDL.LU.64 R232, [R1+0x310] ;  /* 0x0003100001e87983 */ /* 0x002ee80000300a00 */
[----:B------:R1:W-:Y:S04]  /*3c1c0*/  STL.64 [R1+0x1208], R86 ;  /* 0x0012085601007387 */ /* 0x0003e80000100a00 */
[----:B-1----:R-:W3:Y:S01]  /*3c1d0*/  LDL.LU.64 R86, [R1+0x1dc0] ;  /* 0x001dc00001567983 */ /* 0x002ee20000300a00 */
[----:B------:R-:W-:-:S04]  /*3c1e0*/  IMAD.WIDE R4, R3, 0x4, R4 ;  /* 0x0000000403047825 */ /* 0x000fc800078e0204 */
[C---:B----4-:R-:W-:Y:S01]  /*3c1f0*/  IMAD.WIDE R70, R3.reuse, 0x4, R70 ;  /* 0x0000000403467825 */ /* 0x050fe200078e0246 */
[----:B------:R1:W-:Y:S03]  /*3c200*/  STL.64 [R1+0x1210], R4 ;  /* 0x0012100401007387 */ /* 0x0003e60000100a00 */
[----:B------:R-:W-:-:S04]  /*3c210*/  IMAD.WIDE R214, R3, 0x4, R214 ;  /* 0x0000000403d67825 */ /* 0x000fc800078e02d6 */
[C---:B------:R-:W-:Y:S01]  /*3c220*/  IMAD.WIDE R194, R3.reuse, 0x4, R194 ;  /* 0x0000000403c27825 */ /* 0x040fe200078e02c2 */
[----:B-1----:R-:W4:Y:S03]  /*3c230*/  LDL.LU.64 R4, [R1+0x2e8] ;  /* 0x0002e80001047983 */ /* 0x002f260000300a00 */
[C---:B------:R-:W-:Y:S01]  /*3c240*/  IMAD.WIDE R152, R3.reuse, 0x4, R152 ;  /* 0x0000000403987825 */ /* 0x040fe200078e0298 */
[----:B------:R1:W-:Y:S03]  /*3c250*/  STL.64 [R1+0x1218], R70 ;  /* 0x0012184601007387 */ /* 0x0003e60000100a00 */
[----:B------:R-:W-:-:S04]  /*3c260*/  IMAD.WIDE R242, R3, 0x4, R242 ;  /* 0x0000000403f27825 */ /* 0x000fc800078e02f2 */
[C---:B--2---:R-:W-:Y:S01]  /*3c270*/  IMAD.WIDE R20, R3.reuse, 0x4, R20 ;  /* 0x0000000403147825 */ /* 0x044fe200078e0214 */
[----:B-1----:R-:W2:Y:S03]  /*3c280*/  LDL.LU.64 R70, [R1+0x2e0] ;  /* 0x0002e00001467983 */ /* 0x002ea60000300a00 */
[----:B------:R-:W-:-:S04]  /*3c290*/  IMAD.WIDE R148, R3, 0x4, R148 ;  /* 0x0000000403947825 */ /* 0x000fc800078e0294 */
[----:B------:R-:W-:-:S04]  /*3c2a0*/  IMAD.WIDE R150, R3, 0x4, R150 ;  /* 0x0000000403967825 */ /* 0x000fc800078e0296 */
[----:B------:R-:W-:-:S04]  /*3c2b0*/  IMAD.WIDE R104, R3, 0x4, R104 ;  /* 0x0000000403687825 */ /* 0x000fc800078e0268 */
[----:B---3--:R-:W-:-:S05]  /*3c2c0*/  IMAD.WIDE R86, R3, 0x4, R86 ;  /* 0x0000000403567825 */ /* 0x008fca00078e0256 */
[----:B------:R1:W-:Y:S04]  /*3c2d0*/  STL.64 [R1+0x1220], R86 ;  /* 0x0012205601007387 */ /* 0x0003e80000100a00 */
[----:B-1----:R-:W3:Y:S04]  /*3c2e0*/  LDL.LU.64 R86, [R1+0x2d8] ;  /* 0x0002d80001567983 */ /* 0x002ee80000300a00 */
        /* <DEDUP_REMOVED lines=15> */
[----:B-1----:R-:W4:Y:S01]  /*3c3e0*/  LDL.LU.64 R104, [R1+0x1da0] ;  /* 0x001da00001687983 */ /* 0x002f220000300a00 */
[----:B------:R-:W-:-:S04]  /*3c3f0*/  IMAD.WIDE R88, R3, 0x4, R88 ;  /* 0x0000000403587825 */ /* 0x000fc800078e0258 */
[----:B------:R-:W-:-:S04]  /*3c400*/  IMAD.WIDE R72, R3, 0x4, R72 ;  /* 0x0000000403487825 */ /* 0x000fc800078e0248 */
[----:B------:R-:W-:-:S04]  /*3c410*/  IMAD.WIDE R136, R3, 0x4, R136 ;  /* 0x0000000403887825 */ /* 0x000fc800078e0288 */
[----:B------:R-:W-:-:S04]  /*3c420*/  IMAD.WIDE R166, R3, 0x4, R166 ;  /* 0x0000000403a67825 */ /* 0x000fc800078e02a6 */
[----:B------:R-:W-:-:S04]  /*3c430*/  IMAD.WIDE R164, R3, 0x4, R164 ;  /* 0x0000000403a47825 */ /* 0x000fc800078e02a4 */
[----:B------:R-:W-:-:S04]  /*3c440*/  IMAD.WIDE R216, R3, 0x4, R216 ;  /* 0x0000000403d87825 */ /* 0x000fc800078e02d8 */
[----:B----4-:R-:W-:-:S05]  /*3c450*/  IMAD.WIDE R104, R3, 0x4, R104 ;  /* 0x0000000403687825 */ /* 0x010fca00078e0268 */
        /* <DEDUP_REMOVED lines=17> */
[----:B------:R-:W-:-:S04]  /*3c570*/  IMAD.WIDE R184, R3, 0x4, R184 ;  /* 0x0000000403b87825 */ /* 0x000fc800078e02b8 */
[C---:B------:R-:W-:Y:S01]  /*3c580*/  IMAD.WIDE R168, R3.reuse, 0x4, R168 ;  /* 0x0000000403a87825 */ /* 0x040fe200078e02a8 */
[----:B-1----:R-:W4:Y:S03]  /*3c590*/  LDL.LU.64 R232, [R1+0x1d80] ;  /* 0x001d800001e87983 */ /* 0x002f260000300a00 */
[----:B------:R-:W-:-:S04]  /*3c5a0*/  IMAD.WIDE R4, R3, 0x4, R4 ;  /* 0x0000000403047825 */ /* 0x000fc800078e0204 */
[----:B---3--:R-:W-:-:S04]  /*3c5b0*/  IMAD.WIDE R86, R3, 0x4, R86 ;  /* 0x0000000403567825 */ /* 0x008fc800078e0256 */
[----:B--2---:R-:W-:-:S04]  /*3c5c0*/  IMAD.WIDE R152, R3, 0x4, R152 ;  /* 0x0000000403987825 */ /* 0x004fc800078e0298 */
[----:B------:R-:W-:-:S04]  /*3c5d0*/  IMAD.WIDE R120, R3, 0x4, R120 ;  /* 0x0000000403787825 */ /* 0x000fc800078e0278 */
[----:B------:R-:W-:-:S04]  /*3c5e0*/  IMAD.WIDE R242, R3, 0x4, R242 ;  /* 0x0000000403f27825 */ /* 0x000fc800078e02f2 */
[----:B------:R-:W-:-:S04]  /*3c5f0*/  IMAD.WIDE R56, R3, 0x4, R56 ;  /* 0x0000000403387825 */ /* 0x000fc800078e0238 */
[----:B------:R-:W-:-:S04]  /*3c600*/  IMAD.WIDE R40, R3, 0x4, R40 ;  /* 0x0000000403287825 */ /* 0x000fc800078e0228 */
[----:B------:R-:W-:-:S04]  /*3c610*/  IMAD.WIDE R24, R3, 0x4, R24 ;  /* 0x0000000403187825 */ /* 0x000fc800078e0218 */
[----:B----4-:R-:W-:-:S04]  /*3c620*/  IMAD.WIDE R104, R3, 0x4, R104 ;  /* 0x0000000403687825 */ /* 0x010fc800078e0268 */
[----:B------:R-:W-:-:S04]  /*3c630*/  IMAD.WIDE R88, R3, 0x4, R88 ;  /* 0x0000000403587825 */ /* 0x000fc800078e0258 */
[----:B------:R-:W-:-:S04]  /*3c640*/  IMAD.WIDE R136, R3, 0x4, R136 ;  /* 0x0000000403887825 */ /* 0x000fc800078e0288 */
[----:B------:R-:W-:-:S04]  /*3c650*/  IMAD.WIDE R72, R3, 0x4, R72 ;  /* 0x0000000403487825 */ /* 0x000fc800078e0248 */
[----:B------:R-:W-:-:S05]  /*3c660*/  IMAD.WIDE R216, R3, 0x4, R216 ;  /* 0x0000000403d87825 */ /* 0x000fca00078e02d8 */
[----:B------:R1:W-:Y:S04]  /*3c670*/  STL.64 [R1+0x12b8], R216 ;  /* 0x0012b8d801007387 */ /* 0x0003e80000100a00 */
[----:B-1----:R-:W2:Y:S04]  /*3c680*/  LDL.LU.64 R216, [R1+0x1d78] ;  /* 0x001d780001d87983 */ /* 0x002ea80000300a00 */
[----:B------:R1:W-:Y:S04]  /*3c690*/  STL.64 [R1+0x12c0], R200 ;  /* 0x0012c0c801007387 */ /* 0x0003e80000100a00 */
[----:B-1----:R-:W3:Y:S04]  /*3c6a0*/  LDL.LU.64 R200, [R1+0x1d70] ;  /* 0x001d700001c87983 */ /* 0x002ee80000300a00 */
[----:B------:R1:W-:Y:S04]  /*3c6b0*/  STL.64 [R1+0x12c8], R184 ;  /* 0x0012c8b801007387 */ /* 0x0003e80000100a00 */
[----:B-1----:R-:W4:Y:S04]  /*3c6c0*/  LDL.LU.64 R184, [R1+0x1d68] ;  /* 0x001d680001b87983 */ /* 0x002f280000300a00 */
[----:B------:R1:W-:Y:S04]  /*3c6d0*/  STL.64 [R1+0x12d0], R168 ;  /* 0x0012d0a801007387 */ /* 0x0003e80000100a00 */
[----:B-1----:R-:W2:Y:S04]  /*3c6e0*/  LDL.LU.64 R168, [R1+0x1d60] ;  /* 0x001d600001a87983 */ /* 0x002ea80000300a00 */
[----:B------:R1:W-:Y:S02]  /*3c6f0*/  STL.64 [R1+0x12d8], R4 ;  /* 0x0012d80401007387 */ /* 0x0003e40000100a00 */
[----:B-1----:R-:W-:-:S02]  /*3c700*/  IMAD.WIDE R4, R3, 0x4, R70 ;  /* 0x0000000403047825 */ /* 0x002fc400078e0246 */
[----:B------:R-:W3:Y:S04]  /*3c710*/  LDL.LU.64 R70, [R1+0x228] ;  /* 0x0002280001467983 */ /* 0x000ee80000300a00 */
[----:B------:R1:W-:Y:S04]  /*3c720*/  STL.64 [R1+0x12e0], R4 ;  /* 0x0012e00401007387 */ /* 0x0003e80000100a00 */
[----:B-1----:R-:W4:Y:S04]  /*3c730*/  LDL.LU.64 R4, [R1+0x220] ;  /* 0x0002200001047983 */ /* 0x002f280000300a00 */
        /* <DEDUP_REMOVED lines=13> */
[----:B-1----:R-:W2:Y:S04]  /*3c810*/  LDL.LU.64 R242, [R1+0x1f0] ;  /* 0x0001f00001f27983 */ /* 0x002ea80000300a00 */
[----:B------:R1:W-:Y:S01]  /*3c820*/  STL.64 [R1+0x1318], R162 ;  /* 0x001318a201007387 */ /* 0x0003e20000100a00 */
[----:B------:R-:W-:-:S03]  /*3c830*/  IMAD.WIDE R166, R3, 0x4, R166 ;  /* 0x0000000403a67825 */ /* 0x000fc600078e02a6 */
[----:B-1----:R-:W2:Y:S04]  /*3c840*/  LDL.LU.64 R162, [R1+0x1e8] ;  /* 0x0001e80001a27983 */ /* 0x002ea80000300a00 */
[----:B------:R1:W-:Y:S01]  /*3c850*/  STL.64 [R1+0x1320], R20 ;  /* 0x0013201401007387 */ /* 0x0003e20000100a00 */
[----:B------:R-:W-:-:S03]  /*3c860*/  IMAD.WIDE R164, R3, 0x4, R164 ;  /* 0x0000000403a47825 */ /* 0x000fc600078e02a4 */
[----:B-1----:R-:W2:Y:S04]  /*3c870*/  LDL.LU.64 R20, [R1+0x1e0] ;  /* 0x0001e00001147983 */ /* 0x002ea80000300a00 */
[----:B------:R-:W2:Y:S04]  /*3c880*/  LDL.LU.64 R148, [R1+0x1d8] ;  /* 0x0001d80001947983 */ /* 0x000ea80000300a00 */
        /* <DEDUP_REMOVED lines=20> */
[----:B---3--:R-:W-:-:S04]  /*3c9d0*/  IMAD.WIDE R70, R3, 0x4, R70 ;  /* 0x0000000403467825 */ /* 0x008fc800078e0246 */
[----:B----4-:R-:W-:-:S04]  /*3c9e0*/  IMAD.WIDE R166, R3, 0x4, R166 ;  /* 0x0000000403a67825 */ /* 0x010fc800078e02a6 */
[----:B--2---:R-:W-:-:S05]  /*3c9f0*/  IMAD.WIDE R164, R3, 0x4, R164 ;  /* 0x0000000403a47825 */ /* 0x004fca00078e02a4 */
[----:B------:R1:W-:Y:S04]  /*3ca00*/  STL.64 [R1+0x1368], R164 ;  /* 0x001368a401007387 */ /* 0x0003e80000100a00 */
[----:B-1----:R-:W2:Y:S04]  /*3ca10*/  LDL.LU.64 R164, [R1+0x1a8] ;  /* 0x0001a80001a47983 */ /* 0x002ea80000300a00 */
        /* <DEDUP_REMOVED lines=14> */
[----:B------:R-:W-:Y:S03]  /*3cb00*/  STL.64 [R1+0x13a0], R4 ;  /* 0x0013a00401007387 */ /* 0x000fe60000100a00 */
        /* <DEDUP_REMOVED lines=9> */
[C---:B--2---:R-:W-:Y:S02]  /*3cba0*/  IMAD.WIDE R4, R3.reuse, 0x4, R70 ;  /* 0x0000000403047825 */ /* 0x044fe400078e0246 */
        /* <DEDUP_REMOVED lines=9> */
[----:B------:R-:W-:Y:S04]  /*3cc40*/  STL.64 [R1+0x13d0], R242 ;  /* 0x0013d0f201007387 */ /* 0x000fe80000100a00 */
[----:B------:R1:W-:Y:S04]  /*3cc50*/  STL.64 [R1+0x13d8], R162 ;  /* 0x0013d8a201007387 */ /* 0x0003e80000100a00 */
[----:B-1----:R-:W2:Y:S04]  /*3cc60*/  LDL.LU.64 R162, [R1+0x128] ;  /* 0x0001280001a27983 */ /* 0x002ea80000300a00 */
[----:B------:R1:W-:Y:S04]  /*3cc70*/  STL.64 [R1+0x13e0], R20 ;  /* 0x0013e01401007387 */ /* 0x0003e80000100a00 */
[----:B-1----:R-:W2:Y:S04]  /*3cc80*/  LDL.LU.64 R20, [R1+0x120] ;  /* 0x0001200001147983 */ /* 0x002ea80000300a00 */
[----:B------:R1:W-:Y:S04]  /*3cc90*/  STL.64 [R1+0x13e8], R148 ;  /* 0x0013e89401007387 */ /* 0x0003e80000100a00 */
[----:B-1----:R-:W2:Y:S01]  /*3cca0*/  LDL.LU.64 R148, [R1+0x118] ;  /* 0x0001180001947983 */ /* 0x002ea20000300a00 */
[----:B------:R-:W-:-:S03]  /*3ccb0*/  IMAD.WIDE R214, R3, 0x4, R214 ;  /* 0x0000000403d67825 */ /* 0x000fc600078e02d6 */
[----:B------:R-:W2:Y:S01]  /*3ccc0*/  LDL.LU.64 R242, [R1+0x110] ;  /* 0x0001100001f27983 */ /* 0x000ea20000300a00 */
[----:B------:R-:W-:-:S04]  /*3ccd0*/  IMAD.WIDE R198, R3, 0x4, R198 ;  /* 0x0000000403c67825 */ /* 0x000fc800078e02c6 */
[----:B------:R-:W-:-:S04]  /*3cce0*/  IMAD.WIDE R182, R3, 0x4, R182 ;  /* 0x0000000403b67825 */ /* 0x000fc800078e02b6 */
[----:B------:R-:W-:-:S04]  /*3ccf0*/  IMAD.WIDE R180, R3, 0x4, R180 ;  /* 0x0000000403b47825 */ /* 0x000fc800078e02b4 */
[----:B------:R-:W-:-:S04]  /*3cd00*/  IMAD.WIDE R164, R3, 0x4, R164 ;  /* 0x0000000403a47825 */ /* 0x000fc800078e02a4 */
[----:B---3--:R-:W-:-:S04]  /*3cd10*/  IMAD.WIDE R166, R3, 0x4, R166 ;  /* 0x0000000403a67825 */ /* 0x008fc800078e02a6 */
[----:B----4-:R-:W-:-:S04]  /*3cd20*/  IMAD.WIDE R150, R3, 0x4, R150 ;  /* 0x0000000403967825 */ /* 0x010fc800078e0296 */
        /* <DEDUP_REMOVED lines=9> */
[----:B--2---:R-:W-:-:S04]  /*3cdc0*/  IMAD.WIDE R70, R3, 0x4, R70 ;  /* 0x0000000403467825 */ /* 0x004fc800078e0246 */
        /* <DEDUP_REMOVED lines=60> */
[----:B-1----:R-:W2:Y:S03]  /*3d190*/  LDL.LU.64 R242, [R1+0x38] ;  /* 0x0000380001f27983 */ /* 0x002ea60000300a00 */
[C---:B------:R-:W-:Y:S01]  /*3d1a0*/  IMAD.WIDE R196, R3.reuse, 0x4, R196 ;  /* 0x0000000403c47825 */ /* 0x040fe200078e02c4 */
[----:B------:R1:W-:Y:S03]  /*3d1b0*/  STL.64 [R1+0x14b8], R82 ;  /* 0x0014b85201007387 */ /* 0x0003e60000100a00 */
[----:B---3--:R-:W-:-:S04]  /*3d1c0*/  IMAD.WIDE R180, R3, 0x4, R180 ;  /* 0x0000000403b47825 */ /* 0x008fc800078e02b4 */
[C---:B----4-:R-:W-:Y:S01]  /*3d1d0*/  IMAD.WIDE R164, R3.reuse, 0x4, R164 ;  /* 0x0000000403a47825 */ /* 0x050fe200078e02a4 */
[----:B-1----:R-:W3:Y:S04]  /*3d1e0*/  LDL.LU.64 R82, [R1+0x28] ;  /* 0x0000280001527983 */ /* 0x002ee80000300a00 */
        /* <DEDUP_REMOVED lines=14> */
[----:B-1----:R-:W4:Y:S01]  /*3d2d0*/  LDL.LU.64 R164, [R1+0x1c18] ;  /* 0x001c180001a47983 */ /* 0x002f220000300a00 */
[----:B--2---:R-:W-:-:S04]  /*3d2e0*/  IMAD.WIDE R52, R3, 0x4, R52 ;  /* 0x0000000403347825 */ /* 0x004fc800078e0234 */
[----:B------:R-:W-:-:S04]  /*3d2f0*/  IMAD.WIDE R36, R3, 0x4, R36 ;  /* 0x0000000403247825 */ /* 0x000fc800078e0224 */
[----:B------:R-:W-:-:S04]  /*3d300*/  IMAD.WIDE R66, R3, 0x4, R66 ;  /* 0x0000000403427825 */ /* 0x000fc800078e0242 */
[----:B------:R-:W-:-:S04]  /*3d310*/  IMAD.WIDE R178, R3, 0x4, R178 ;  /* 0x0000000403b27825 */ /* 0x000fc800078e02b2 */
[----:B------:R-:W-:-:S04]  /*3d320*/  IMAD.WIDE R20, R3, 0x4, R20 ;  /* 0x0000000403147825 */ /* 0x000fc800078e0214 */
[----:B------:R-:W-:-:S05]  /*3d330*/  IMAD.WIDE R148, R3, 0x4, R148 ;  /* 0x0000000403947825 */ /* 0x000fca00078e0294 */
[----:B------:R1:W-:Y:S04]  /*3d340*/  STL.64 [R1+0x14e8], R148 ;  /* 0x0014e89401007387 */ /* 0x0003e80000100a00 */
[----:B-1----:R-:W2:Y:S04]  /*3d350*/  LDL.LU.64 R148, [R1+0x1c10] ;  /* 0x001c100001947983 */ /* 0x002ea80000300a00 */
[----:B------:R1:W-:Y:S04]  /*3d360*/  STL.64 [R1+0x14f0], R132 ;  /* 0x0014f08401007387 */ /* 0x0003e80000100a00 */
[----:B-1----:R-:W4:Y:S04]  /*3d370*/  LDL.LU.64 R132, [R1+0x1c08] ;  /* 0x001c080001847983 */ /* 0x002f280000300a00 */
        /* <DEDUP_REMOVED lines=26> */
[----:B------:R-:W-:-:S04]  /*3d520*/  IMAD.WIDE R146, R3, 0x4, R146 ;  /* 0x0000000403927825 */ /* 0x000fc800078e0292 */
[C---:B------:R-:W-:Y:S01]  /*3d530*/  IMAD.WIDE R130, R3.reuse, 0x4, R130 ;  /* 0x0000000403827825 */ /* 0x040fe200078e0282 */
[----:B-1----:R-:W2:Y:S04]  /*3d540*/  LDL.LU.64 R210, [R1+0x1bb0] ;  /* 0x001bb00001d27983 */ /* 0x002ea80000300a00 */
[----:B------:R1:W-:Y:S01]  /*3d550*/  STL.64 [R1+0x1558], R194 ;  /* 0x001558c201007387 */ /* 0x0003e20000100a00 */
[----:B------:R-:W-:-:S03]  /*3d560*/  IMAD.WIDE R114, R3, 0x4, R114 ;  /* 0x0000000403727825 */ /* 0x000fc600078e0272 */
[----:B-1----:R-:W2:Y:S01]  /*3d570*/  LDL.LU.64 R194, [R1+0x1ba8] ;  /* 0x001ba80001c27983 */ /* 0x002ea20000300a00 */
[----:B------:R-:W-:-:S04]  /*3d580*/  IMAD.WIDE R98, R3, 0x4, R98 ;  /* 0x0000000403627825 */ /* 0x000fc800078e0262 */
[----:B---3--:R-:W-:-:S04]  /*3d590*/  IMAD.WIDE R82, R3, 0x4, R82 ;  /* 0x0000000403527825 */ /* 0x008fc800078e0252 */
[----:B------:R-:W-:-:S04]  /*3d5a0*/  IMAD.WIDE R242, R3, 0x4, R242 ;  /* 0x0000000403f27825 */ /* 0x000fc800078e02f2 */
[----:B------:R-:W-:-:S04]  /*3d5b0*/  IMAD.WIDE R50, R3, 0x4, R50 ;  /* 0x0000000403327825 */ /* 0x000fc800078e0232 */
[----:B------:R-:W-:-:S04]  /*3d5c0*/  IMAD.WIDE R18, R3, 0x4, R18 ;  /* 0x0000000403127825 */ /* 0x000fc800078e0212 */
[----:B------:R-:W-:-:S04]  /*3d5d0*/  IMAD.WIDE R6, R3, 0x4, R6 ;  /* 0x0000000403067825 */ /* 0x000fc800078e0206 */
[----:B----4-:R-:W-:-:S04]  /*3d5e0*/  IMAD.WIDE R66, R3, 0x4, R66 ;  /* 0x0000000403427825 */ /* 0x010fc800078e0242 */
[----:B--2---:R-:W-:-:S05]  /*3d5f0*/  IMAD.WIDE R178, R3, 0x4, R178 ;  /* 0x0000000403b27825 */ /* 0x004fca00078e02b2 */
[----:B------:R1:W-:Y:S04]  /*3d600*/  STL.64 [R1+0x1560], R178 ;  /* 0x001560b201007387 */ /* 0x0003e80000100a00 */
[----:B-1----:R-:W2:Y:S04]  /*3d610*/  LDL.LU.64 R178, [R1+0x1ba0] ;  /* 0x001ba00001b27983 */ /* 0x002ea80000300a00 */
[----:B------:R1:W-:Y:S04]  /*3d620*/  STL.64 [R1+0x1568], R162 ;  /* 0x001568a201007387 */ /* 0x0003e80000100a00 */
[----:B-1----:R-:W3:Y:S04]  /*3d630*/  LDL.LU.64 R162, [R1+0x1b98] ;  /* 0x001b980001a27983 */ /* 0x002ee80000300a00 */
[----:B------:R-:W-:Y:S04]  /*3d640*/  STL.64 [R1+0x1550], R4 ;  /* 0x0015500401007387 */ /* 0x000fe80000100a00 */
[----:B------:R1:W-:Y:S02]  /*3d650*/  STL.64 [R1+0x1a68], R4 ;  /* 0x001a680401007387 */ /* 0x0003e40000100a00 */
[----:B-1----:R-:W-:-:S02]  /*3d660*/  IMAD.MOV.U32 R4, RZ, RZ, R146 ;  /* 0x000000ffff047224 */ /* 0x002fc400078e0092 */
[----:B------:R-:W-:Y:S02]  /*3d670*/  IMAD.MOV.U32 R5, RZ, RZ, R147 ;  /* 0x000000ffff057224 */ /* 0x000fe400078e0093 */
[----:B------:R-:W4:Y:S04]  /*3d680*/  LDL.LU.64 R146, [R1+0x1b90] ;  /* 0x001b900001927983 */ /* 0x000f280000300a00 */
        /* <DEDUP_REMOVED lines=17> */
[----:B------:R-:W-:Y:S04]  /*3d7a0*/  STL.64 [R1+0x1590], R6 ;  /* 0x0015900601007387 */ /* 0x000fe80000100a00 */
[----:B------:R1:W-:Y:S04]  /*3d7b0*/  STL.64 [R1+0x1a80], R6 ;  /* 0x001a800601007387 */ /* 0x0003e80000100a00 */
[----:B-1----:R-:W3:Y:S01]  /*3d7c0*/  LDL.LU.64 R6, [R1] ;  /* 0x0000000001067983 */ /* 0x002ee20000300a00 */
[----:B------:R-:W-:-:S04]  /*3d7d0*/  IMAD.WIDE R34, R3, 0x4, R34 ;  /* 0x0000000403227825 */ /* 0x000fc800078e0222 */
[----:B------:R-:W-:-:S04]  /*3d7e0*/  IMAD.WIDE R14, R3, 0x4, R14 ;  /* 0x00000004030e7825 */ /* 0x000fc800078e020e */
[----:B---3--:R-:W-:-:S05]  /*3d7f0*/  IMAD.WIDE R6, R3, 0x4, R6 ;  /* 0x0000000403067825 */ /* 0x008fca00078e0206 */
[----:B------:R1:W-:Y:S02]  /*3d800*/  STL.64 [R1+0x15b0], R6 ;  /* 0x0015b00601007387 */ /* 0x0003e40000100a00 */
[----:B-1----:R-:W-:Y:S01]  /*3d810*/  IMAD.WIDE R6, R3, 0x4, R10 ;  /* 0x0000000403067825 */ /* 0x002fe200078e020a */
[----:B------:R-:W-:-:S03]  /*3d820*/  MOV R11, R243 ;  /* 0x000000f3000b7202 */ /* 0x000fc60000000f00 */
[----:B------:R-:W-:Y:S02]  /*3d830*/  IMAD.MOV.U32 R10, RZ, RZ, R242 ;  /* 0x000000ffff0a7224 */ /* 0x000fe400078e00f2 */
[----:B------:R-:W-:-:S04]  /*3d840*/  IMAD.WIDE R242, R3, 0x4, R12 ;  /* 0x0000000403f27825 */ /* 0x000fc800078e020c */
[----:B------:R-:W-:Y:S02]  /*3d850*/  IMAD.MOV.U32 R12, RZ, RZ, R34 ;  /* 0x000000ffff0c7224 */ /* 0x000fe400078e0022 */
[----:B------:R-:W-:Y:S02]  /*3d860*/  IMAD.MOV.U32 R13, RZ, RZ, R35 ;  /* 0x000000ffff0d7224 */ /* 0x000fe400078e0023 */
[----:B------:R-:W3:Y:S04]  /*3d870*/  LDL.LU.64 R34, [R1+0x1b50] ;  /* 0x001b500001227983 */ /* 0x000ee80000300a00 */
[----:B------:R-:W-:Y:S04]  /*3d880*/  STL.64 [R1+0x15b8], R6 ;  /* 0x0015b80601007387 */ /* 0x000fe80000100a00 */
[----:B------:R2:W-:Y:S04]  /*3d890*/  STL.64 [R1+0x1a88], R6 ;  /* 0x001a880601007387 */ /* 0x0005e80000100a00 */
[----:B------:R-:W-:Y:S04]  /*3d8a0*/  STL.64 [R1+0x15c0], R242 ;  /* 0x0015c0f201007387 */ /* 0x000fe80000100a00 */
[----:B------:R-:W-:Y:S01]  /*3d8b0*/  STL.64 [R1+0x1a98], R242 ;  /* 0x001a98f201007387 */ /* 0x000fe20000100a00 */
[----:B--2---:R-:W-:-:S05]  /*3d8c0*/  IMAD.WIDE R6, R3, 0x4, R18 ;  /* 0x0000000403067825 */ /* 0x004fca00078e0212 */
[----:B------:R1:W-:Y:S01]  /*3d8d0*/  STL.64 [R1+0x15d8], R6 ;  /* 0x0015d80601007387 */ /* 0x0003e20000100a00 */
[----:B------:R-:W-:-:S03]  /*3d8e0*/  IMAD.WIDE R16, R3, 0x4, R16 ;  /* 0x0000000403107825 */ /* 0x000fc600078e0210 */
[----:B------:R-:W-:Y:S01]  /*3d8f0*/  STL.64 [R1+0x15c8], R14 ;  /* 0x0015c80e01007387 */ /* 0x000fe20000100a00 */
[----:B------:R-:W-:-:S03]  /*3d900*/  IMAD.WIDE R250, R3, 0x4, R250 ;  /* 0x0000000403fa7825 */ /* 0x000fc600078e02fa */
[----:B------:R-:W-:Y:S01]  /*3d910*/  STL.64 [R1+0x1aa0], R14 ;  /* 0x001aa00e01007387 */ /* 0x000fe20000100a00 */
[----:B-1----:R-:W-:-:S04]  /*3d920*/  IMAD.WIDE R6, R3, 0x4, R20 ;  /* 0x0000000403067825 */ /* 0x002fc800078e0214 */
[C---:B------:R-:W-:Y:S01]  /*3d930*/  IMAD.WIDE R242, R3.reuse, 0x4, R22 ;  /* 0x0000000403f27825 */ /* 0x040fe200078e0216 */
[----:B------:R1:W-:Y:S03]  /*3d940*/  STL.64 [R1+0x15e0], R6 ;  /* 0x0015e00601007387 */ /* 0x0003e60000100a00 */
[----:B------:R-:W-:Y:S01]  /*3d950*/  IMAD.MOV.U32 R18, RZ, RZ, R250 ;  /* 0x000000ffff127224 */ /* 0x000fe200078e00fa */
[----:B------:R-:W-:Y:S01]  /*3d960*/  STL.64 [R1+0x15d0], R16 ;  /* 0x0015d01001007387 */ /* 0x000fe20000100a00 */
[----:B------:R-:W-:Y:S02]  /*3d970*/  IMAD.MOV.U32 R19, RZ, RZ, R251 ;  /* 0x000000ffff137224 */ /* 0x000fe400078e00fb */
[C---:B------:R-:W-:Y:S01]  /*3d980*/  IMAD.WIDE R250, R3.reuse, 0x4, R26 ;  /* 0x0000000403fa7825 */ /* 0x040fe200078e021a */
[----:B------:R-:W-:Y:S03]  /*3d990*/  STL.64 [R1+0x1aa8], R16 ;  /* 0x001aa81001007387 */ /* 0x000fe60000100a00 */
[C---:B-1----:R-:W-:Y:S01]  /*3d9a0*/  IMAD.WIDE R6, R3.reuse, 0x4, R24 ;  /* 0x0000000403067825 */ /* 0x042fe200078e0218 */
[----:B------:R-:W-:Y:S03]  /*3d9b0*/  STL.64 [R1+0x15e8], R242 ;  /* 0x0015e8f201007387 */ /* 0x000fe60000100a00 */
[C---:B------:R-:W-:Y:S01]  /*3d9c0*/  IMAD.WIDE R246, R3.reuse, 0x4, R246 ;  /* 0x0000000403f67825 */ /* 0x040fe200078e02f6 */
[----:B------:R-:W-:Y:S03]  /*3d9d0*/  STL.64 [R1+0x1ab0], R242 ;  /* 0x001ab0f201007387 */ /* 0x000fe60000100a00 */
[----:B------:R-:W-:Y:S01]  /*3d9e0*/  IMAD.MOV.U32 R24, RZ, RZ, R10 ;  /* 0x000000ffff187224 */ /* 0x000fe200078e000a */
[----:B------:R-:W-:Y:S01]  /*3d9f0*/  STL.64 [R1+0x15f0], R6 ;  /* 0x0015f00601007387 */ /* 0x000fe20000100a00 */
[----:B------:R-:W-:Y:S01]  /*3da00*/  IMAD.MOV.U32 R25, RZ, RZ, R11 ;  /* 0x000000ffff197224 */ /* 0x000fe200078e000b */
[----:B------:R-:W-:Y:S01]  /*3da10*/  MOV R11, R5 ;  /* 0x00000005000b7202 */ /* 0x000fe20000000f00 */
[----:B------:R-:W-:Y:S01]  /*3da20*/  IMAD.MOV.U32 R10, RZ, RZ, R4 ;  /* 0x000000ffff0a7224 */ /* 0x000fe200078e0004 */
[----:B------:R1:W-:Y:S01]  /*3da30*/  STL.64 [R1+0x1ab8], R6 ;  /* 0x001ab80601007387 */ /* 0x0003e20000100a00 */
[----:B------:R-:W-:-:S04]  /*3da40*/  IMAD.WIDE R4, R3, 0x4, R28 ;  /* 0x0000000403047825 */ /* 0x000fc800078e021c */
[----:B------:R-:W-:Y:S02]  /*3da50*/  IMAD.MOV.U32 R20, RZ, RZ, R246 ;  /* 0x000000ffff147224 */ /* 0x000fe400078e00f6 */
[----:B------:R-:W-:Y:S01]  /*3da60*/  IMAD.MOV.U32 R21, RZ, RZ, R247 ;  /* 0x000000ffff157224 */ /* 0x000fe200078e00f7 */
[----:B-1----:R-:W2:Y:S04]  /*3da70*/  LDL.64 R6, [R1+0xb28] ;  /* 0x000b280001067983 */ /* 0x002ea80000100a00 */
[----:B------:R-:W-:Y:S01]  /*3da80*/  STL.64 [R1+0x15f8], R250 ;  /* 0x0015f8fa01007387 */ /* 0x000fe20000100a00 */
[----:B------:R-:W-:-:S03]  /*3da90*/  IMAD.WIDE R30, R3, 0x4, R30 ;  /* 0x00000004031e7825 */ /* 0x000fc600078e021e */
[----:B------:R1:W-:Y:S01]  /*3daa0*/  STL.64 [R1+0x1ac0], R250 ;  /* 0x001ac0fa01007387 */ /* 0x0003e20000100a00 */
[----:B------:R-:W-:-:S04]  /*3dab0*/  IMAD.WIDE R32, R3, 0x4, R32 ;  /* 0x0000000403207825 */ /* 0x000fc800078e0220 */
[C---:B------:R-:W-:Y:S01]  /*3dac0*/  IMAD.WIDE R248, R3.reuse, 0x4, R248 ;  /* 0x0000000403f87825 */ /* 0x040fe200078e02f8 */
[----:B-1----:R-:W2:Y:S04]  /*3dad0*/  LDL.64 R250, [R1+0xb68] ;  /* 0x000b680001fa7983 */ /* 0x002ea80000100a00 */
[----:B------:R-:W-:Y:S04]  /*3dae0*/  STL.64 [R1+0x1600], R4 ;  /* 0x0016000401007387 */ /* 0x000fe80000100a00 */
[----:B------:R1:W-:Y:S01]  /*3daf0*/  STL.64 [R1+0x1ac8], R4 ;  /* 0x001ac80401007387 */ /* 0x0003e20000100a00 */
[----:B------:R-:W-:-:S04]  /*3db00*/  IMAD.WIDE R14, R3, 0x4, R36 ;  /* 0x00000004030e7825 */ /* 0x000fc800078e0224 */
[----:B------:R-:W-:Y:S01]  /*3db10*/  IMAD.MOV.U32 R16, RZ, RZ, R12 ;  /* 0x000000ffff107224 */ /* 0x000fe200078e000c */
[----:B-1----:R-:W2:Y:S01]  /*3db20*/  LDL.64 R4, [R1+0xba8] ;  /* 0x000ba80001047983 */ /* 0x002ea20000100a00 */
[----:B------:R-:W-:Y:S02]  /*3db30*/  IMAD.MOV.U32 R17, RZ, RZ, R13 ;  /* 0x000000ffff117224 */ /* 0x000fe400078e000d */
[----:B------:R-:W-:Y:S02]  /*3db40*/  IMAD.MOV.U32 R12, RZ, RZ, R248 ;  /* 0x000000ffff0c7224 */ /* 0x000fe400078e00f8 */
[----:B------:R-:W-:Y:S02]  /*3db50*/  IMAD.MOV.U32 R13, RZ, RZ, R249 ;  /* 0x000000ffff0d7224 */ /* 0x000fe400078e00f9 */
        /* <DEDUP_REMOVED lines=30> */
[----:B---3--:R-:W-:-:S05]  /*3dd40*/  IMAD.WIDE R246, R3, 0x4, R34 ;  /* 0x0000000403f67825 */ /* 0x008fca00078e0222 */
[----:B------:R-:W-:Y:S04]  /*3dd50*/  STL.64 [R1+0x1618], R246 ;  /* 0x001618f601007387 */ /* 0x000fe80000100a00 */
[----:B------:R1:W-:Y:S01]  /*3dd60*/  STL.64 [R1+0x1af0], R246 ;  /* 0x001af0f601007387 */ /* 0x0003e20000100a00 */
[----:B------:R-:W-:-:S03]  /*3dd70*/  IMAD.WIDE R34, R3, 0x4, R40 ;  /* 0x0000000403227825 */ /* 0x000fc600078e0228 */
[----:B-1----:R-:W3:Y:S04]  /*3dd80*/  LDL.64 R246, [R1+0xbe8] ;  /* 0x000be80001f67983 */ /* 0x002ee80000100a00 */
[----:B------:R-:W-:Y:S04]  /*3dd90*/  STL.64 [R1+0x1608], R30 ;  /* 0x0016081e01007387 */ /* 0x000fe80000100a00 */
[----:B------:R1:W-:Y:S04]  /*3dda0*/  STL.64 [R1+0x1ad0], R30 ;  /* 0x001ad01e01007387 */ /* 0x0003e80000100a00 */
[----:B-1----:R-:W4:Y:S04]  /*3ddb0*/  LDL.64 R30, [R1+0xc28] ;  /* 0x000c2800011e7983 */ /* 0x002f280000100a00 */
[----:B------:R-:W-:Y:S04]  /*3ddc0*/  STL.64 [R1+0x1610], R32 ;  /* 0x0016102001007387 */ /* 0x000fe80000100a00 */
[----:B------:R1:W-:Y:S04]  /*3ddd0*/  STL.64 [R1+0x1ad8], R32 ;  /* 0x001ad82001007387 */ /* 0x0003e80000100a00 */
[----:B-1----:R-:W2:Y:S04]  /*3dde0*/  LDL.64 R32, [R1+0xc68] ;  /* 0x000c680001207983 */ /* 0x002ea80000100a00 */
[----:B------:R-:W-:Y:S04]  /*3ddf0*/  STL.64 [R1+0x1620], R14 ;  /* 0x0016200e01007387 */ /* 0x000fe80000100a00 */
[----:B------:R1:W-:Y:S04]  /*3de00*/  STL.64 [R1+0x1ae0], R14 ;  /* 0x001ae00e01007387 */ /* 0x0003e80000100a00 */
[----:B-1----:R-:W3:Y:S04]  /*3de10*/  LDL.64 R14, [R1+0xd60] ;  /* 0x000d6000010e7983 */ /* 0x002ee80000100a00 */
[----:B------:R-:W-:Y:S04]  /*3de20*/  STL.64 [R1+0x1628], R248 ;  /* 0x001628f801007387 */ /* 0x000fe80000100a00 */
[----:B------:R1:W-:Y:S04]  /*3de30*/  STL.64 [R1+0x1af8], R248 ;  /* 0x001af8f801007387 */ /* 0x0003e80000100a00 */
[----:B-1----:R-:W4:Y:S04]  /*3de40*/  LDL.64 R248, [R1+0xd68] ;  /* 0x000d680001f87983 */ /* 0x002f280000100a00 */
        /* <DEDUP_REMOVED lines=19> */
[----:B------:R1:W-:Y:S04]  /*3df80*/  STL.64 [R1+0x1b48], R58 ;  /* 0x001b483a01007387 */ /* 0x0003e80000100a00 */
[----:B------:R-:W-:Y:S04]  /*3df90*/  STL.64 [R1+0x1680], R60 ;  /* 0x0016803c01007387 */ /* 0x000fe80000100a00 */
[----:B------:R-:W-:Y:S04]  /*3dfa0*/  STL.64 [R1+0x1688], R62 ;  /* 0x0016883e01007387 */ /* 0x000fe80000100a00 */
[----:B------:R2:W-:Y:S04]  /*3dfb0*/  STL.64 [R1+0x1698], R26 ;  /* 0x0016981a01007387 */ /* 0x0005e80000100a00 */
        /* <DEDUP_REMOVED lines=8> */
[----:B------:R-:W-:Y:S01]  /*3e040*/  STL.64 [R1+0x16d0], R80 ;  /* 0x0016d05001007387 */ /* 0x000fe20000100a00 */
[----:B------:R-:W-:-:S03]  /*3e050*/  IMAD.WIDE R100, R3, 0x4, R100 ;  /* 0x0000000403647825 */ /* 0x000fc600078e0264 */
        /* <DEDUP_REMOVED lines=96> */
[----:B------:R-:W-:Y:S04]  /*3e660*/  STL.64 [R1+0x1860], R180 ;  /* 0x001860b401007387 */ /* 0x000fe80000100a00 */
[----:B------:R-:W-:Y:S01]  /*3e670*/  STL.64 [R1+0x1868], R182 ;  /* 0x001868b601007387 */ /* 0x000fe20000100a00 */
[----:B------:R-:W-:-:S03]  /*3e680*/  IMAD.WIDE R66, R3, 0x4, R198 ;  /* 0x0000000403427825 */ /* 0x000fc600078e02c6 */
        /* <DEDUP_REMOVED lines=13> */
[----:B------:R-:W2:Y:S01]  /*3e760*/  LDL.64 R198, [R1+0xd10] ;  /* 0x000d100001c67983 */ /* 0x000ea20000100a00 */
[----:B------:R-:W-:-:S03]  /*3e770*/  IMAD.WIDE R212, R3, 0x4, R212 ;  /* 0x0000000403d47825 */ /* 0x000fc600078e02d4 */
[----:B------:R-:W-:Y:S01]  /*3e780*/  STL.64 [R1+0x18a8], R66 ;  /* 0x0018a84201007387 */ /* 0x000fe20000100a00 */
[----:B------:R-:W-:-:S03]  /*3e790*/  IMAD.WIDE R214, R3, 0x4, R214 ;  /* 0x0000000403d67825 */ /* 0x000fc600078e02d6 */
[----:B------:R-:W3:Y:S01]  /*3e7a0*/  LDL.64 R200, [R1+0xd18] ;  /* 0x000d180001c87983 */ /* 0x000ee20000100a00 */
        /* <DEDUP_REMOVED lines=17> */
[----:B------:R-:W-:Y:S04]  /*3e8c0*/  STL.64 [R1+0x18f8], R218 ;  /* 0x0018f8da01007387 */ /* 0x000fe80000100a00 */
[----:B------:R-:W-:Y:S04]  /*3e8d0*/  STL.64 [R1+0x1900], R220 ;  /* 0x001900dc01007387 */ /* 0x000fe80000100a00 */
[----:B------:R-:W-:Y:S04]  /*3e8e0*/  STL.64 [R1+0x1908], R222 ;  /* 0x001908de01007387 */ /* 0x000fe80000100a00 */
[----:B------:R4:W-:Y:S01]  /*3e8f0*/  STL.64 [R1+0x1918], R226 ;  /* 0x001918e201007387 */ /* 0x0009e20000100a00 */
[----:B------:R-:W-:-:S03]  /*3e900*/  IMAD.WIDE R38, R3, 0x4, R232 ;  /* 0x0000000403267825 */ /* 0x000fc600078e02e8 */
[----:B------:R-:W-:Y:S04]  /*3e910*/  STL.64 [R1+0x1910], R224 ;  /* 0x001910e001007387 */ /* 0x000fe80000100a00 */
[----:B------:R-:W-:Y:S04]  /*3e920*/  STL.64 [R1+0x1920], R228 ;  /* 0x001920e401007387 */ /* 0x000fe80000100a00 */
[----:B------:R-:W4:Y:S04]  /*3e930*/  LDL.64 R230, [R1+0xce8] ;  /* 0x000ce80001e67983 */ /* 0x000f280000100a00 */
[----:B------:R4:W-:Y:S04]  /*3e940*/  STL.64 [R1+0x1928], R54 ;  /* 0x0019283601007387 */ /* 0x0009e80000100a00 */
[----:B------:R-:W4:Y:S01]  /*3e950*/  LDL.64 R232, [R1+0xce0] ;  /* 0x000ce00001e87983 */ /* 0x000f220000100a00 */
[----:B------:R-:W-:Y:S01]  /*3e960*/  IMAD.WIDE R234, R3, 0x4, R234 ;  /* 0x0000000403ea7825 */ /* 0x000fe200078e02ea */
[----:B------:R-:W-:-:S03]  /*3e970*/  MOV R23, R9 ;  /* 0x0000000900177202 */ /* 0x000fc60000000f00 */
[C---:B------:R-:W-:Y:S01]  /*3e980*/  IMAD.WIDE R236, R3.reuse, 0x4, R236 ;  /* 0x0000000403ec7825 */ /* 0x040fe200078e02ec */
[----:B------:R4:W-:Y:S03]  /*3e990*/  STL.64 [R1+0x1930], R38 ;  /* 0x0019302601007387 */ /* 0x0009e60000100a00 */
[----:B------:R-:W-:Y:S02]  /*3e9a0*/  IMAD.MOV.U32 R22, RZ, RZ, R8 ;  /* 0x000000ffff167224 */ /* 0x000fe400078e0008 */
[C---:B------:R-:W-:Y:S01]  /*3e9b0*/  IMAD.WIDE R28, R3.reuse, 0x4, R238 ;  /* 0x00000004031c7825 */ /* 0x040fe200078e02ee */
[----:B------:R-:W-:Y:S03]  /*3e9c0*/  STL.64 [R1+0x1938], R234 ;  /* 0x001938ea01007387 */ /* 0x000fe60000100a00 */
[----:B------:R-:W-:Y:S01]  /*3e9d0*/  IMAD.WIDE R8, R3, 0x4, R240 ;  /* 0x0000000403087825 */ /* 0x000fe200078e02f0 */
[----:B------:R-:W-:Y:S04]  /*3e9e0*/  STL.64 [R1+0x1940], R236 ;  /* 0x001940ec01007387 */ /* 0x000fe80000100a00 */
[----:B------:R4:W-:Y:S04]  /*3e9f0*/  STL.64 [R1+0x1948], R28 ;  /* 0x0019481c01007387 */ /* 0x0009e80000100a00 */
[----:B------:R1:W-:Y:S04]  /*3ea00*/  STL.64 [R1+0x1950], R8 ;  /* 0x0019500801007387 */ /* 0x0003e80000100a00 */
[----:B------:R-:W4:Y:S04]  /*3ea10*/  LDL.64 R240, [R1+0xae8] ;  /* 0x000ae80001f07983 */ /* 0x000f280000100a00 */
[----:B------:R-:W4:Y:S04]  /*3ea20*/  LDL.64 R238, [R1+0xaa8] ;  /* 0x000aa80001ee7983 */ /* 0x000f280000100a00 */
[----:B------:R-:W4:Y:S04]  /*3ea30*/  LDL.64 R68, [R1+0xa68] ;  /* 0x000a680001447983 */ /* 0x000f280000100a00 */
[----:B-1----:R-:W4:Y:S04]  /*3ea40*/  LDL.64 R58, [R1+0xa28] ;  /* 0x000a2800013a7983 */ /* 0x002f280000100a00 */
        /* <DEDUP_REMOVED lines=9> */
[----:B--2---:R-:W-:Y:S04]  /*3eae0*/  LDGSTS.E [R244+-0x36000], desc[UR48][R198.64], P0 ;  /* 0xca000000c6f47fae */ /* 0x004fe80008121870 */
[----:B---3--:R-:W-:Y:S04]  /*3eaf0*/  LDGSTS.E [R244+-0x35ff8], desc[UR48][R200.64], P3 ;  /* 0xca008000c8f47fae */ /* 0x008fe80009921870 */
[----:B----4-:R-:W-:Y:S04]  /*3eb00*/  LDGSTS.E [R244+-0x34000], desc[UR48][R230.64], P5 ;  /* 0xcc000000e6f47fae */ /* 0x010fe8000a921870 */
[----:B------:R-:W-:Y:S04]  /*3eb10*/  LDGSTS.E [R244+-0x33ff8], desc[UR48][R232.64], P1 ;  /* 0xcc008000e8f47fae */ /* 0x000fe80008921870 */
[----:B------:R-:W-:Y:S04]  /*3eb20*/  LDGSTS.E [R244+-0x32000], desc[UR48][R248.64], P2 ;  /* 0xce000000f8f47fae */ /* 0x000fe80009121870 */
[----:B------:R-:W-:Y:S04]  /*3eb30*/  LDGSTS.E [R244+-0x31ff8], desc[UR48][R14.64], P4 ;  /* 0xce0080000ef47fae */ /* 0x000fe8000a121870 */
[----:B------:R-:W0:Y:S04]  /*3eb40*/  LDGDEPBAR ;  /* 0x00000000000079af */ /* 0x000e280000000000 */
[----:B------:R-:W-:Y:S04]  /*3eb50*/  LDGSTS.E [R245+0x40000], desc[UR48][R32.64], P6 ;  /* 0x4000000020f57fae */ /* 0x000fe8000b121870 */
[----:B------:R-:W2:Y:S04]  /*3eb60*/  LDL.64 R14, [R1+0x7e8] ;  /* 0x0007e800010e7983 */ /* 0x000ea80000100a00 */
[----:B------:R-:W-:Y:S04]  /*3eb70*/  LDGSTS.E [R245+0x40400], desc[UR48][R30.64], P6 ;  /* 0x404000001ef57fae */ /* 0x000fe8000b121870 */
[----:B------:R-:W3:Y:S04]  /*3eb80*/  LDL.64 R32, [R1+0x7a8] ;  /* 0x0007a80001207983 */ /* 0x000ee80000100a00 */
[----:B------:R-:W-:Y:S04]  /*3eb90*/  LDGSTS.E [R245+0x40800], desc[UR48][R246.64], P6 ;  /* 0x40800000f6f57fae */ /* 0x000fe8000b121870 */
[----:B------:R-:W4:Y:S04]  /*3eba0*/  LDL.64 R30, [R1+0x768] ;  /* 0x00076800011e7983 */ /* 0x000f280000100a00 */
[----:B------:R-:W4:Y:S04]  /*3ebb0*/  LDL.64 R248, [R1+0xec8] ;  /* 0x000ec80001f87983 */ /* 0x000f280000100a00 */
[----:B------:R-:W4:Y:S04]  /*3ebc0*/  LDL.64 R246, [R1+0xf08] ;  /* 0x000f080001f67983 */ /* 0x000f280000100a00 */
        /* <DEDUP_REMOVED lines=32> */
[----:B------:R-:W2:Y:S04]  /*3edd0*/  LDL.64 R14, [R1+0x1008] ;  /* 0x00100800010e7983 */ /* 0x000ea80000100a00 */
[----:B----4-:R-:W-:Y:S04]  /*3ede0*/  LDGSTS.E [R245+0x45000], desc[UR48][R30.64], P6 ;  /* 0x450000001ef57fae */ /* 0x010fe8000b121870 */
[----:B------:R-:W3:Y:S04]  /*3edf0*/  LDL.64 R32, [R1+0x1048] ;  /* 0x0010480001207983 */ /* 0x000ee80000100a00 */
[----:B------:R-:W-:Y:S04]  /*3ee00*/  LDGSTS.E [R245+0x45400], desc[UR48][R34.64], P6 ;  /* 0x4540000022f57fae */ /* 0x000fe8000b121870 */
[----:B------:R-:W4:Y:S04]  /*3ee10*/  LDL.64 R30, [R1+0x1088] ;  /* 0x00108800011e7983 */ /* 0x000f280000100a00 */
[----:B------:R-:W-:Y:S04]  /*3ee20*/  LDGSTS.E [R245+0x45800], desc[UR48][R248.64], P6 ;  /* 0x45800000f8f57fae */ /* 0x000fe8000b121870 */
[----:B------:R-:W4:Y:S04]  /*3ee30*/  LDL.64 R34, [R1+0x1318] ;  /* 0x0013180001227983 */ /* 0x000f280000100a00 */
[----:B------:R-:W-:Y:S04]  /*3ee40*/  LDGSTS.E [R245+0x45c00], desc[UR48][R246.64], P6 ;  /* 0x45c00000f6f57fae */ /* 0x000fe8000b121870 */
[----:B------:R-:W4:Y:S04]  /*3ee50*/  LDL.64 R248, [R1+0x1358] ;  /* 0x0013580001f87983 */ /* 0x000f280000100a00 */
[----:B------:R-:W4:Y:S04]  /*3ee60*/  LDL.64 R246, [R1+0x1398] ;  /* 0x0013980001f67983 */ /* 0x000f280000100a00 */
[----:B------:R-:W-:Y:S04]  /*3ee70*/  LDGSTS.E [R245+0x46000], desc[UR48][R4.64], P6 ;  /* 0x4600000004f57fae */ /* 0x000fe8000b121870 */
[----:B------:R-:W-:Y:S04]  /*3ee80*/  LDGSTS.E [R245+0x46400], desc[UR48][R250.64], P6 ;  /* 0x46400000faf57fae */ /* 0x000fe8000b121870 */
[----:B------:R-:W4:Y:S04]  /*3ee90*/  LDL.64 R4, [R1+0x13d8] ;  /* 0x0013d80001047983 */ /* 0x000f280000100a00 */
[----:B------:R-:W-:Y:S04]  /*3eea0*/  LDGSTS.E [R245+0x46800], desc[UR48][R6.64], P6 ;  /* 0x4680000006f57fae */ /* 0x000fe8000b121870 */
        /* <DEDUP_REMOVED lines=10> */
[----:B------:R-:W4:Y:S04]  /*3ef50*/  LDL.LU.64 R58, [R1+0x1b48] ;  /* 0x001b4800013a7983 */ /* 0x000f280000300a00 */
        /* <DEDUP_REMOVED lines=27> */
[----:B------:R-:W4:Y:S04]  /*3f110*/  LDL.64 R4, [R1+0xc60] ;  /* 0x000c600001047983 */ /* 0x000f280000100a00 */
[----:B------:R-:W4:Y:S04]  /*3f120*/  LDL.64 R250, [R1+0xc20] ;  /* 0x000c200001fa7983 */ /* 0x000f280000100a00 */
[----:B------:R-:W4:Y:S04]  /*3f130*/  LDL.64 R6, [R1+0xbe0] ;  /* 0x000be00001067983 */ /* 0x000f280000100a00 */
[----:B--2---:R-:W-:Y:S04]  /*3f140*/  LDGSTS.E [R245+0x64000], desc[UR48][R14.64], P6 ;  /* 0x640000000ef57fae */ /* 0x004fe8000b121870 */
[----:B---3--:R-:W-:Y:S04]  /*3f150*/  LDGSTS.E [R245+0x64400], desc[UR48][R32.64], P6 ;  /* 0x6440000020f57fae */ /* 0x008fe8000b121870 */
[----:B----4-:R-:W-:Y:S04]  /*3f160*/  LDGSTS.E [R245+0x64800], desc[UR48][R30.64], P6 ;  /* 0x648000001ef57fae */ /* 0x010fe8000b121870 */
[----:B------:R-:W-:Y:S04]  /*3f170*/  LDGSTS.E [R245+0x64c00], desc[UR48][R246.64], P6 ;  /* 0x64c00000f6f57fae */ /* 0x000fe8000b121870 */
[----:B------:R-:W-:Y:S04]  /*3f180*/  LDGSTS.E [R245+0x65000], desc[UR48][R242.64], P6 ;  /* 0x65000000f2f57fae */ /* 0x000fe8000b121870 */
[----:B------:R-:W-:Y:S04]  /*3f190*/  LDGSTS.E [R245+0x65400], desc[UR48][R26.64], P6 ;  /* 0x654000001af57fae */ /* 0x000fe8000b121870 */
[----:B------:R-:W2:Y:S04]  /*3f1a0*/  LDL.LU.64 R246, [R1+0x1ae8] ;  /* 0x001ae80001f67983 */ /* 0x000ea80000300a00 */
[----:B------:R-:W3:Y:S04]  /*3f1b0*/  LDL.64 R242, [R1+0xba0] ;  /* 0x000ba00001f27983 */ /* 0x000ee80000100a00 */
        /* <DEDUP_REMOVED lines=31> */
[----:B---3--:R-:W-:Y:S04]  /*3f3b0*/  LDGSTS.E [R246+0x40c80], desc[UR48][R242.64], P6 ;  /* 0x40c80000f2f67fae */ /* 0x008fe8000b121870 */
[----:B------:R-:W2:Y:S04]  /*3f3c0*/  LDL.64 R4, [R1+0xed0] ;  /* 0x000ed00001047983 */ /* 0x000ea80000100a00 */
[----:B----4-:R1:W-:Y:S04]  /*3f3d0*/  LDGSTS.E [R246+0x41080], desc[UR48][R26.64], P6 ;  /* 0x410800001af67fae */ /* 0x0103e8000b121870 */
[----:B------:R-:W3:Y:S04]  /*3f3e0*/  LDL.64 R250, [R1+0xf10] ;  /* 0x000f100001fa7983 */ /* 0x000ee80000100a00 */
[----:B------:R-:W4:Y:S01]  /*3f3f0*/  LDL.64 R6, [R1+0xf50] ;  /* 0x000f500001067983 */ /* 0x000f220000100a00 */
[----:B-1----:R-:W-:-:S03]  /*3f400*/  IMAD.MOV.U32 R26, RZ, RZ, R24 ;  /* 0x000000ffff1a7224 */ /* 0x002fc600078e0018 */
[----:B------:R-:W4:Y:S01]  /*3f410*/  LDL.64 R242, [R1+0xf90] ;  /* 0x000f900001f27983 */ /* 0x000f220000100a00 */
[----:B------:R-:W-:Y:S02]  /*3f420*/  IMAD.MOV.U32 R27, RZ, RZ, R25 ;  /* 0x000000ffff1b7224 */ /* 0x000fe400078e0019 */
[----:B------:R-:W-:Y:S02]  /*3f430*/  IMAD.MOV.U32 R24, RZ, RZ, R16 ;  /* 0x000000ffff187224 */ /* 0x000fe400078e0010 */
[----:B------:R-:W-:Y:S02]  /*3f440*/  IMAD.MOV.U32 R25, RZ, RZ, R17 ;  /* 0x000000ffff197224 */ /* 0x000fe400078e0011 */
        /* <DEDUP_REMOVED lines=50> */
[----:B------:R-:W-:Y:S04]  /*3f770*/  LDGSTS.E [R246+0x47880], desc[UR48][R32.64], P6 ;  /* 0x4788000020f67fae */ /* 0x000fe8000b121870 */
[----:B------:R-:W4:Y:S04]  /*3f780*/  LDL.LU.64 R14, [R1+0x1ae0] ;  /* 0x001ae000010e7983 */ /* 0x000f280000300a00 */
[----:B------:R-:W-:Y:S04]  /*3f790*/  LDGSTS.E [R246+0x47c80], desc[UR48][R30.64], P6 ;  /* 0x47c800001ef67fae */ /* 0x000fe8000b121870 */
[----:B------:R-:W4:Y:S04]  /*3f7a0*/  LDL.LU.64 R32, [R1+0x1ad8] ;  /* 0x001ad80001207983 */ /* 0x000f280000300a00 */
[----:B------:R-:W4:Y:S04]  /*3f7b0*/  LDL.LU.64 R30, [R1+0x1ad0] ;  /* 0x001ad000011e7983 */ /* 0x000f280000300a00 */
[----:B--2---:R-:W-:Y:S04]  /*3f7c0*/  LDGSTS.E [R246+0x60080], desc[UR48][R4.64], P6 ;  /* 0x6008000004f67fae */ /* 0x004fe8000b121870 */
[----:B---3--:R-:W-:Y:S04]  /*3f7d0*/  LDGSTS.E [R246+0x60480], desc[UR48][R250.64], P6 ;  /* 0x60480000faf67fae */ /* 0x008fe8000b121870 */
[----:B------:R-:W2:Y:S04]  /*3f7e0*/  LDL.LU.64 R4, [R1+0x1ac8] ;  /* 0x001ac80001047983 */ /* 0x000ea80000300a00 */
[----:B----4-:R-:W-:Y:S04]  /*3f7f0*/  LDGSTS.E [R246+0x60880], desc[UR48][R6.64], P6 ;  /* 0x6088000006f67fae */ /* 0x010fe8000b121870 */
[----:B------:R-:W3:Y:S04]  /*3f800*/  LDL.LU.64 R250, [R1+0x1ac0] ;  /* 0x001ac00001fa7983 */ /* 0x000ee80000300a00 */
[----:B------:R-:W-:Y:S04]  /*3f810*/  LDGSTS.E [R246+0x60c80], desc[UR48][R242.64], P6 ;  /* 0x60c80000f2f67fae */ /* 0x000fe8000b121870 */
[----:B------:R-:W4:Y:S04]  /*3f820*/  LDL.LU.64 R6, [R1+0x1ab8] ;  /* 0x001ab80001067983 */ /* 0x000f280000300a00 */
[----:B------:R-:W-:Y:S04]  /*3f830*/  LDGSTS.E [R246+0x61080], desc[UR48][R16.64], P6 ;  /* 0x6108000010f67fae */ /* 0x000fe8000b121870 */
[----:B------:R-:W-:Y:S04]  /*3f840*/  LDGSTS.E [R246+0x61480], desc[UR48][R244.64], P6 ;  /* 0x61480000f4f67fae */ /* 0x000fe8000b121870 */
[----:B------:R-:W-:Y:S04]  /*3f850*/  LDGSTS.E [R246+0x61880], desc[UR48][R240.64], P6 ;  /* 0x61880000f0f67fae */ /* 0x000fe8000b121870 */
[----:B------:R-:W-:Y:S04]  /*3f860*/  LDGSTS.E [R246+0x61c80], desc[UR48][R238.64], P6 ;  /* 0x61c80000eef67fae */ /* 0x000fe8000b121870 */
[----:B------:R-:W-:Y:S04]  /*3f870*/  LDGSTS.E [R246+0x62080], desc[UR48][R226.64], P6 ;  /* 0x62080000e2f67fae */ /* 0x000fe8000b121870 */
[----:B------:R-:W2:Y:S04]  /*3f880*/  LDL.LU.64 R242, [R1+0x1ab0] ;  /* 0x001ab00001f27983 */ /* 0x000ea80000300a00 */
[----:B------:R-:W-:Y:S04]  /*3f890*/  LDGSTS.E [R246+0x62480], desc[UR48][R210.64], P6 ;  /* 0x62480000d2f67fae */ /* 0x000fe8000b121870 */
[----:B------:R-:W3:Y:S04]  /*3f8a0*/  LDL.LU.64 R16, [R1+0x1aa8] ;  /* 0x001aa80001107983 */ /* 0x000ee80000300a00 */
[----:B------:R-:W-:Y:S04]  /*3f8b0*/  LDGSTS.E [R246+0x62880], desc[UR48][R82.64], P6 ;  /* 0x6288000052f67fae */ /* 0x000fe8000b121870 */
[----:B------:R-:W-:Y:S04]  /*3f8c0*/  LDGSTS.E [R246+0x62c80], desc[UR48][R68.64], P6 ;  /* 0x62c8000044f67fae */ /* 0x000fe8000b121870 */
[----:B------:R-:W-:Y:S04]  /*3f8d0*/  LDGSTS.E [R246+0x63080], desc[UR48][R194.64], P6 ;  /* 0x63080000c2f67fae */ /* 0x000fe8000b121870 */
[----:B------:R-:W4:Y:S04]  /*3f8e0*/  LDL.64 R82, [R1+0xc58] ;  /* 0x000c580001527983 */ /* 0x000f280000100a00 */
        /* <DEDUP_REMOVED lines=15> */
[----:B------:R-:W3:Y:S04]  /*3f9e0*/  LDL.LU.64 R14, [R1+0x1aa0] ;  /* 0x001aa000010e7983 */ /* 0x000ee80000300a00 */
[----:B------:R-:W-:Y:S04]  /*3f9f0*/  LDGSTS.E [R246+0x66c80], desc[UR48][R164.64], P6 ;  /* 0x66c80000a4f67fae */ /* 0x000fe8000b121870 */
[----:B------:R-:W3:Y:S04]  /*3fa00*/  LDL.64 R52, [R1+0xbd8] ;  /* 0x000bd80001347983 */ /* 0x000ee80000100a00 */
[----:B------:R-:W-:Y:S04]  /*3fa10*/  LDGSTS.E [R246+0x67080], desc[UR48][R180.64], P6 ;  /* 0x67080000b4f67fae */ /* 0x000fe8000b121870 */
[----:B------:R-:W3:Y:S04]  /*3fa20*/  LDL.64 R50, [R1+0xb98] ;  /* 0x000b980001327983 */ /* 0x000ee80000100a00 */
[----:B------:R-:W-:Y:S04]  /*3fa30*/  LDGSTS.E [R246+0x67480], desc[UR48][R196.64], P6 ;  /* 0x67480000c4f67fae */ /* 0x000fe8000b121870 */
[----:B------:R-:W-:Y:S04]  /*3fa40*/  LDGSTS.E [R246+0x67880], desc[UR48][R212.64], P6 ;  /* 0x67880000d4f67fae */ /* 0x000fe8000b121870 */
        /* <DEDUP_REMOVED lines=21> */
[----:B------:R-:W2:Y:S04]  /*3fba0*/  LDL.64 R82, [R1+0x818] ;  /* 0x0008180001527983 */ /* 0x000ea80000100a00 */
[----:B------:R-:W4:Y:S04]  /*3fbb0*/  LDL.64 R68, [R1+0x7d8] ;  /* 0x0007d80001447983 */ /* 0x000f280000100a00 */
[----:B---3--:R-:W-:Y:S04]  /*3fbc0*/  LDGSTS.E [R247+0x40900], desc[UR48][R52.64], P6 ;  /* 0x4090000034f77fae */ /* 0x008fe8000b121870 */
[----:B------:R-:W-:Y:S04]  /*3fbd0*/  LDGSTS.E [R247+0x40d00], desc[UR48][R50.64], P6 ;  /* 0x40d0000032f77fae */ /* 0x000fe8000b121870 */
[----:B------:R-:W3:Y:S04]  /*3fbe0*/  LDL.64 R52, [R1+0xf58] ;  /* 0x000f580001347983 */ /* 0x000ee80000100a00 */
        /* <DEDUP_REMOVED lines=27> */
[----:B--2---:R-:W-:Y:S04]  /*3fda0*/  LDGSTS.E [R247+0x44500], desc[UR48][R82.64], P6 ;  /* 0x4450000052f77fae */ /* 0x004fe8000b121870 */
[----:B----4-:R-:W-:Y:S04]  /*3fdb0*/  LDGSTS.E [R247+0x44900], desc[UR48][R68.64], P6 ;  /* 0x4490000044f77fae */ /* 0x010fe8000b121870 */
[----:B------:R-:W-:Y:S04]  /*3fdc0*/  LDGSTS.E [R247+0x44d00], desc[UR48][R116.64], P6 ;  /* 0x44d0000074f77fae */ /* 0x000fe8000b121870 */
[----:B------:R-:W2:Y:S04]  /*3fdd0*/  LDL.64 R82, [R1+0xfd8] ;  /* 0x000fd80001527983 */ /* 0x000ea80000100a00 */
[----:B------:R-:W4:Y:S04]  /*3fde0*/  LDL.64 R68, [R1+0x1018] ;  /* 0x0010180001447983 */ /* 0x000f280000100a00 */
        /* <DEDUP_REMOVED lines=9> */
[----:B---3--:R-:W-:Y:S04]  /*3fe80*/  LDGSTS.E [R247+0x46100], desc[UR48][R52.64], P6 ;  /* 0x4610000034f77fae */ /* 0x008fe8000b121870 */
[----:B------:R-:W-:Y:S04]  /*3fe90*/  LDGSTS.E [R247+0x46500], desc[UR48][R50.64], P6 ;  /* 0x4650000032f77fae */ /* 0x000fe8000b121870 */
        /* <DEDUP_REMOVED lines=28> */
[----:B--2---:R-:W-:Y:S04]  /*40060*/  LDGSTS.E [R247+0x64100], desc[UR48][R82.64], P6 ;  /* 0x6410000052f77fae */ /* 0x004fe8000b121870 */
[----:B----4-:R-:W-:Y:S04]  /*40070*/  LDGSTS.E [R247+0x64500], desc[UR48][R68.64], P6 ;  /* 0x6450000044f77fae */ /* 0x010fe8000b121870 */
[----:B------:R-:W-:Y:S04]  /*40080*/  LDGSTS.E [R247+0x64900], desc[UR48][R242.64], P6 ;  /* 0x64900000f2f77fae */ /* 0x000fe8000b121870 */
[----:B------:R-:W-:Y:S04]  /*40090*/  LDGSTS.E [R247+0x64d00], desc[UR48][R248.64], P6 ;  /* 0x64d00000f8f77fae */ /* 0x000fe8000b121870 */
[----:B------:R-:W-:Y:S04]  /*400a0*/  LDGSTS.E [R247+0x65100], desc[UR48][R36.64], P6 ;  /* 0x6510000024f77fae */ /* 0x000fe8000b121870 */
[----:B------:R-:W2:Y:S04]  /*400b0*/  LDL.LU.64 R242, [R1+0x1a98] ;  /* 0x001a980001f27983 */ /* 0x000ea80000300a00 */
[----:B------:R-:W3:Y:S04]  /*400c0*/  LDL.LU.64 R248, [R1+0x1a90] ;  /* 0x001a900001f87983 */ /* 0x000ee80000300a00 */
[----:B------:R-:W4:Y:S04]  /*400d0*/  LDL.64 R36, [R1+0xbd0] ;  /* 0x000bd00001247983 */ /* 0x000f280000100a00 */
[----:B------:R-:W-:Y:S04]  /*400e0*/  LDGSTS.E [R247+0x65500], desc[UR48][R70.64], P6 ;  /* 0x6550000046f77fae */ /* 0x000fe8000b121870 */
[----:B------:R-:W-:Y:S04]  /*400f0*/  LDGSTS.E [R247+0x65900], desc[UR48][R86.64], P6 ;  /* 0x6590000056f77fae */ /* 0x000fe8000b121870 */
[----:B------:R-:W-:Y:S04]  /*40100*/  LDGSTS.E [R247+0x65d00], desc[UR48][R102.64], P6 ;  /* 0x65d0000066f77fae */ /* 0x000fe8000b121870 */
[----:B------:R-:W-:Y:S04]  /*40110*/  LDGSTS.E [R247+0x66100], desc[UR48][R118.64], P6 ;  /* 0x6610000076f77fae */ /* 0x000fe8000b121870 */
[----:B------:R-:W-:Y:S04]  /*40120*/  LDGSTS.E [R247+0x66500], desc[UR48][R134.64], P6 ;  /* 0x6650000086f77fae */ /* 0x000fe8000b121870 */
[----:B------:R-:W-:Y:S04]  /*40130*/  LDGSTS.E [R247+0x66900], desc[UR48][R150.64], P6 ;  /* 0x6690000096f77fae */ /* 0x000fe8000b121870 */
[----:B------:R-:W2:Y:S04]  /*40140*/  LDL.64 R162, [R1+0xb90] ;  /* 0x000b900001a27983 */ /* 0x000ea80000100a00 */
[----:B------:R-:W2:Y:S04]  /*40150*/  LDL.64 R148, [R1+0xb10] ;  /* 0x000b100001947983 */ /* 0x000ea80000100a00 */
[----:B------:R-:W2:Y:S04]  /*40160*/  LDL.64 R150, [R1+0xb50] ;  /* 0x000b500001967983 */ /* 0x000ea80000100a00 */
[----:B------:R-:W2:Y:S04]  /*40170*/  LDL.64 R146, [R1+0xad0] ;  /* 0x000ad00001927983 */ /* 0x000ea80000100a00 */
[----:B------:R-:W2:Y:S04]  /*40180*/  LDL.64 R134, [R1+0xa90] ;  /* 0x000a900001867983 */ /* 0x000ea80000100a00 */
[----:B------:R-:W2:Y:S04]  /*40190*/  LDL.64 R132, [R1+0xa50] ;  /* 0x000a500001847983 */ /* 0x000ea80000100a00 */
        /* <DEDUP_REMOVED lines=21> */
[----:B----4-:R-:W-:Y:S04]  /*402f0*/  LDGSTS.E [R248+0x40980], desc[UR48][R36.64], P6 ;  /* 0x4098000024f87fae */ /* 0x010fe8000b121870 */
[----:B------:R-:W3:Y:S04]  /*40300*/  LDL.64 R52, [R1+0xf60] ;  /* 0x000f600001347983 */ /* 0x000ee80000100a00 */
[----:B------:R-:W4:Y:S04]  /*40310*/  LDL.64 R50, [R1+0x810] ;  /* 0x0008100001327983 */ /* 0x000f280000100a00 */
[----:B------:R-:W3:Y:S04]  /*40320*/  LDL.64 R36, [R1+0xfa0] ;  /* 0x000fa00001247983 */ /* 0x000ee80000100a00 */
        /* <DEDUP_REMOVED lines=29> */
[----:B------:R-:W-:Y:S04]  /*40500*/  LDGSTS.E [R248+0x44980], desc[UR48][R84.64], P6 ;  /* 0x4498000054f87fae */ /* 0x000fe8000b121870 */
[----:B------:R-:W-:Y:S04]  /*40510*/  LDGSTS.E [R248+0x44d80], desc[UR48][R82.64], P6 ;  /* 0x44d8000052f87fae */ /* 0x000fe8000b121870 */
[----:B------:R-:W4:Y:S04]  /*40520*/  LDL.64 R50, [R1+0xfe0] ;  /* 0x000fe00001327983 */ /* 0x000f280000100a00 */
[----:B------:R-:W-:Y:S04]  /*40530*/  LDGSTS.E [R248+0x45180], desc[UR48][R70.64], P6 ;  /* 0x4518000046f87fae */ /* 0x000fe8000b121870 */
[----:B------:R-:W-:Y:S04]  /*40540*/  LDGSTS.E [R248+0x45580], desc[UR48][R68.64], P6 ;  /* 0x4558000044f87fae */ /* 0x000fe8000b121870 */
[----:B------:R-:W-:Y:S04]  /*40550*/  LDGSTS.E [R248+0x45980], desc[UR48][R66.64], P6 ;  /* 0x4598000042f87fae */ /* 0x000fe8000b121870 */
        /* <DEDUP_REMOVED lines=36> */
[----:B--2---:R-:W-:Y:S04]  /*407a0*/  LDGSTS.E [R248+0x64580], desc[UR48][R50.64], P6 ;  /* 0x6458000032f87fae */ /* 0x004fe8000b121870 */
[----:B------:R-:W-:Y:S04]  /*407b0*/  LDGSTS.E [R248+0x64980], desc[UR48][R6.64], P6 ;  /* 0x6498000006f87fae */ /* 0x000fe8000b121870 */
[----:B------:R-:W-:Y:S04]  /*407c0*/  LDGSTS.E [R248+0x64d80], desc[UR48][R34.64], P6 ;  /* 0x64d8000022f87fae */ /* 0x000fe8000b121870 */
[----:B------:R-:W-:Y:S04]  /*407d0*/  LDGSTS.E [R248+0x65180], desc[UR48][R56.64], P6 ;  /* 0x6518000038f87fae */ /* 0x000fe8000b121870 */
[----:B------:R-:W2:Y:S04]  /*407e0*/  LDL.LU.64 R6, [R1+0x1a88] ;  /* 0x001a880001067983 */ /* 0x000ea80000300a00 */
[----:B------:R-:W4:Y:S04]  /*407f0*/  LDL.64 R34, [R1+0xc08] ;  /* 0x000c080001227983 */ /* 0x000f280000100a00 */
        /* <DEDUP_REMOVED lines=24> */
[----:B---3--:R-:W-:Y:S04]  /*40980*/  LDGSTS.E [R249+0x40200], desc[UR48][R36.64], P6 ;  /* 0x4020000024f97fae */ /* 0x008fe8000b121870 */
        /* <DEDUP_REMOVED lines=12> */
[----:B------:R-:W-:Y:S04]  /*40a50*/  LDGSTS.E [R249+0x40e00], desc[UR48][R116.64], P6 ;  /* 0x40e0000074f97fae */ /* 0x000fe8000b121870 */
[----:B------:R-:W4:Y:S04]  /*40a60*/  LDL.64 R118, [R1+0xfe8] ;  /* 0x000fe80001767983 */ /* 0x000f280000100a00 */
[----:B------:R-:W-:Y:S04]  /*40a70*/  LDGSTS.E [R249+0x41200], desc[UR48][R114.64], P6 ;  /* 0x4120000072f97fae */ /* 0x000fe8000b121870 */
[----:B------:R-:W4:Y:S04]  /*40a80*/  LDL.64 R116, [R1+0x1028] ;  /* 0x0010280001747983 */ /* 0x000f280000100a00 */
        /* <DEDUP_REMOVED lines=21> */
[----:B------:R-:W-:Y:S04]  /*40be0*/  LDGSTS.E [R249+0x44600], desc[UR48][R66.64], P6 ;  /* 0x4460000042f97fae */ /* 0x000fe8000b121870 */
[----:B------:R-:W-:Y:S04]  /*40bf0*/  LDGSTS.E [R249+0x44a00], desc[UR48][R56.64], P6 ;  /* 0x44a0000038f97fae */ /* 0x000fe8000b121870 */
[----:B------:R-:W4:Y:S04]  /*40c00*/  LDL.64 R36, [R1+0xfa8] ;  /* 0x000fa80001247983 */ /* 0x000f280000100a00 */
[----:B------:R-:W-:Y:S04]  /*40c10*/  LDGSTS.E [R249+0x44e00], desc[UR48][R54.64], P6 ;  /* 0x44e0000036f97fae */ /* 0x000fe8000b121870 */
[----:B------:R-:W-:Y:S04]  /*40c20*/  LDGSTS.E [R249+0x45200], desc[UR48][R52.64], P6 ;  /* 0x4520000034f97fae */ /* 0x000fe8000b121870 */
[----:B------:R-:W-:Y:S04]  /*40c30*/  LDGSTS.E [R249+0x45600], desc[UR48][R50.64], P6 ;  /* 0x4560000032f97fae */ /* 0x000fe8000b121870 */
[----:B------:R-:W-:Y:S04]  /*40c40*/  LDGSTS.E [R249+0x45a00], desc[UR48][R40.64], P6 ;  /* 0x45a0000028f97fae */ /* 0x000fe8000b121870 */
        /* <DEDUP_REMOVED lines=38> */
[----:B----4-:R-:W-:Y:S04]  /*40eb0*/  LDGSTS.E [R249+0x64200], desc[UR48][R36.64], P6 ;  /* 0x6420000024f97fae */ /* 0x010fe8000b121870 */
[----:B------:R-:W-:Y:S04]  /*40ec0*/  LDGSTS.E [R249+0x64600], desc[UR48][R6.64], P6 ;  /* 0x6460000006f97fae */ /* 0x000fe8000b121870 */
[----:B------:R-:W-:Y:S04]  /*40ed0*/  LDGSTS.E [R249+0x64a00], desc[UR48][R250.64], P6 ;  /* 0x64a00000faf97fae */ /* 0x000fe8000b121870 */
[----:B------:R-:W-:Y:S04]  /*40ee0*/  LDGSTS.E [R249+0x64e00], desc[UR48][R42.64], P6 ;  /* 0x64e000002af97fae */ /* 0x000fe8000b121870 */
[----:B------:R-:W3:Y:S04]  /*40ef0*/  LDL.LU.64 R6, [R1+0x1a80] ;  /* 0x001a800001067983 */ /* 0x000ee80000300a00 */
[----:B------:R-:W2:Y:S04]  /*40f00*/  LDL.LU.64 R250, [R1+0x1a78] ;  /* 0x001a780001fa7983 */ /* 0x000ea80000300a00 */
[----:B------:R-:W4:Y:S04]  /*40f10*/  LDL.64 R104, [R1+0xc00] ;  /* 0x000c000001687983 */ /* 0x000f280000100a00 */
[----:B------:R-:W-:Y:S04]  /*40f20*/  LDGSTS.E [R249+0x65200], desc[UR48][R58.64], P6 ;  /* 0x652000003af97fae */ /* 0x000fe8000b121870 */
[----:B------:R-:W3:Y:S04]  /*40f30*/  LDL.64 R102, [R1+0xbc0] ;  /* 0x000bc00001667983 */ /* 0x000ee80000100a00 */
        /* <DEDUP_REMOVED lines=31> */
[----:B------:R-:W3:Y:S04]  /*41130*/  LDL.64 R36, [R1+0xf30] ;  /* 0x000f300001247983 */ /* 0x000ee80000100a00 */
[----:B--2---:R-:W-:Y:S04]  /*41140*/  LDGSTS.E [R250+0x40280], desc[UR48][R34.64], P6 ;  /* 0x4028000022fa7fae */ /* 0x004fe8000b121870 */
[----:B----4-:R-:W-:Y:S04]  /*41150*/  LDGSTS.E [R250+0x40680], desc[UR48][R104.64], P6 ;  /* 0x4068000068fa7fae */ /* 0x010fe8000b121870 */
[----:B------:R-:W2:Y:S04]  /*41160*/  LDL.64 R34, [R1+0xf70] ;  /* 0x000f700001227983 */ /* 0x000ea80000100a00 */
[----:B---3--:R-:W-:Y:S04]  /*41170*/  LDGSTS.E [R250+0x40a80], desc[UR48][R102.64], P6 ;  /* 0x40a8000066fa7fae */ /* 0x008fe8000b121870 */
[----:B------:R-:W3:Y:S04]  /*41180*/  LDL.64 R104, [R1+0xfb0] ;  /* 0x000fb00001687983 */ /* 0x000ee80000100a00 */
        /* <DEDUP_REMOVED lines=77> */
[----:B------:R-:W4:Y:S04]  /*41660*/  LDL.64 R90, [R1+0xbf8] ;  /* 0x000bf800015a7983 */ /* 0x000f280000100a00 */
[----:B------:R-:W2:Y:S04]  /*41670*/  LDL.64 R88, [R1+0xbb8] ;  /* 0x000bb80001587983 */ /* 0x000ea80000100a00 */
[----:B------:R-:W3:Y:S04]  /*41680*/  LDL.64 R92, [R1+0xc38] ;  /* 0x000c3800015c7983 */ /* 0x000ee80000100a00 */
        /* <DEDUP_REMOVED lines=31> */
[----:B----4-:R-:W-:Y:S04]  /*41880*/  LDGSTS.E [R251+0x40700], desc[UR48][R90.64], P6 ;  /* 0x407000005afb7fae */ /* 0x010fe8000b121870 */
[----:B--2---:R-:W-:Y:S04]  /*41890*/  LDGSTS.E [R251+0x40b00], desc[UR48][R88.64], P6 ;  /* 0x40b0000058fb7fae */ /* 0x004fe8000b121870 */
[----:B------:R-:W-:Y:S04]  /*418a0*/  LDGSTS.E [R251+0x40f00], desc[UR48][R86.64], P6 ;  /* 0x40f0000056fb7fae */ /* 0x000fe8000b121870 */
[----:B------:R-:W-:Y:S04]  /*418b0*/  LDGSTS.E [R251+0x41300], desc[UR48][R84.64], P6 ;  /* 0x4130000054fb7fae */ /* 0x000fe8000b121870 */
[----:B------:R-:W-:Y:S04]  /*418c0*/  LDGSTS.E [R251+0x41700], desc[UR48][R82.64], P6 ;  /* 0x4170000052fb7fae */ /* 0x000fe8000b121870 */
[----:B------:R-:W2:Y:S04]  /*418d0*/  LDL.64 R92, [R1+0xf78] ;  /* 0x000f7800015c7983 */ /* 0x000ea80000100a00 */
[----:B------:R-:W-:Y:S04]  /*418e0*/  LDGSTS.E [R251+0x41b00], desc[UR48][R76.64], P6 ;  /* 0x41b000004cfb7fae */ /* 0x000fe8000b121870 */
        /* <DEDUP_REMOVED lines=13> */
[----:B------:R1:W-:Y:S04]  /*419c0*/  LDGSTS.E [R251+0x43700], desc[UR48][R58.64], P6 ;  /* 0x437000003afb7fae */ /* 0x0003e8000b121870 */
        /* <DEDUP_REMOVED lines=10> */
[----:B------:R-:W4:Y:S01]  /*41a70*/  LDL.64 R56, [R1+0x12c8] ;  /* 0x0012c80001387983 */ /* 0x000f220000100a00 */
[----:B-1----:R-:W-:-:S03]  /*41a80*/  IMAD.MOV.U32 R58, RZ, RZ, R26 ;  /* 0x000000ffff3a7224 */ /* 0x002fc600078e001a */
[----:B------:R1:W-:Y:S01]  /*41a90*/  LDGSTS.E [R251+0x44f00], desc[UR48][R42.64], P6 ;  /* 0x44f000002afb7fae */ /* 0x0003e2000b121870 */
[----:B------:R-:W-:-:S03]  /*41aa0*/  IMAD.MOV.U32 R59, RZ, RZ, R27 ;  /* 0x000000ffff3b7224 */ /* 0x000fc600078e001b */
[----:B------:R-:W4:Y:S04]  /*41ab0*/  LDL.64 R52, [R1+0x1308] ;  /* 0x0013080001347983 */ /* 0x000f280000100a00 */
[----:B------:R1:W-:Y:S04]  /*41ac0*/  LDGSTS.E [R251+0x45300], desc[UR48][R40.64], P6 ;  /* 0x4530000028fb7fae */ /* 0x0003e8000b121870 */
[----:B------:R-:W4:Y:S01]  /*41ad0*/  LDL.64 R50, [R1+0x1348] ;  /* 0x0013480001327983 */ /* 0x000f220000100a00 */
[----:B-1----:R-:W-:-:S03]  /*41ae0*/  IMAD.MOV.U32 R42, RZ, RZ, R22 ;  /* 0x000000ffff2a7224 */ /* 0x002fc600078e0016 */
[----:B------:R-:W-:Y:S01]  /*41af0*/  LDGSTS.E [R251+0x45700], desc[UR48][R38.64], P6 ;  /* 0x4570000026fb7fae */ /* 0x000fe2000b121870 */
[----:B------:R-:W-:-:S03]  /*41b00*/  IMAD.MOV.U32 R43, RZ, RZ, R23 ;  /* 0x000000ffff2b7224 */ /* 0x000fc600078e0017 */
[----:B------:R-:W4:Y:S01]  /*41b10*/  LDL.64 R44, [R1+0x1388] ;  /* 0x00138800012c7983 */ /* 0x000f220000100a00 */
[----:B------:R-:W-:Y:S02]  /*41b20*/  IMAD.MOV.U32 R40, RZ, RZ, R20 ;  /* 0x000000ffff287224 */ /* 0x000fe400078e0014 */
[----:B------:R-:W-:Y:S01]  /*41b30*/  IMAD.MOV.U32 R41, RZ, RZ, R21 ;  /* 0x000000ffff297224 */ /* 0x000fe200078e0015 */
[----:B------:R-:W4:Y:S04]  /*41b40*/  LDL.64 R26, [R1+0x1408] ;  /* 0x00140800011a7983 */ /* 0x000f280000100a00 */
[----:B------:R-:W4:Y:S01]  /*41b50*/  LDL.64 R38, [R1+0x13c8] ;  /* 0x0013c80001267983 */ /* 0x000f220000100a00 */
[----:B------:R-:W-:Y:S01]  /*41b60*/  IMAD.MOV.U32 R54, RZ, RZ, R24 ;  /* 0x000000ffff367224 */ /* 0x000fe200078e0018 */
[----:B------:R-:W-:-:S02]  /*41b70*/  MOV R55, R25 ;  /* 0x0000001900377202 */ /* 0x000fc40000000f00 */
[----:B------:R1:W-:Y:S01]  /*41b80*/  LDGSTS.E [R251+0x45b00], desc[UR48][R36.64], P6 ;  /* 0x45b0000024fb7fae */ /* 0x0003e2000b121870 */
[----:B------:R-:W-:-:S03]  /*41b90*/  IMAD.MOV.U32 R24, RZ, RZ, R10 ;  /* 0x000000ffff187224 */ /* 0x000fc600078e000a */
[----:B------:R-:W4:Y:S01]  /*41ba0*/  LDL.64 R22, [R1+0x1448] ;  /* 0x0014480001167983 */ /* 0x000f220000100a00 */
[----:B------:R-:W-:-:S03]  /*41bb0*/  IMAD.MOV.U32 R25, RZ, RZ, R11 ;  /* 0x000000ffff197224 */ /* 0x000fc600078e000b */
[----:B------:R1:W-:Y:S02]  /*41bc0*/  LDGSTS.E [R251+0x45f00], desc[UR48][R34.64], P6 ;  /* 0x45f0000022fb7fae */ /* 0x0003e4000b121870 */
[----:B-1----:R-:W-:Y:S02]  /*41bd0*/  IMAD.MOV.U32 R36, RZ, RZ, R18 ;  /* 0x000000ffff247224 */ /* 0x002fe400078e0012 */
[----:B------:R-:W4:Y:S01]  /*41be0*/  LDL.64 R20, [R1+0x1488] ;  /* 0x0014880001147983 */ /* 0x000f220000100a00 */
[----:B------:R-:W-:-:S03]  /*41bf0*/  IMAD.MOV.U32 R37, RZ, RZ, R19 ;  /* 0x000000ffff257224 */ /* 0x000fc600078e0013 */
[----:B------:R-:W4:Y:S01]  /*41c00*/  LDL.64 R18, [R1+0x14c8] ;  /* 0x0014c80001127983 */ /* 0x000f220000100a00 */
[----:B------:R-:W-:Y:S01]  /*41c10*/  IMAD.MOV.U32 R34, RZ, RZ, R12 ;  /* 0x000000ffff227224 */ /* 0x000fe200078e000c */
[----:B------:R-:W-:Y:S02]  /*41c20*/  MOV R35, R13 ;  /* 0x0000000d00237202 */ /* 0x000fe40000000f00 */
[----:B------:R-:W4:Y:S04]  /*41c30*/  LDL.64 R10, [R1+0x1548] ;  /* 0x00154800010a7983 */ /* 0x000f280000100a00 */
[----:B------:R-:W4:Y:S01]  /*41c40*/  LDL.64 R12, [R1+0x1508] ;  /* 0x00150800010c7983 */ /* 0x000f220000100a00 */
[----:B------:R-:W-:Y:S01]  /*41c50*/  IMAD.MOV.U32 R228, RZ, RZ, R24 ;  /* 0x000000ffffe47224 */ /* 0x000fe200078e0018 */
[----:B------:R-:W-:-:S02]  /*41c60*/  MOV R229, R25 ;  /* 0x0000001900e57202 */ /* 0x000fc40000000f00 */
[----:B--2---:R-:W-:Y:S04]  /*41c70*/  LDGSTS.E [R251+0x46300], desc[UR48][R92.64], P6 ;  /* 0x463000005cfb7fae */ /* 0x004fe8000b121870 */
[----:B---3--:R-:W-:Y:S04]  /*41c80*/  LDGSTS.E [R251+0x46700], desc[UR48][R90.64], P6 ;  /* 0x467000005afb7fae */ /* 0x008fe8000b121870 */
        /* <DEDUP_REMOVED lines=35> */
[----:B------:R-:W-:Y:S04]  /*41ec0*/  LDGSTS.E [R251+0x65300], desc[UR48][R62.64], P6 ;  /* 0x653000003efb7fae */ /* 0x000fe8000b121870 */
[----:B------:R1:W-:Y:S04]  /*41ed0*/  STL [R1], RZ ;  /* 0x000000ff01007387 */ /* 0x0003e80000100800 */
[----:B------:R-:W-:Y:S04]  /*41ee0*/  LDGSTS.E [R251+0x65700], desc[UR48][R78.64], P6 ;  /* 0x657000004efb7fae */ /* 0x000fe8000b121870 */
[----:B------:R1:W-:Y:S04]  /*41ef0*/  STL [R1+0x4], RZ ;  /* 0x000004ff01007387 */ /* 0x0003e80000100800 */
[----:B------:R-:W4:Y:S04]  /*41f00*/  LDL.64 R76, [R1+0x7f0] ;  /* 0x0007f000014c7983 */ /* 0x000f280000100a00 */
[----:B------:R-:W4:Y:S04]  /*41f10*/  LDL.64 R78, [R1+0x830] ;  /* 0x00083000014e7983 */ /* 0x000f280000100a00 */
[----:B------:R-:W4:Y:S04]  /*41f20*/  LDL.64 R74, [R1+0x7b0] ;  /* 0x0007b000014a7983 */ /* 0x000f280000100a00 */
[----:B------:R-:W4:Y:S04]  /*41f30*/  LDL.64 R72, [R1+0x770] ;  /* 0x0007700001487983 */ /* 0x000f280000100a00 */
[----:B------:R-:W-:Y:S04]  /*41f40*/  LDGSTS.E [R251+0x65b00], desc[UR48][R94.64], P6 ;  /* 0x65b000005efb7fae */ /* 0x000fe8000b121870 */
[----:B------:R-:W4:Y:S01]  /*41f50*/  LDL.64 R70, [R1+0xde8] ;  /* 0x000de80001467983 */ /* 0x000f220000100a00 */
[----:B------:R-:W-:-:S03]  /*41f60*/  IMAD.MOV.U32 R246, RZ, RZ, R58 ;  /* 0x000000fffff67224 */ /* 0x000fc600078e003a */
[----:B------:R-:W-:Y:S01]  /*41f70*/  LDGSTS.E [R251+0x65f00], desc[UR48][R110.64], P6 ;  /* 0x65f000006efb7fae */ /* 0x000fe2000b121870 */
[----:B------:R-:W-:-:S03]  /*41f80*/  IMAD.MOV.U32 R247, RZ, RZ, R59 ;  /* 0x000000fffff77224 */ /* 0x000fc600078e003b */
[----:B------:R-:W4:Y:S04]  /*41f90*/  LDL.64 R68, [R1+0xec0] ;  /* 0x000ec00001447983 */ /* 0x000f280000100a00 */
[----:B------:R-:W-:Y:S04]  /*41fa0*/  LDGSTS.E [R251+0x66300], desc[UR48][R126.64], P6 ;  /* 0x663000007efb7fae */ /* 0x000fe8000b121870 */
[----:B------:R-:W4:Y:S01]  /*41fb0*/  LDL.64 R66, [R1+0xf00] ;  /* 0x000f000001427983 */ /* 0x000f220000100a00 */
[----:B------:R-:W-:-:S03]  /*41fc0*/  IMAD.MOV.U32 R244, RZ, RZ, R54 ;  /* 0x000000fffff47224 */ /* 0x000fc600078e0036 */
[----:B------:R-:W-:Y:S01]  /*41fd0*/  LDGSTS.E [R251+0x66700], desc[UR48][R142.64], P6 ;  /* 0x667000008efb7fae */ /* 0x000fe2000b121870 */
[----:B------:R-:W-:-:S03]  /*41fe0*/  IMAD.MOV.U32 R245, RZ, RZ, R55 ;  /* 0x000000fffff57224 */ /* 0x000fc600078e0037 */
        /* <DEDUP_REMOVED lines=9> */
[----:B------:R-:W-:-:S03]  /*42080*/  MOV R241, R43 ;  /* 0x0000002b00f17202 */ /* 0x000fc60000000f00 */
        /* <DEDUP_REMOVED lines=26> */
[----:B------:R-:W-:Y:S04]  /*42230*/  LDGSTS.E [R0+0x41b80], desc[UR48][R248.64], P6 ;  /* 0x41b80000f8007fae */ /* 0x000fe8000b121870 */
[----:B------:R-:W-:Y:S04]  /*42240*/  LDGSTS.E [R0+0x41f80], desc[UR48][R228.64], P6 ;  /* 0x41f80000e4007fae */ /* 0x000fe8000b121870 */
[----:B---3--:R-:W-:Y:S04]  /*42250*/  LDGSTS.E [R0+0x42380], desc[UR48][R26.64], P6 ;  /* 0x423800001a007fae */ /* 0x008fe8000b121870 */
[----:B----4-:R-:W-:Y:S04]  /*42260*/  LDGSTS.E [R0+0x42780], desc[UR48][R24.64], P6 ;  /* 0x4278000018007fae */ /* 0x010fe8000b121870 */
[----:B------:R-:W-:Y:S04]  /*42270*/  LDGSTS.E [R0+0x42b80], desc[UR48][R22.64], P6 ;  /* 0x42b8000016007fae */ /* 0x000fe8000b121870 */
[----:B------:R-:W2:Y:S04]  /*42280*/  LDL.64 R26, [R1+0x1350] ;  /* 0x00135000011a7983 */ /* 0x000ea80000100a00 */
        /* <DEDUP_REMOVED lines=46> */
[----:B------:R-:W5:Y:S04]  /*42570*/  LDL.LU.64 R4, [R1+0x1a58] ;  /* 0x001a580001047983 */ /* 0x000f680000300a00 */
[----:B------:R-:W5:Y:S04]  /*42580*/  LDL.LU.64 R6, [R1+0x1a50] ;  /* 0x001a500001067983 */ /* 0x000f680000300a00 */
[----:B------:R1:W-:Y:S04]  /*42590*/  STL [R1+0x8], RZ ;  /* 0x000008ff01007387 */ /* 0x0003e80000100800 */
        /* <DEDUP_REMOVED lines=101> */
[----:B------:R-:W-:Y:S04]  /*42bf0*/  LDGSTS.E [R0+0x64b80], desc[UR48][R32.64], P6 ;  /* 0x64b8000020007fae */ /* 0x000fe8000b121870 */
        /* <DEDUP_REMOVED lines=25> */
[----:B------:R2:W-:Y:S04]  /*42d90*/  LDGSTS.E [R0+0x67f80], desc[UR48][R8.64], P6 ;  /* 0x67f8000008007fae */ /* 0x0005e8000b121870 */
[----:B------:R1:W-:Y:S04]  /*42da0*/  STL [R1+0x1d4], RZ ;  /* 0x0001d4ff01007387 */ /* 0x0003e80000100800 */
[----:B------:R1:W-:Y:S01]  /*42db0*/  STL [R1+0x1d8], RZ ;  /* 0x0001d8ff01007387 */ /* 0x0003e20000100800 */
[----:B--2---:R-:W2:Y:S03]  /*42dc0*/  LDC R0, c[0x0][0x230] ;  /* 0x00008c00ff007b82 */ /* 0x004ea60000000800 */
        /* <DEDUP_REMOVED lines=9> */
[----:B------:R-:W0:Y:S01]  /*42e60*/  LDGDEPBAR ;  /* 0x00000000000079af */ /* 0x000e220000000000 */
[----:B--2---:R-:W-:Y:S01]  /*42e70*/  VIADD R0, R0, 0x7f ;  /* 0x0000007f00007836 */ /* 0x004fe20000000000 */
[----:B------:R-:W-:-:S02]  /*42e80*/  CS2R R24, SRZ ;  /* 0x0000000000187805 */ /* 0x000fc4000001ff00 */
[----:B------:R-:W-:Y:S02]  /*42e90*/  CS2R R26, SRZ ;  /* 0x00000000001a7805 */ /* 0x000fe4000001ff00 */
[----:B------:R-:W-:Y:S02]  /*42ea0*/  CS2R R28, SRZ ;  /* 0x00000000001c7805 */ /* 0x000fe4000001ff00 */
[----:B------:R-:W-:Y:S02]  /*42eb0*/  CS2R R30, SRZ ;  /* 0x00000000001e7805 */ /* 0x000fe4000001ff00 */
[----:B------:R-:W-:Y:S02]  /*42ec0*/  CS2R R32, SRZ ;  /* 0x0000000000207805 */ /* 0x000fe4000001ff00 */
[----:B------:R-:W-:Y:S02]  /*42ed0*/  CS2R R34, SRZ ;  /* 0x0000000000227805 */ /* 0x000fe4000001ff00 */
        /* <DEDUP_REMOVED lines=15> */
[----:B------:R-:W-:Y:S02]  /*42fd0*/  ISETP.GE.AND P0, PT, R0, 0x80, PT ;  /* 0x000000800000780c */ /* 0x000fe40003f06270 */
        /* <DEDUP_REMOVED lines=42> */
[----:B------:R-:W-:Y:S01]  /*43280*/  CS2R R150, SRZ ;  /* 0x0000000000967805 */ /* 0x000fe2000001ff00 */
[----:B-1----:R-:W-:Y:S06]  /*43290*/  @!P0 BRA `(.L_x_0) ;  /* 0x0000020800708947 */ /* 0x002fec0003800000 */
[----:B------:R-:W2:Y:S04]  /*432a0*/  LDL.LU.64 R10, [R1+0xe58] ;  /* 0x000e5800010a7983 */ /* 0x000ea80000300a00 */
[----:B------:R-:W3:Y:S04]  /*432b0*/  LDL.LU.64 R12, [R1+0xe50] ;  /* 0x000e5000010c7983 */ /* 0x000ee80000300a00 */
        /* <DEDUP_REMOVED lines=47> */
[----:B------:R-:W4:Y:S01]  /*435b0*/  LDL.LU.64 R140, [R1+0xe28] ;  /* 0x000e2800018c7983 */ /* 0x000f220000300a00 */
        /* <DEDUP_REMOVED lines=12> */
[----:B------:R-:W-:Y:S01]  /*43680*/  UIADD3 UR5, UR5, -0x100, URZ ;  /* 0xffffff0005057890 */ /* 0x000fe2000fffe03f */
[----:B--2---:R-:W-:Y:S02]  /*43690*/  IMAD.MOV.U32 R9, RZ, RZ, R10 ;  /* 0x000000ffff097224 */ /* 0x004fe400078e000a */
[----:B------:R-:W-:-:S02]  /*436a0*/  IMAD.MOV.U32 R8, RZ, RZ, R11 ;  /* 0x000000ffff087224 */ /* 0x000fc400078e000b */
[----:B---3--:R-:W-:Y:S02]  /*436b0*/  IMAD.MOV.U32 R163, RZ, RZ, R164 ;  /* 0x000000ffffa37224 */ /* 0x008fe400078e00a4 */
[----:B------:R-:W-:Y:S02]  /*436c0*/  IMAD.MOV.U32 R162, RZ, RZ, R165 ;  /* 0x000000ffffa27224 */ /* 0x000fe400078e00a5 */
[----:B----4-:R-:W-:Y:S02]  /*436d0*/  IMAD.MOV.U32 R165, RZ, RZ, R166 ;  /* 0x000000ffffa57224 */ /* 0x010fe400078e00a6 */
        /* <DEDUP_REMOVED lines=61> */
[----:B------:R-:W2:Y:S01]  /*43ab0*/  LDL.LU.64 R150, [R1+0xe70] ;  /* 0x000e700001967983 */ /* 0x000ea20000300a00 */
[----:B------:R-:W-:Y:S02]  /*43ac0*/  IMAD.MOV.U32 R227, RZ, RZ, R250 ;  /* 0x000000ffffe37224 */ /* 0x000fe400078e00fa */
[----:B------:R-:W-:Y:S02]  /*43ad0*/  IMAD.MOV.U32 R226, RZ, RZ, R251 ;  /* 0x000000ffffe27224 */ /* 0x000fe400078e00fb */
[----:B------:R-:W3:Y:S04]  /*43ae0*/  LDL.LU.64 R250, [R1+0xe10] ;  /* 0x000e100001fa7983 */ /* 0x000ee80000300a00 */
[----:B------:R-:W4:Y:S01]  /*43af0*/  LDL.LU.64 R126, [R1+0xe18] ;  /* 0x000e1800017e7983 */ /* 0x000f220000300a00 */
[----:B------:R-:W-:-:S02]  /*43b00*/  IMAD.MOV.U32 R233, RZ, RZ, R234 ;  /* 0x000000ffffe97224 */ /* 0x000fc400078e00ea */
[----:B------:R-:W-:Y:S01]  /*43b10*/  IMAD.MOV.U32 R232, RZ, RZ, R235 ;  /* 0x000000ffffe87224 */ /* 0x000fe200078e00eb */
[----:B------:R-:W-:Y:S01]  /*43b20*/  MOV R235, R236 ;  /* 0x000000ec00eb7202 */ /* 0x000fe20000000f00 */
[----:B------:R-:W-:Y:S01]  /*43b30*/  IMAD.MOV.U32 R234, RZ, RZ, R237 ;  /* 0x000000ffffea7224 */ /* 0x000fe200078e00ed */
[----:B------:R-:W4:Y:S01]  /*43b40*/  LDL.LU.64 R132, [R1+0xc88] ;  /* 0x000c880001847983 */ /* 0x000f220000300a00 */
[----:B------:R-:W-:Y:S02]  /*43b50*/  IMAD.MOV.U32 R237, RZ, RZ, R142 ;  /* 0x000000ffffed7224 */ /* 0x000fe400078e008e */
[----:B------:R-:W-:Y:S02]  /*43b60*/  IMAD.MOV.U32 R236, RZ, RZ, R143 ;  /* 0x000000ffffec7224 */ /* 0x000fe400078e008f */
[----:B------:R-:W4:Y:S04]  /*43b70*/  LDL.LU.64 R142, [R1+0xc80] ;  /* 0x000c8000018e7983 */ /* 0x000f280000300a00 */
[----:B------:R-:W4:Y:S04]  /*43b80*/  LDL.LU.64 R118, [R1+0xc78] ;  /* 0x000c780001767983 */ /* 0x000f280000300a00 */
[----:B------:R-:W4:Y:S04]  /*43b90*/  LDL.LU.64 R124, [R1+0xc70] ;  /* 0x000c7000017c7983 */ /* 0x000f280000300a00 */
[----:B------:R-:W4:Y:S01]  /*43ba0*/  LDL.LU.64 R120, [R1+0xd68] ;  /* 0x000d680001787983 */ /* 0x000f220000300a00 */
[----:B------:R-:W-:Y:S01]  /*43bb0*/  IMAD.MOV.U32 R239, RZ, RZ, R144 ;  /* 0x000000ffffef7224 */ /* 0x000fe200078e0090 */
[----:B------:R-:W-:Y:S01]  /*43bc0*/  MOV R144, R240 ;  /* 0x000000f000907202 */ /* 0x000fe20000000f00 */
[----:B------:R-:W-:Y:S01]  /*43bd0*/  IMAD.MOV.U32 R238, RZ, RZ, R145 ;  /* 0x000000ffffee7224 */ /* 0x000fe200078e0091 */
[----:B------:R-:W4:Y:S01]  /*43be0*/  LDL.LU.64 R122, [R1+0xd60] ;  /* 0x000d6000017a7983 */ /* 0x000f220000300a00 */
        /* <DEDUP_REMOVED lines=11> */
[----:B------:R-:W4:Y:S04]  /*43ca0*/  LDL.LU.64 R140, [R1+0xc68] ;  /* 0x000c6800018c7983 */ /* 0x000f280000300a00 */
[----:B------:R-:W4:Y:S01]  /*43cb0*/  LDL.LU.64 R128, [R1+0xc60] ;  /* 0x000c600001807983 */ /* 0x000f220000300a00 */
[----:B--2---:R-:W-:Y:S01]  /*43cc0*/  IMAD.MOV.U32 R247, RZ, RZ, R150 ;  /* 0x000000fffff77224 */ /* 0x004fe200078e0096 */
[----:B------:R-:W-:Y:S01]  /*43cd0*/  MOV R150, R248 ;  /* 0x000000f800967202 */ /* 0x000fe20000000f00 */
[----:B------:R-:W-:-:S02]  /*43ce0*/  IMAD.MOV.U32 R246, RZ, RZ, R151 ;  /* 0x000000fffff67224 */ /* 0x000fc400078e0097 */
[----:B------:R-:W-:Y:S02]  /*43cf0*/  IMAD.MOV.U32 R151, RZ, RZ, R249 ;  /* 0x000000ffff977224 */ /* 0x000fe400078e00f9 */
[----:B---3--:R-:W-:Y:S02]  /*43d00*/  IMAD.MOV.U32 R249, RZ, RZ, R250 ;  /* 0x000000fffff97224 */ /* 0x008fe400078e00fa */
[----:B------:R-:W-:Y:S02]  /*43d10*/  IMAD.MOV.U32 R248, RZ, RZ, R251 ;  /* 0x000000fffff87224 */ /* 0x000fe400078e00fb */
[----:B----4-:R-:W-:Y:S02]  /*43d20*/  IMAD.MOV.U32 R251, RZ, RZ, R126 ;  /* 0x000000fffffb7224 */ /* 0x010fe400078e007e */
[----:B------:R-:W-:Y:S02]  /*43d30*/  IMAD.MOV.U32 R250, RZ, RZ, R127 ;  /* 0x000000fffffa7224 */ /* 0x000fe400078e007f */
[----:B------:R-:W2:Y:S01]  /*43d40*/  LDL.LU.64 R126, [R1+0xc58] ;  /* 0x000c5800017e7983 */ /* 0x000ea20000300a00 */
[----:B------:R-:W-:-:S03]  /*43d50*/  IMAD.MOV.U32 R252, RZ, RZ, R133 ;  /* 0x000000fffffc7224 */ /* 0x000fc600078e0085 */
[----:B------:R1:W-:Y:S01]  /*43d60*/  STL [R1+0x200], R132 ;  /* 0x0002008401007387 */ /* 0x0003e20000100800 */
[----:B------:R-:W-:-:S03]  /*43d70*/  IMAD.MOV.U32 R3, RZ, RZ, R143 ;  /* 0x000000ffff037224 */ /* 0x000fc600078e008f */
[----:B------:R3:W-:Y:S04]  /*43d80*/  STL [R1+0x208], R142 ;  /* 0x0002088e01007387 */ /* 0x0007e80000100800 */
[----:B-1----:R-:W4:Y:S04]  /*43d90*/  LDL.LU.64 R132, [R1+0xc50] ;  /* 0x000c500001847983 */ /* 0x002f280000300a00 */
[----:B------:R1:W-:Y:S01]  /*43da0*/  STL [R1+0x204], R3 ;  /* 0x0002040301007387 */ /* 0x0003e20000100800 */
[----:B---3--:R-:W-:Y:S01]  /*43db0*/  MOV R142, R144 ;  /* 0x00000090008e7202 */ /* 0x008fe20000000f00 */
[----:B------:R-:W-:-:S02]  /*43dc0*/  IMAD.MOV.U32 R143, RZ, RZ, R145 ;  /* 0x000000ffff8f7224 */ /* 0x000fc400078e0091 */
[----:B------:R3:W-:Y:S04]  /*43dd0*/  STL [R1+0x210], R118 ;  /* 0x0002107601007387 */ /* 0x0007e80000100800 */
[----:B------:R-:W4:Y:S01]  /*43de0*/  LDL.LU.64 R144, [R1+0xc48] ;  /* 0x000c480001907983 */ /* 0x000f220000300a00 */
[----:B-1----:R-:W-:-:S03]  /*43df0*/  IMAD.MOV.U32 R3, RZ, RZ, R119 ;  /* 0x000000ffff037224 */ /* 0x002fc600078e0077 */
[----:B------:R-:W-:Y:S04]  /*43e00*/  STL [R1+0x218], R124 ;  /* 0x0002187c01007387 */ /* 0x000fe80000100800 */
[----:B------:R1:W-:Y:S04]  /*43e10*/  STL [R1+0x20c], R3 ;  /* 0x00020c0301007387 */ /* 0x0003e80000100800 */
[----:B---3--:R-:W3:Y:S01]  /*43e20*/  LDL.LU.64 R118, [R1+0xc40] ;  /* 0x000c400001767983 */ /* 0x008ee20000300a00 */
[----:B-1----:R-:W-:Y:S02]  /*43e30*/  IMAD.MOV.U32 R3, RZ, RZ, R125 ;  /* 0x000000ffff037224 */ /* 0x002fe400078e007d */
[----:B------:R-:W-:-:S02]  /*43e40*/  IMAD.MOV.U32 R124, RZ, RZ, R134 ;  /* 0x000000ffff7c7224 */ /* 0x000fc400078e0086 */
[----:B------:R-:W-:Y:S01]  /*43e50*/  IMAD.MOV.U32 R125, RZ, RZ, R135 ;  /* 0x000000ffff7d7224 */ /* 0x000fe200078e0087 */
[----:B------:R1:W-:Y:S01]  /*43e60*/  STL [R1+0x214], R3 ;  /* 0x0002140301007387 */ /* 0x0003e20000100800 */
[----:B------:R-:W-:Y:S02]  /*43e70*/  IMAD.MOV.U32 R134, RZ, RZ, R138 ;  /* 0x000000ffff867224 */ /* 0x000fe400078e008a */
[----:B------:R-:W-:Y:S02]  /*43e80*/  IMAD.MOV.U32 R135, RZ, RZ, R139 ;  /* 0x000000ffff877224 */ /* 0x000fe400078e008b */
[----:B------:R-:W3:Y:S01]  /*43e90*/  LDL.LU.64 R138, [R1+0xc38] ;  /* 0x000c3800018a7983 */ /* 0x000ee20000300a00 */
[----:B-1----:R-:W-:-:S03]  /*43ea0*/  MOV R3, R121 ;  /* 0x0000007900037202 */ /* 0x002fc60000000f00 */
[----:B------:R-:W-:Y:S04]  /*43eb0*/  STL [R1+0x220], R120 ;  /* 0x0002207801007387 */ /* 0x000fe80000100800 */
[----:B------:R1:W-:Y:S04]  /*43ec0*/  STL [R1+0x21c], R3 ;  /* 0x00021c0301007387 */ /* 0x0003e80000100800 */
[----:B------:R1:W-:Y:S02]  /*43ed0*/  STL [R1+0x228], R122 ;  /* 0x0002287a01007387 */ /* 0x0003e40000100800 */
[----:B-1----:R-:W-:-:S02]  /*43ee0*/  IMAD.MOV.U32 R3, RZ, RZ, R123 ;  /* 0x000000ffff037224 */ /* 0x002fc400078e007b */
[----:B------:R-:W3:Y:S04]  /*43ef0*/  LDL.LU.64 R122, [R1+0xc28] ;  /* 0x000c2800017a7983 */ /* 0x000ee80000300a00 */
        /* <DEDUP_REMOVED lines=9> */
[----:B--2---:R2:W-:Y:S01]  /*43f90*/  STL [R1+0x240], R126 ;  /* 0x0002407e01007387 */ /* 0x0045e20000100800 */
[----:B-1----:R-:W-:-:S03]  /*43fa0*/  IMAD.MOV.U32 R3, RZ, RZ, R127 ;  /* 0x000000ffff037224 */ /* 0x002fc600078e007f */
[----:B--2---:R-:W2:Y:S04]  /*43fb0*/  LDL.LU.64 R126, [R1+0xc10] ;  /* 0x000c1000017e7983 */ /* 0x004ea80000300a00 */
[----:B------:R1:W-:Y:S04]  /*43fc0*/  STL [R1+0x23c], R3 ;  /* 0x00023c0301007387 */ /* 0x0003e80000100800 */
[----:B----4-:R4:W-:Y:S01]  /*43fd0*/  STL [R1+0x248], R132 ;  /* 0x0002488401007387 */ /* 0x0109e20000100800 */
[----:B-1----:R-:W-:Y:S02]  /*43fe0*/  IMAD.MOV.U32 R3, RZ, RZ, R133 ;  /* 0x000000ffff037224 */ /* 0x002fe400078e0085 */
[----:B----4-:R-:W-:-:S02]  /*43ff0*/  IMAD.MOV.U32 R132, RZ, RZ, R142 ;  /* 0x000000ffff847224 */ /* 0x010fc400078e008e */
[----:B------:R-:W-:Y:S02]  /*44000*/  IMAD.MOV.U32 R133, RZ, RZ, R143 ;  /* 0x000000ffff857224 */ /* 0x000fe400078e008f */
[----:B------:R-:W4:Y:S04]  /*44010*/  LDL.LU.64 R142, [R1+0xc08] ;  /* 0x000c0800018e7983 */ /* 0x000f280000300a00 */
[----:B------:R1:W-:Y:S04]  /*44020*/  STL [R1+0x244], R3 ;  /* 0x0002440301007387 */ /* 0x0003e80000100800 */
[----:B------:R3:W-:Y:S04]  /*44030*/  STL [R1+0x250], R144 ;  /* 0x0002509001007387 */ /* 0x0007e80000100800 */
[----:B------:R-:W4:Y:S01]  /*44040*/  LDL.LU.64 R120, [R1+0xc00] ;  /* 0x000c000001787983 */ /* 0x000f220000300a00 */
[----:B-1----:R-:W-:-:S05]  /*44050*/  MOV R3, R145 ;  /* 0x0000009100037202 */ /* 0x002fca0000000f00 */
[----:B------:R1:W-:Y:S04]  /*44060*/  STL [R1+0x24c], R3 ;  /* 0x00024c0301007387 */ /* 0x0003e80000100800 */
[----:B---3--:R-:W-:Y:S04]  /*44070*/  STL [R1+0x258], R118 ;  /* 0x0002587601007387 */ /* 0x008fe80000100800 */
[----:B------:R-:W3:Y:S01]  /*44080*/  LDL.LU.64 R144, [R1+0xbf8] ;  /* 0x000bf80001907983 */ /* 0x000ee20000300a00 */
[----:B-1----:R-:W-:-:S05]  /*44090*/  IMAD.MOV.U32 R3, RZ, RZ, R119 ;  /* 0x000000ffff037224 */ /* 0x002fca00078e0077 */
[----:B------:R1:W-:Y:S04]  /*440a0*/  STL [R1+0x254], R3 ;  /* 0x0002540301007387 */ /* 0x0003e80000100800 */
[----:B------:R1:W-:Y:S02]  /*440b0*/  STL [R1+0x260], R138 ;  /* 0x0002608a01007387 */ /* 0x0003e40000100800 */
[----:B-1----:R-:W-:Y:S02]  /*440c0*/  IMAD.MOV.U32 R3, RZ, RZ, R139 ;  /* 0x000000ffff037224 */ /* 0x002fe400078e008b */
[----:B------:R-:W-:Y:S04]  /*440d0*/  STL [R1+0x268], R130 ;  /* 0x0002688201007387 */ /* 0x000fe80000100800 */
[----:B------:R1:W-:Y:S04]  /*440e0*/  STL [R1+0x25c], R3 ;  /* 0x00025c0301007387 */ /* 0x0003e80000100800 */
[----:B------:R-:W3:Y:S01]  /*440f0*/  LDL.LU.64 R138, [R1+0xbe8] ;  /* 0x000be800018a7983 */ /* 0x000ee20000300a00 */
[----:B-1----:R-:W-:-:S03]  /*44100*/  IMAD.MOV.U32 R3, RZ, RZ, R131 ;  /* 0x000000ffff037224 */ /* 0x002fc600078e0083 */
[----:B------:R-:W3:Y:S04]  /*44110*/  LDL.LU.64 R130, [R1+0xbe0] ;  /* 0x000be00001827983 */ /* 0x000ee80000300a00 */
[----:B------:R1:W-:Y:S04]  /*44120*/  STL [R1+0x264], R3 ;  /* 0x0002640301007387 */ /* 0x0003e80000100800 */
[----:B------:R1:W-:Y:S02]  /*44130*/  STL [R1+0x270], R122 ;  /* 0x0002707a01007387 */ /* 0x0003e40000100800 */
[----:B-1----:R-:W-:-:S02]  /*44140*/  IMAD.MOV.U32 R3, RZ, RZ, R123 ;  /* 0x000000ffff037224 */ /* 0x002fc400078e007b */
[----:B------:R-:W-:Y:S04]  /*44150*/  STL [R1+0x278], R140 ;  /* 0x0002788c01007387 */ /* 0x000fe80000100800 */
[----:B------:R1:W-:Y:S04]  /*44160*/  STL [R1+0x26c], R3 ;  /* 0x00026c0301007387 */ /* 0x0003e80000100800 */
[----:B------:R-:W3:Y:S01]  /*44170*/  LDL.LU.64 R122, [R1+0xbd8] ;  /* 0x000bd800017a7983 */ /* 0x000ee20000300a00 */
[----:B-1----:R-:W-:-:S03]  /*44180*/  IMAD.MOV.U32 R3, RZ, RZ, R141 ;  /* 0x000000ffff037224 */ /* 0x002fc600078e008d */
[----:B------:R-:W3:Y:S04]  /*44190*/  LDL.LU.64 R140, [R1+0xbd0] ;  /* 0x000bd000018c7983 */ /* 0x000ee80000300a00 */
[----:B------:R1:W-:Y:S04]  /*441a0*/  STL [R1+0x274], R3 ;  /* 0x0002740301007387 */ /* 0x0003e80000100800 */
[----:B------:R2:W-:Y:S01]  /*441b0*/  STL [R1+0x280], R128 ;  /* 0x0002808001007387 */ /* 0x0005e20000100800 */
[----:B-1----:R-:W-:-:S03]  /*441c0*/  IMAD.MOV.U32 R3, RZ, RZ, R129 ;  /* 0x000000ffff037224 */ /* 0x002fc600078e0081 */
[----:B--2---:R-:W-:Y:S04]  /*441d0*/  STL [R1+0x288], R126 ;  /* 0x0002887e01007387 */ /* 0x004fe80000100800 */
[----:B------:R1:W-:Y:S04]  /*441e0*/  STL [R1+0x27c], R3 ;  /* 0x00027c0301007387 */ /* 0x0003e80000100800 */
[----:B------:R-:W2:Y:S01]  /*441f0*/  LDL.LU.64 R128, [R1+0xbc8] ;  /* 0x000bc80001807983 */ /* 0x000ea20000300a00 */
[----:B-1----:R-:W-:-:S05]  /*44200*/  IMAD.MOV.U32 R3, RZ, RZ, R127 ;  /* 0x000000ffff037224 */ /* 0x002fca00078e007f */
[----:B------:R1:W-:Y:S04]  /*44210*/  STL [R1+0x284], R3 ;  /* 0x0002840301007387 */ /* 0x0003e80000100800 */
[----:B----4-:R4:W-:Y:S04]  /*44220*/  STL [R1+0x290], R142 ;  /* 0x0002908e01007387 */ /* 0x0109e80000100800 */
[----:B------:R-:W2:Y:S01]  /*44230*/  LDL.LU.64 R126, [R1+0xbc0] ;  /* 0x000bc000017e7983 */ /* 0x000ea20000300a00 */
[----:B-1----:R-:W-:-:S05]  /*44240*/  MOV R3, R143 ;  /* 0x0000008f00037202 */ /* 0x002fca0000000f00 */
[----:B------:R1:W-:Y:S01]  /*44250*/  STL [R1+0x28c], R3 ;  /* 0x00028c0301007387 */ /* 0x0003e20000100800 */
[----:B----4-:R-:W-:-:S03]  /*44260*/  IMAD.MOV.U32 R142, RZ, RZ, R146 ;  /* 0x000000ffff8e7224 */ /* 0x010fc600078e0092 */
[----:B------:R-:W-:Y:S01]  /*44270*/  STL [R1+0x298], R120 ;  /* 0x0002987801007387 */ /* 0x000fe20000100800 */
[----:B------:R-:W-:-:S03]  /*44280*/  IMAD.MOV.U32 R143, RZ, RZ, R147 ;  /* 0x000000ffff8f7224 */ /* 0x000fc600078e0093 */
[----:B------:R-:W4:Y:S01]  /*44290*/  LDL.LU.64 R146, [R1+0xbb8] ;  /* 0x000bb80001927983 */ /* 0x000f220000300a00 */
[----:B-1----:R-:W-:-:S03]  /*442a0*/  IMAD.MOV.U32 R3, RZ, RZ, R121 ;  /* 0x000000ffff037224 */ /* 0x002fc600078e0079 */
[----:B---3--:R-:W-:Y:S04]  /*442b0*/  STL [R1+0x2a0], R144 ;  /* 0x0002a09001007387 */ /* 0x008fe80000100800 */
[----:B------:R1:W-:Y:S04]  /*442c0*/  STL [R1+0x294], R3 ;  /* 0x0002940301007387 */ /* 0x0003e80000100800 */
[----:B------:R-:W-:Y:S01]  /*442d0*/  STL [R1+0x2a8], R124 ;  /* 0x0002a87c01007387 */ /* 0x000fe20000100800 */
[----:B-1----:R-:W-:Y:S02]  /*442e0*/  IMAD.MOV.U32 R3, RZ, RZ, R145 ;  /* 0x000000ffff037224 */ /* 0x002fe400078e0091 */
[----:B------:R-:W-:-:S02]  /*442f0*/  IMAD.MOV.U32 R144, RZ, RZ, R148 ;  /* 0x000000ffff907224 */ /* 0x000fc400078e0094 */
[----:B------:R-:W-:Y:S01]  /*44300*/  IMAD.MOV.U32 R145, RZ, RZ, R149 ;  /* 0x000000ffff917224 */ /* 0x000fe200078e0095 */
[----:B------:R1:W-:Y:S04]  /*44310*/  STL [R1+0x29c], R3 ;  /* 0x00029c0301007387 */ /* 0x0003e80000100800 */
[----:B------:R-:W3:Y:S01]  /*44320*/  LDL.LU.64 R148, [R1+0xba8] ;  /* 0x000ba80001947983 */ /* 0x000ee20000300a00 */
[----:B-1----:R-:W-:-:S03]  /*44330*/  IMAD.MOV.U32 R3, RZ, RZ, R125 ;  /* 0x000000ffff037224 */ /* 0x002fc600078e007d */
[----:B------:R-:W-:Y:S04]  /*44340*/  STL [R1+0x2b0], R138 ;  /* 0x0002b08a01007387 */ /* 0x000fe80000100800 */
[----:B------:R1:W-:Y:S04]  /*44350*/  STL [R1+0x2a4], R3 ;  /* 0x0002a40301007387 */ /* 0x0003e80000100800 */
[----:B------:R-:W3:Y:S01]  /*44360*/  LDL.LU.64 R124, [R1+0xba0] ;  /* 0x000ba000017c7983 */ /* 0x000ee20000300a00 */
[----:B-1----:R-:W-:-:S03]  /*44370*/  MOV R3, R139 ;  /* 0x0000008b00037202 */ /* 0x002fc60000000f00 */
[----:B------:R-:W-:Y:S04]  /*44380*/  STL [R1+0x2b8], R130 ;  /* 0x0002b88201007387 */ /* 0x000fe80000100800 */
[----:B------:R1:W-:Y:S04]  /*44390*/  STL [R1+0x2ac], R3 ;  /* 0x0002ac0301007387 */ /* 0x0003e80000100800 */
[----:B------:R-:W3:Y:S01]  /*443a0*/  LDL.LU.64 R138, [R1+0xb98] ;  /* 0x000b9800018a7983 */ /* 0x000ee20000300a00 */
[----:B-1----:R-:W-:-:S03]  /*443b0*/  IMAD.MOV.U32 R3, RZ, RZ, R131 ;  /* 0x000000ffff037224 */ /* 0x002fc600078e0083 */
        /* <DEDUP_REMOVED lines=8> */
[----:B------:R-:W3:Y:S04]  /*44440*/  LDL.LU.64 R140, [R1+0xb80] ;  /* 0x000b8000018c7983 */ /* 0x000ee80000300a00 */
[----:B------:R1:W-:Y:S04]  /*44450*/  STL [R1+0x2c4], R3 ;  /* 0x0002c40301007387 */ /* 0x0003e80000100800 */
[----:B--2---:R2:W-:Y:S01]  /*44460*/  STL [R1+0x2d0], R128 ;  /* 0x0002d08001007387 */ /* 0x0045e20000100800 */
[----:B-1----:R-:W-:-:S03]  /*44470*/  IMAD.MOV.U32 R3, RZ, RZ, R129 ;  /* 0x000000ffff037224 */ /* 0x002fc600078e0081 */
[----:B--2---:R-:W2:Y:S04]  /*44480*/  LDL.LU.64 R128, [R1+0xb78] ;  /* 0x000b780001807983 */ /* 0x004ea80000300a00 */
[----:B------:R1:W-:Y:S04]  /*44490*/  STL [R1+0x2cc], R3 ;  /* 0x0002cc0301007387 */ /* 0x0003e80000100800 */
[----:B------:R4:W-:Y:S01]  /*444a0*/  STL [R1+0x2d8], R126 ;  /* 0x0002d87e01007387 */ /* 0x0009e20000100800 */
[----:B-1----:R-:W-:-:S05]  /*444b0*/  IMAD.MOV.U32 R3, RZ, RZ, R127 ;  /* 0x000000ffff037224 */ /* 0x002fca00078e007f */
[----:B------:R1:W-:Y:S04]  /*444c0*/  STL [R1+0x2d4], R3 ;  /* 0x0002d40301007387 */ /* 0x0003e80000100800 */
[----:B----4-:R4:W-:Y:S04]  /*444d0*/  STL [R1+0x2e0], R146 ;  /* 0x0002e09201007387 */ /* 0x0109e80000100800 */
[----:B------:R-:W2:Y:S01]  /*444e0*/  LDL.LU.64 R126, [R1+0xb68] ;  /* 0x000b6800017e7983 */ /* 0x000ea20000300a00 */
[----:B-1----:R-:W-:-:S05]  /*444f0*/  IMAD.MOV.U32 R3, RZ, RZ, R147 ;  /* 0x000000ffff037224 */ /* 0x002fca00078e0093 */
[----:B------:R1:W-:Y:S04]  /*44500*/  STL [R1+0x2dc], R3 ;  /* 0x0002dc0301007387 */ /* 0x0003e80000100800 */
[----:B------:R-:W-:Y:S04]  /*44510*/  STL [R1+0x2e8], R134 ;  /* 0x0002e88601007387 */ /* 0x000fe80000100800 */
[----:B----4-:R-:W4:Y:S01]  /*44520*/  LDL.LU.64 R146, [R1+0xb60] ;  /* 0x000b600001927983 */ /* 0x010f220000300a00 */
[----:B-1----:R-:W-:-:S05]  /*44530*/  IMAD.MOV.U32 R3, RZ, RZ, R135 ;  /* 0x000000ffff037224 */ /* 0x002fca00078e0087 */
[----:B------:R1:W-:Y:S04]  /*44540*/  STL [R1+0x2e4], R3 ;  /* 0x0002e40301007387 */ /* 0x0003e80000100800 */
[----:B---3--:R3:W-:Y:S01]  /*44550*/  STL [R1+0x2f0], R148 ;  /* 0x0002f09401007387 */ /* 0x0087e20000100800 */
[----:B-1----:R-:W-:-:S03]  /*44560*/  MOV R3, R149 ;  /* 0x0000009500037202 */ /* 0x002fc60000000f00 */
[----:B---3--:R-:W3:Y:S04]  /*44570*/  LDL.LU.64 R148, [R1+0xb58] ;  /* 0x000b580001947983 */ /* 0x008ee80000300a00 */
[----:B------:R1:W-:Y:S04]  /*44580*/  STL [R1+0x2ec], R3 ;  /* 0x0002ec0301007387 */ /* 0x0003e80000100800 */
[----:B------:R1:W-:Y:S04]  /*44590*/  STL [R1+0x2f8], R124 ;  /* 0x0002f87c01007387 */ /* 0x0003e80000100800 */
[----:B------:R-:W3:Y:S01]  /*445a0*/  LDL.LU.64 R134, [R1+0xb50] ;  /* 0x000b500001867983 */ /* 0x000ee20000300a00 */
[----:B-1----:R-:W-:-:S05]  /*445b0*/  IMAD.MOV.U32 R3, RZ, RZ, R125 ;  /* 0x000000ffff037224 */ /* 0x002fca00078e007d */
        /* <DEDUP_REMOVED lines=9> */
[----:B------:R-:W-:Y:S04]  /*44650*/  STL [R1+0x310], R122 ;  /* 0x0003107a01007387 */ /* 0x000fe80000100800 */
[----:B------:R-:W3:Y:S01]  /*44660*/  LDL.LU.64 R130, [R1+0xb38] ;  /* 0x000b380001827983 */ /* 0x000ee20000300a00 */
[----:B-1----:R-:W-:-:S03]  /*44670*/  IMAD.MOV.U32 R3, RZ, RZ, R123 ;  /* 0x000000ffff037224 */ /* 0x002fc600078e007b */
[----:B------:R-:W-:Y:S04]  /*44680*/  STL [R1+0x318], R140 ;  /* 0x0003188c01007387 */ /* 0x000fe80000100800 */
[----:B------:R1:W-:Y:S02]  /*44690*/  STL [R1+0x30c], R3 ;  /* 0x00030c0301007387 */ /* 0x0003e40000100800 */
[----:B-1----:R-:W-:Y:S02]  /*446a0*/  IMAD.MOV.U32 R3, RZ, RZ, R141 ;  /* 0x000000ffff037224 */ /* 0x002fe400078e008d */
[----:B--2---:R-:W-:Y:S04]  /*446b0*/  STL [R1+0x320], R128 ;  /* 0x0003208001007387 */ /* 0x004fe80000100800 */
[----:B------:R1:W-:Y:S04]  /*446c0*/  STL [R1+0x314], R3 ;  /* 0x0003140301007387 */ /* 0x0003e80000100800 */
[----:B------:R-:W2:Y:S01]  /*446d0*/  LDL.LU.64 R140, [R1+0xb28] ;  /* 0x000b2800018c7983 */ /* 0x000ea20000300a00 */
[----:B-1----:R-:W-:-:S03]  /*446e0*/  IMAD.MOV.U32 R3, RZ, RZ, R129 ;  /* 0x000000ffff037224 */ /* 0x002fc600078e0081 */
[----:B------:R-:W-:Y:S04]  /*446f0*/  STL [R1+0x328], R142 ;  /* 0x0003288e01007387 */ /* 0x000fe80000100800 */
[----:B------:R1:W-:Y:S04]  /*44700*/  STL [R1+0x31c], R3 ;  /* 0x00031c0301007387 */ /* 0x0003e80000100800 */
[----:B------:R-:W2:Y:S01]  /*44710*/  LDL.LU.64 R128, [R1+0xb20] ;  /* 0x000b200001807983 */ /* 0x000ea20000300a00 */
[----:B-1----:R-:W-:-:S03]  /*44720*/  IMAD.MOV.U32 R3, RZ, RZ, R143 ;  /* 0x000000ffff037224 */ /* 0x002fc600078e008f */
[----:B------:R-:W-:Y:S04]  /*44730*/  STL [R1+0x330], R126 ;  /* 0x0003307e01007387 */ /* 0x000fe80000100800 */
[----:B------:R1:W-:Y:S04]  /*44740*/  STL [R1+0x324], R3 ;  /* 0x0003240301007387 */ /* 0x0003e80000100800 */
[----:B------:R-:W2:Y:S01]  /*44750*/  LDL.LU.64 R142, [R1+0xb18] ;  /* 0x000b1800018e7983 */ /* 0x000ea20000300a00 */
[----:B-1----:R-:W-:-:S03]  /*44760*/  MOV R3, R127 ;  /* 0x0000007f00037202 */ /* 0x002fc60000000f00 */
[----:B----4-:R-:W-:Y:S04]  /*44770*/  STL [R1+0x338], R146 ;  /* 0x0003389201007387 */ /* 0x010fe80000100800 */
[----:B------:R1:W-:Y:S02]  /*44780*/  STL [R1+0x32c], R3 ;  /* 0x00032c0301007387 */ /* 0x0003e40000100800 */
[----:B-1----:R-:W-:Y:S02]  /*44790*/  IMAD.MOV.U32 R3, RZ, RZ, R147 ;  /* 0x000000ffff037224 */ /* 0x002fe400078e0093 */
[----:B------:R-:W4:Y:S04]  /*447a0*/  LDL.LU.64 R146, [R1+0xb10] ;  /* 0x000b100001927983 */ /* 0x000f280000300a00 */
[----:B------:R1:W-:Y:S04]  /*447b0*/  STL [R1+0x334], R3 ;  /* 0x0003340301007387 */ /* 0x0003e80000100800 */
[----:B---3--:R3:W-:Y:S04]  /*447c0*/  STL [R1+0x340], R148 ;  /* 0x0003409401007387 */ /* 0x0087e80000100800 */
[----:B------:R-:W4:Y:S01]  /*447d0*/  LDL.LU.64 R126, [R1+0xb08] ;  /* 0x000b0800017e7983 */ /* 0x000f220000300a00 */
[----:B-1----:R-:W-:-:S05]  /*447e0*/  IMAD.MOV.U32 R3, RZ, RZ, R149 ;  /* 0x000000ffff037224 */ /* 0x002fca00078e0095 */
[----:B------:R1:W-:Y:S01]  /*447f0*/  STL [R1+0x33c], R3 ;  /* 0x00033c0301007387 */ /* 0x0003e20000100800 */
[----:B---3--:R-:W-:Y:S02]  /*44800*/  IMAD.MOV.U32 R148, RZ, RZ, R150 ;  /* 0x000000ffff947224 */ /* 0x008fe400078e0096 */
[----:B------:R-:W-:Y:S01]  /*44810*/  IMAD.MOV.U32 R149, RZ, RZ, R151 ;  /* 0x000000ffff957224 */ /* 0x000fe200078e0097 */
[----:B------:R3:W-:Y:S04]  /*44820*/  STL [R1+0x348], R134 ;  /* 0x0003488601007387 */ /* 0x0007e80000100800 */
[----:B------:R-:W4:Y:S01]  /*44830*/  LDL.LU.64 R150, [R1+0xb00] ;  /* 0x000b000001967983 */ /* 0x000f220000300a00 */
[----:B-1----:R-:W-:-:S03]  /*44840*/  IMAD.MOV.U32 R3, RZ, RZ, R135 ;  /* 0x000000ffff037224 */ /* 0x002fc600078e0087 */
[----:B------:R-:W-:Y:S04]  /*44850*/  STL [R1+0x350], R124 ;  /* 0x0003507c01007387 */ /* 0x000fe80000100800 */
[----:B------:R1:W-:Y:S04]  /*44860*/  STL [R1+0x344], R3 ;  /* 0x0003440301007387 */ /* 0x0003e80000100800 */
[----:B---3--:R-:W3:Y:S01]  /*44870*/  LDL.LU.64 R134, [R1+0xaf8] ;  /* 0x000af80001867983 */ /* 0x008ee20000300a00 */
[----:B-1----:R-:W-:-:S03]  /*44880*/  IMAD.MOV.U32 R3, RZ, RZ, R125 ;  /* 0x000000ffff037224 */ /* 0x002fc600078e007d */
[----:B------:R-:W-:Y:S04]  /*44890*/  STL [R1+0x358], R138 ;  /* 0x0003588a01007387 */ /* 0x000fe80000100800 */
[----:B------:R1:W-:Y:S02]  /*448a0*/  STL [R1+0x34c], R3 ;  /* 0x00034c0301007387 */ /* 0x0003e40000100800 */
[----:B-1----:R-:W-:Y:S02]  /*448b0*/  IMAD.MOV.U32 R3, RZ, RZ, R139 ;  /* 0x000000ffff037224 */ /* 0x002fe400078e008b */
        /* <DEDUP_REMOVED lines=16> */
[----:B------:R1:W-:Y:S04]  /*449c0*/  STL [R1+0x380], R142 ;  /* 0x0003808e01007387 */ /* 0x0003e80000100800 */
[----:B------:R1:W-:Y:S04]  /*449d0*/  STL [R1+0x374], R3 ;  /* 0x0003740301007387 */ /* 0x0003e80000100800 */
[----:B------:R-:W2:Y:S01]  /*449e0*/  LDL.LU.64 R128, [R1+0xac8] ;  /* 0x000ac80001807983 */ /* 0x000ea20000300a00 */
[----:B-1----:R-:W-:Y:S02]  /*449f0*/  IMAD.MOV.U32 R142, RZ, RZ, R144 ;  /* 0x000000ffff8e7224 */ /* 0x002fe400078e0090 */
[----:B------:R-:W-:-:S02]  /*44a00*/  IMAD.MOV.U32 R3, RZ, RZ, R143 ;  /* 0x000000ffff037224 */ /* 0x000fc400078e008f */
[----:B------:R-:W-:Y:S02]  /*44a10*/  IMAD.MOV.U32 R143, RZ, RZ, R145 ;  /* 0x000000ffff8f7224 */ /* 0x000fe400078e0091 */
[----:B------:R-:W2:Y:S04]  /*44a20*/  LDL.LU.64 R144, [R1+0xac0] ;  /* 0x000ac00001907983 */ /* 0x000ea80000300a00 */
[----:B------:R1:W-:Y:S04]  /*44a30*/  STL [R1+0x37c], R3 ;  /* 0x00037c0301007387 */ /* 0x0003e80000100800 */
[----:B----4-:R4:W-:Y:S01]  /*44a40*/  STL [R1+0x388], R146 ;  /* 0x0003889201007387 */ /* 0x0109e20000100800 */
[----:B-1----:R-:W-:-:S03]  /*44a50*/  IMAD.MOV.U32 R3, RZ, RZ, R147 ;  /* 0x000000ffff037224 */ /* 0x002fc600078e0093 */
[----:B----4-:R-:W4:Y:S04]  /*44a60*/  LDL.LU.64 R146, [R1+0xab8] ;  /* 0x000ab80001927983 */ /* 0x010f280000300a00 */
[----:B------:R1:W-:Y:S04]  /*44a70*/  STL [R1+0x384], R3 ;  /* 0x0003840301007387 */ /* 0x0003e80000100800 */
[----:B------:R-:W-:Y:S01]  /*44a80*/  STL [R1+0x390], R126 ;  /* 0x0003907e01007387 */ /* 0x000fe20000100800 */
[----:B-1----:R-:W-:-:S05]  /*44a90*/  MOV R3, R127 ;  /* 0x0000007f00037202 */ /* 0x002fca0000000f00 */
[----:B------:R1:W-:Y:S04]  /*44aa0*/  STL [R1+0x38c], R3 ;  /* 0x00038c0301007387 */ /* 0x0003e80000100800 */
[----:B------:R1:W-:Y:S02]  /*44ab0*/  STL [R1+0x398], R150 ;  /* 0x0003989601007387 */ /* 0x0003e40000100800 */
[----:B-1----:R-:W-:Y:S02]  /*44ac0*/  IMAD.MOV.U32 R3, RZ, RZ, R151 ;  /* 0x000000ffff037224 */ /* 0x002fe400078e0097 */
[----:B------:R-:W4:Y:S04]  /*44ad0*/  LDL.LU.64 R150, [R1+0xaa8] ;  /* 0x000aa80001967983 */ /* 0x000f280000300a00 */
[----:B------:R1:W-:Y:S04]  /*44ae0*/  STL [R1+0x394], R3 ;  /* 0x0003940301007387 */ /* 0x0003e80000100800 */
[----:B---3--:R3:W-:Y:S01]  /*44af0*/  STL [R1+0x3a0], R134 ;  /* 0x0003a08601007387 */ /* 0x0087e20000100800 */
[----:B-1----:R-:W-:-:S03]  /*44b00*/  IMAD.MOV.U32 R3, RZ, RZ, R135 ;  /* 0x000000ffff037224 */ /* 0x002fc600078e0087 */
[----:B---3--:R-:W3:Y:S04]  /*44b10*/  LDL.LU.64 R134, [R1+0xaa0] ;  /* 0x000aa00001867983 */ /* 0x008ee80000300a00 */
        /* <DEDUP_REMOVED lines=17> */
[----:B------:R1:W-:Y:S02]  /*44c30*/  STL [R1+0x3c8], R140 ;  /* 0x0003c88c01007387 */ /* 0x0003e40000100800 */
[----:B-1----:R-:W-:-:S02]  /*44c40*/  IMAD.MOV.U32 R3, RZ, RZ, R141 ;  /* 0x000000ffff037224 */ /* 0x002fc400078e008d */
[----:B------:R-:W2:Y:S04]  /*44c50*/  LDL.LU.64 R140, [R1+0xa78] ;  /* 0x000a7800018c7983 */ /* 0x000ea80000300a00 */
[----:B------:R1:W-:Y:S04]  /*44c60*/  STL [R1+0x3c4], R3 ;  /* 0x0003c40301007387 */ /* 0x0003e80000100800 */
[----:B------:R-:W-:Y:S01]  /*44c70*/  STL [R1+0x3d0], R128 ;  /* 0x0003d08001007387 */ /* 0x000fe20000100800 */
[----:B-1----:R-:W-:-:S05]  /*44c80*/  MOV R3, R129 ;  /* 0x0000008100037202 */ /* 0x002fca0000000f00 */
[----:B------:R1:W-:Y:S04]  /*44c90*/  STL [R1+0x3cc], R3 ;  /* 0x0003cc0301007387 */ /* 0x0003e80000100800 */
[----:B------:R1:W-:Y:S02]  /*44ca0*/  STL [R1+0x3d8], R144 ;  /* 0x0003d89001007387 */ /* 0x0003e40000100800 */
[----:B-1----:R-:W-:Y:S02]  /*44cb0*/  IMAD.MOV.U32 R3, RZ, RZ, R145 ;  /* 0x000000ffff037224 */ /* 0x002fe400078e0091 */
[----:B------:R-:W2:Y:S04]  /*44cc0*/  LDL.LU.64 R144, [R1+0xa68] ;  /* 0x000a680001907983 */ /* 0x000ea80000300a00 */
[----:B------:R1:W-:Y:S04]  /*44cd0*/  STL [R1+0x3d4], R3 ;  /* 0x0003d40301007387 */ /* 0x0003e80000100800 */
[----:B----4-:R4:W-:Y:S01]  /*44ce0*/  STL [R1+0x3e0], R146 ;  /* 0x0003e09201007387 */ /* 0x0109e20000100800 */
[----:B-1----:R-:W-:-:S03]  /*44cf0*/  IMAD.MOV.U32 R3, RZ, RZ, R147 ;  /* 0x000000ffff037224 */ /* 0x002fc600078e0093 */
[----:B----4-:R-:W4:Y:S04]  /*44d00*/  LDL.LU.64 R146, [R1+0xa60] ;  /* 0x000a600001927983 */ /* 0x010f280000300a00 */
[----:B------:R1:W-:Y:S04]  /*44d10*/  STL [R1+0x3dc], R3 ;  /* 0x0003dc0301007387 */ /* 0x0003e80000100800 */
[----:B------:R1:W-:Y:S02]  /*44d20*/  STL [R1+0x3e8], R148 ;  /* 0x0003e89401007387 */ /* 0x0003e40000100800 */
[----:B-1----:R-:W-:-:S02]  /*44d30*/  IMAD.MOV.U32 R3, RZ, RZ, R149 ;  /* 0x000000ffff037224 */ /* 0x002fc400078e0095 */
[----:B------:R-:W4:Y:S04]  /*44d40*/  LDL.LU.64 R148, [R1+0xa58] ;  /* 0x000a580001947983 */ /* 0x000f280000300a00 */
[----:B------:R1:W-:Y:S04]  /*44d50*/  STL [R1+0x3e4], R3 ;  /* 0x0003e40301007387 */ /* 0x0003e80000100800 */
[----:B------:R1:W-:Y:S02]  /*44d60*/  STL [R1+0x3f0], R150 ;  /* 0x0003f09601007387 */ /* 0x0003e40000100800 */
[----:B-1----:R-:W-:-:S02]  /*44d70*/  IMAD.MOV.U32 R3, RZ, RZ, R151 ;  /* 0x000000ffff037224 */ /* 0x002fc400078e0097 */
        /* <DEDUP_REMOVED lines=15> */
[----:B-1----:R-:W-:-:S02]  /*44e70*/  MOV R3, R131 ;  /* 0x0000008300037202 */ /* 0x002fc40000000f00 */
        /* <DEDUP_REMOVED lines=31> */
[----:B-1----:R-:W-:-:S03]  /*45070*/  MOV R3, R135 ;  /* 0x0000008700037202 */ /* 0x002fc60000000f00 */
        /* <DEDUP_REMOVED lines=31> */
[----:B-1----:R-:W-:-:S03]  /*45270*/  MOV R3, R147 ;  /* 0x0000009300037202 */ /* 0x002fc60000000f00 */
        /* <DEDUP_REMOVED lines=31> */
[----:B-1----:R-:W-:-:S02]  /*45470*/  MOV R3, R141 ;  /* 0x0000008d00037202 */ /* 0x002fc40000000f00 */
        /* <DEDUP_REMOVED lines=63> */
[----:B-1----:R-:W-:-:S02]  /*45870*/  MOV R3, R151 ;  /* 0x0000009700037202 */ /* 0x002fc40000000f00 */
        /* <DEDUP_REMOVED lines=31> */
[----:B-1----:R-:W-:-:S02]  /*45a70*/  MOV R3, R145 ;  /* 0x0000009100037202 */ /* 0x002fc40000000f00 */
        /* <DEDUP_REMOVED lines=31> */
[----:B-1----:R-:W-:-:S03]  /*45c70*/  MOV R3, R133 ;  /* 0x0000008500037202 */ /* 0x002fc60000000f00 */
        /* <DEDUP_REMOVED lines=63> */
[----:B-1----:R-:W-:-:S02]  /*46070*/  MOV R3, R149 ;  /* 0x0000009500037202 */ /* 0x002fc40000000f00 */
        /* <DEDUP_REMOVED lines=564> */
[----:B------:R-:W2:Y:S04]  /*483c0*/  LDL.64 R144, [R1+0x1238] ;  /* 0x0012380001907983 */ /* 0x000ea80000100a00 */
        /* <DEDUP_REMOVED lines=689> */
[----:B--2---:R-:W-:Y:S04]  /*4aee0*/  STL [R1+0x1020], R132 ;  /* 0x0010208401007387 */ /* 0x004fe80000100800 */
[----:B------:R-:W2:Y:S01]  /*4aef0*/  LDL.LU.64 R128, [R1+0x17a0] ;  /* 0x0017a00001807983 */ /* 0x000ea20000300a00 */
[----:B-1----:R-:W-:-:S05]  /*4af00*/  IMAD.MOV.U32 R3, RZ, RZ, R133 ;  /* 0x000000ffff037224 */ /* 0x002fca00078e0085 */
[----:B------:R1:W-:Y:S04]  /*4af10*/  STL [R1+0x101c], R3 ;  /* 0x00101c0301007387 */ /* 0x0003e80000100800 */
[----:B------:R1:W-:Y:S02]  /*4af20*/  STL [R1+0x1028], R140 ;  /* 0x0010288c01007387 */ /* 0x0003e40000100800 */
[----:B-1----:R-:W-:Y:S02]  /*4af30*/  IMAD.MOV.U32 R3, RZ, RZ, R141 ;  /* 0x000000ffff037224 */ /* 0x002fe400078e008d */
        /* <DEDUP_REMOVED lines=18> */
[----:B------:R-:W-:Y:S04]  /*4b060*/  STL [R1+0x1050], R150 ;  /* 0x0010509601007387 */ /* 0x000fe80000100800 */
[----:B------:R-:W4:Y:S01]  /*4b070*/  LDL.LU.64 R132, [R1+0x17d0] ;  /* 0x0017d00001847983 */ /* 0x000f220000300a00 */
[----:B-1----:R-:W-:-:S05]  /*4b080*/  MOV R3, R151 ;  /* 0x0000009700037202 */ /* 0x002fca0000000f00 */
[----:B------:R1:W-:Y:S04]  /*4b090*/  STL [R1+0x104c], R3 ;  /* 0x00104c0301007387 */ /* 0x0003e80000100800 */
[----:B---3--:R3:W-:Y:S01]  /*4b0a0*/  STL [R1+0x1058], R134 ;  /* 0x0010588601007387 */ /* 0x0087e20000100800 */
[----:B-1----:R-:W-:-:S03]  /*4b0b0*/  IMAD.MOV.U32 R3, RZ, RZ, R135 ;  /* 0x000000ffff037224 */ /* 0x002fc600078e0087 */
[----:B------:R-:W4:Y:S04]  /*4b0c0*/  LDL.LU.64 R150, [R1+0x17d8] ;  /* 0x0017d80001967983 */ /* 0x000f280000300a00 */
[----:B------:R-:W-:Y:S04]  /*4b0d0*/  STL [R1+0x1060], R136 ;  /* 0x0010608801007387 */ /* 0x000fe80000100800 */
[----:B------:R1:W-:Y:S04]  /*4b0e0*/  STL [R1+0x1054], R3 ;  /* 0x0010540301007387 */ /* 0x0003e80000100800 */
[----:B---3--:R-:W3:Y:S01]  /*4b0f0*/  LDL.LU.64 R134, [R1+0x17e0] ;  /* 0x0017e00001867983 */ /* 0x008ee20000300a00 */
        /* <DEDUP_REMOVED lines=36> */
[----:B------:R-:W-:Y:S04]  /*4b340*/  STL [R1+0x10b0], R150 ;  /* 0x0010b09601007387 */ /* 0x000fe80000100800 */
[----:B------:R1:W-:Y:S04]  /*4b350*/  STL [R1+0x10a4], R3 ;  /* 0x0010a40301007387 */ /* 0x0003e80000100800 */
[----:B------:R-:W4:Y:S01]  /*4b360*/  LDL.LU.64 R132, [R1+0x1828] ;  /* 0x0018280001847983 */ /* 0x000f220000300a00 */
[----:B-1----:R-:W-:-:S03]  /*4b370*/  IMAD.MOV.U32 R3, RZ, RZ, R151 ;  /* 0x000000ffff037224 */ /* 0x002fc600078e0097 */
[----:B---3--:R-:W-:Y:S04]  /*4b380*/  STL [R1+0x10b8], R134 ;  /* 0x0010b88601007387 */ /* 0x008fe80000100800 */
        /* <DEDUP_REMOVED lines=13> */
[----:B------:R-:W2:Y:S04]  /*4b460*/  LDL.LU.64 R138, [R1+0x1848] ;  /* 0x00184800018a7983 */ /* 0x000ea80000300a00 */
[----:B------:R-:W2:Y:S01]  /*4b470*/  LDL.LU.64 R128, [R1+0x1850] ;  /* 0x0018500001807983 */ /* 0x000ea20000300a00 */
[----:B-1----:R-:W-:-:S05]  /*4b480*/  MOV R3, R131 ;  /* 0x0000008300037202 */ /* 0x002fca0000000f00 */
        /* <DEDUP_REMOVED lines=9> */
[----:B------:R4:W-:Y:S04]  /*4b520*/  STL [R1+0x10e8], R144 ;  /* 0x0010e89001007387 */ /* 0x0009e80000100800 */
[----:B------:R-:W2:Y:S01]  /*4b530*/  LDL.LU.64 R130, [R1+0x1868] ;  /* 0x0018680001827983 */ /* 0x000ea20000300a00 */
[----:B-1----:R-:W-:-:S03]  /*4b540*/  IMAD.MOV.U32 R3, RZ, RZ, R145 ;  /* 0x000000ffff037224 */ /* 0x002fc600078e0091 */
[----:B----4-:R-:W-:Y:S04]  /*4b550*/  STL [R1+0x10f0], R146 ;  /* 0x0010f09201007387 */ /* 0x010fe80000100800 */
[----:B------:R1:W-:Y:S04]  /*4b560*/  STL [R1+0x10e4], R3 ;  /* 0x0010e40301007387 */ /* 0x0003e80000100800 */
[----:B------:R-:W4:Y:S01]  /*4b570*/  LDL.LU.64 R144, [R1+0x1870] ;  /* 0x0018700001907983 */ /* 0x000f220000300a00 */
[----:B-1----:R-:W-:-:S03]  /*4b580*/  IMAD.MOV.U32 R3, RZ, RZ, R147 ;  /* 0x000000ffff037224 */ /* 0x002fc600078e0093 */
[----:B------:R-:W-:Y:S04]  /*4b590*/  STL [R1+0x10f8], R148 ;  /* 0x0010f89401007387 */ /* 0x000fe80000100800 */
[----:B------:R1:W-:Y:S04]  /*4b5a0*/  STL [R1+0x10ec], R3 ;  /* 0x0010ec0301007387 */ /* 0x0003e80000100800 */
[----:B------:R-:W4:Y:S01]  /*4b5b0*/  LDL.LU.64 R146, [R1+0x1878] ;  /* 0x0018780001927983 */ /* 0x000f220000300a00 */
[----:B-1----:R-:W-:-:S03]  /*4b5c0*/  IMAD.MOV.U32 R3, RZ, RZ, R149 ;  /* 0x000000ffff037224 */ /* 0x002fc600078e0095 */
        /* <DEDUP_REMOVED lines=17> */
[----:B------:R2:W-:Y:S02]  /*4b6e0*/  STL [R1+0x1114], R3 ;  /* 0x0011140301007387 */ /* 0x0005e40000100800 */
[----:B--2---:R-:W-:Y:S02]  /*4b6f0*/  IMAD.MOV.U32 R3, RZ, RZ, R139 ;  /* 0x000000ffff037224 */ /* 0x004fe400078e008b */
[----:B------:R1:W-:Y:S04]  /*4b700*/  STL [R1+0x1120], R138 ;  /* 0x0011208a01007387 */ /* 0x0003e80000100800 */
[----:B------:R-:W-:Y:S04]  /*4b710*/  STL [R1+0x1128], R128 ;  /* 0x0011288001007387 */ /* 0x000fe80000100800 */
[----:B------:R2:W-:Y:S04]  /*4b720*/  STL [R1+0x111c], R3 ;  /* 0x00111c0301007387 */ /* 0x0005e80000100800 */
[----:B-1----:R-:W3:Y:S01]  /*4b730*/  LDL.LU.64 R138, [R1+0x18a8] ;  /* 0x0018a800018a7983 */ /* 0x002ee20000300a00 */
[----:B--2---:R-:W-:-:S03]  /*4b740*/  IMAD.MOV.U32 R3, RZ, RZ, R129 ;  /* 0x000000ffff037224 */ /* 0x004fc600078e0081 */
[----:B------:R-:W-:Y:S04]  /*4b750*/  STL [R1+0x1130], R140 ;  /* 0x0011308c01007387 */ /* 0x000fe80000100800 */
[----:B------:R1:W-:Y:S02]  /*4b760*/  STL [R1+0x1124], R3 ;  /* 0x0011240301007387 */ /* 0x0003e40000100800 */
[----:B-1----:R-:W-:Y:S02]  /*4b770*/  IMAD.MOV.U32 R3, RZ, RZ, R141 ;  /* 0x000000ffff037224 */ /* 0x002fe400078e008d */
[----:B------:R-:W2:Y:S04]  /*4b780*/  LDL.LU.64 R140, [R1+0x18b0] ;  /* 0x0018b000018c7983 */ /* 0x000ea80000300a00 */
[----:B------:R1:W-:Y:S04]  /*4b790*/  STL [R1+0x112c], R3 ;  /* 0x00112c0301007387 */ /* 0x0003e80000100800 */
[----:B------:R1:W-:Y:S02]  /*4b7a0*/  STL [R1+0x1138], R142 ;  /* 0x0011388e01007387 */ /* 0x0003e40000100800 */
[----:B-1----:R-:W-:-:S02]  /*4b7b0*/  IMAD.MOV.U32 R3, RZ, RZ, R143 ;  /* 0x000000ffff037224 */ /* 0x002fc400078e008f */
[----:B------:R-:W-:Y:S04]  /*4b7c0*/  STL [R1+0x1140], R130 ;  /* 0x0011408201007387 */ /* 0x000fe80000100800 */
[----:B------:R1:W-:Y:S04]  /*4b7d0*/  STL [R1+0x1134], R3 ;  /* 0x0011340301007387 */ /* 0x0003e80000100800 */
[----:B------:R-:W2:Y:S01]  /*4b7e0*/  LDL.LU.64 R142, [R1+0x18b8] ;  /* 0x0018b800018e7983 */ /* 0x000ea20000300a00 */
[----:B-1----:R-:W-:-:S03]  /*4b7f0*/  IMAD.MOV.U32 R3, RZ, RZ, R131 ;  /* 0x000000ffff037224 */ /* 0x002fc600078e0083 */
[----:B----4-:R-:W-:Y:S04]  /*4b800*/  STL [R1+0x1148], R144 ;  /* 0x0011489001007387 */ /* 0x010fe80000100800 */
[----:B------:R1:W-:Y:S02]  /*4b810*/  STL [R1+0x113c], R3 ;  /* 0x00113c0301007387 */ /* 0x0003e40000100800 */
[----:B-1----:R-:W-:Y:S02]  /*4b820*/  IMAD.MOV.U32 R3, RZ, RZ, R145 ;  /* 0x000000ffff037224 */ /* 0x002fe400078e0091 */
[----:B------:R-:W4:Y:S04]  /*4b830*/  LDL.LU.64 R144, [R1+0x18c0] ;  /* 0x0018c00001907983 */ /* 0x000f280000300a00 */
[----:B------:R1:W-:Y:S04]  /*4b840*/  STL [R1+0x1144], R3 ;  /* 0x0011440301007387 */ /* 0x0003e80000100800 */
[----:B------:R1:W-:Y:S02]  /*4b850*/  STL [R1+0x1150], R146 ;  /* 0x0011509201007387 */ /* 0x0003e40000100800 */
[----:B-1----:R-:W-:-:S02]  /*4b860*/  MOV R3, R147 ;  /* 0x0000009300037202 */ /* 0x002fc40000000f00 */
[----:B------:R-:W-:Y:S04]  /*4b870*/  STL [R1+0x1158], R148 ;  /* 0x0011589401007387 */ /* 0x000fe80000100800 */
[----:B------:R1:W-:Y:S04]  /*4b880*/  STL [R1+0x114c], R3 ;  /* 0x00114c0301007387 */ /* 0x0003e80000100800 */
[----:B------:R-:W4:Y:S01]  /*4b890*/  LDL.LU.64 R146, [R1+0x18c8] ;  /* 0x0018c80001927983 */ /* 0x000f220000300a00 */
[----:B-1----:R-:W-:-:S03]  /*4b8a0*/  IMAD.MOV.U32 R3, RZ, RZ, R149 ;  /* 0x000000ffff037224 */ /* 0x002fc600078e0095 */
        /* <DEDUP_REMOVED lines=14> */
[----:B------:R-:W3:Y:S04]  /*4b990*/  LDL.LU.64 R124, [R1+0x18e8] ;  /* 0x0018e800017c7983 */ /* 0x000ee80000300a00 */
[----:B------:R-:W3:Y:S01]  /*4b9a0*/  LDL.LU.64 R126, [R1+0x18f0] ;  /* 0x0018f000017e7983 */ /* 0x000ee20000300a00 */
[----:B-1----:R-:W-:-:S05]  /*4b9b0*/  IMAD.MOV.U32 R3, RZ, RZ, R137 ;  /* 0x000000ffff037224 */ /* 0x002fca00078e0089 */
[----:B------:R1:W-:Y:S04]  /*4b9c0*/  STL [R1+0x1174], R3 ;  /* 0x0011740301007387 */ /* 0x0003e80000100800 */
[----:B------:R-:W-:Y:S04]  /*4b9d0*/  STL [R1+0x1180], R138 ;  /* 0x0011808a01007387 */ /* 0x000fe80000100800 */
[----:B------:R-:W3:Y:S01]  /*4b9e0*/  LDL.LU.64 R128, [R1+0x18f8] ;  /* 0x0018f80001807983 */ /* 0x000ee20000300a00 */
[----:B-1----:R-:W-:-:S03]  /*4b9f0*/  IMAD.MOV.U32 R3, RZ, RZ, R139 ;  /* 0x000000ffff037224 */ /* 0x002fc600078e008b */
[----:B------:R-:W3:Y:S04]  /*4ba00*/  LDL.LU.64 R130, [R1+0x1900] ;  /* 0x0019000001827983 */ /* 0x000ee80000300a00 */
[----:B------:R1:W-:Y:S04]  /*4ba10*/  STL [R1+0x117c], R3 ;  /* 0x00117c0301007387 */ /* 0x0003e80000100800 */
[----:B--2---:R-:W-:Y:S04]  /*4ba20*/  STL [R1+0x1188], R140 ;  /* 0x0011888c01007387 */ /* 0x004fe80000100800 */
[----:B------:R-:W2:Y:S01]  /*4ba30*/  LDL.LU.64 R132, [R1+0x1908] ;  /* 0x0019080001847983 */ /* 0x000ea20000300a00 */
[----:B-1----:R-:W-:-:S03]  /*4ba40*/  IMAD.MOV.U32 R3, RZ, RZ, R141 ;  /* 0x000000ffff037224 */ /* 0x002fc600078e008d */
[----:B------:R-:W2:Y:S04]  /*4ba50*/  LDL.LU.64 R134, [R1+0x1910] ;  /* 0x0019100001867983 */ /* 0x000ea80000300a00 */
[----:B------:R1:W-:Y:S04]  /*4ba60*/  STL [R1+0x1184], R3 ;  /* 0x0011840301007387 */ /* 0x0003e80000100800 */
[----:B------:R-:W-:Y:S04]  /*4ba70*/  STL [R1+0x1190], R142 ;  /* 0x0011908e01007387 */ /* 0x000fe80000100800 */
[----:B------:R-:W2:Y:S01]  /*4ba80*/  LDL.LU.64 R136, [R1+0x1918] ;  /* 0x0019180001887983 */ /* 0x000ea20000300a00 */
[----:B-1----:R-:W-:-:S03]  /*4ba90*/  MOV R3, R143 ;  /* 0x0000008f00037202 */ /* 0x002fc60000000f00 */
[----:B------:R-:W2:Y:S04]  /*4baa0*/  LDL.LU.64 R138, [R1+0x1920] ;  /* 0x00192000018a7983 */ /* 0x000ea80000300a00 */
[----:B------:R1:W-:Y:S04]  /*4bab0*/  STL [R1+0x118c], R3 ;  /* 0x00118c0301007387 */ /* 0x0003e80000100800 */
[----:B----4-:R-:W-:Y:S01]  /*4bac0*/  STL [R1+0x1198], R144 ;  /* 0x0011989001007387 */ /* 0x010fe20000100800 */
[----:B-1----:R-:W-:-:S03]  /*4bad0*/  IMAD.MOV.U32 R3, RZ, RZ, R145 ;  /* 0x000000ffff037224 */ /* 0x002fc600078e0091 */
[----:B------:R-:W4:Y:S04]  /*4bae0*/  LDL.LU.64 R140, [R1+0x1928] ;  /* 0x00192800018c7983 */ /* 0x000f280000300a00 */
[----:B------:R-:W4:Y:S04]  /*4baf0*/  LDL.LU.64 R142, [R1+0x1930] ;  /* 0x00193000018e7983 */ /* 0x000f280000300a00 */
[----:B------:R1:W-:Y:S02]  /*4bb00*/  STL [R1+0x1194], R3 ;  /* 0x0011940301007387 */ /* 0x0003e40000100800 */
[----:B-1----:R-:W-:-:S02]  /*4bb10*/  IMAD.MOV.U32 R3, RZ, RZ, R147 ;  /* 0x000000ffff037224 */ /* 0x002fc400078e0093 */
[----:B------:R1:W-:Y:S04]  /*4bb20*/  STL [R1+0x11a0], R146 ;  /* 0x0011a09201007387 */ /* 0x0003e80000100800 */
[----:B------:R-:W4:Y:S04]  /*4bb30*/  LDL.LU.64 R144, [R1+0x1938] ;  /* 0x0019380001907983 */ /* 0x000f280000300a00 */
[----:B------:R-:W-:Y:S04]  /*4bb40*/  STL [R1+0x11a8], R148 ;  /* 0x0011a89401007387 */ /* 0x000fe80000100800 */
[----:B------:R3:W-:Y:S04]  /*4bb50*/  STL [R1+0x119c], R3 ;  /* 0x00119c0301007387 */ /* 0x0007e80000100800 */
[----:B-1----:R-:W4:Y:S01]  /*4bb60*/  LDL.LU.64 R146, [R1+0x1940] ;  /* 0x0019400001927983 */ /* 0x002f220000300a00 */
[----:B---3--:R-:W-:-:S03]  /*4bb70*/  IMAD.MOV.U32 R3, RZ, RZ, R149 ;  /* 0x000000ffff037224 */ /* 0x008fc600078e0095 */
[----:B------:R-:W-:Y:S04]  /*4bb80*/  STL [R1+0x11b0], R122 ;  /* 0x0011b07a01007387 */ /* 0x000fe80000100800 */
[----:B------:R1:W-:Y:S04]  /*4bb90*/  STL [R1+0x11a4], R3 ;  /* 0x0011a40301007387 */ /* 0x0003e80000100800 */
[----:B------:R-:W3:Y:S01]  /*4bba0*/  LDL.LU.64 R148, [R1+0x1948] ;  /* 0x0019480001947983 */ /* 0x000ee20000300a00 */
[----:B-1----:R-:W-:-:S03]  /*4bbb0*/  IMAD.MOV.U32 R3, RZ, RZ, R123 ;  /* 0x000000ffff037224 */ /* 0x002fc600078e007b */
[----:B------:R-:W-:Y:S04]  /*4bbc0*/  STL [R1+0x11b8], R150 ;  /* 0x0011b89601007387 */ /* 0x000fe80000100800 */
[----:B------:R1:W-:Y:S02]  /*4bbd0*/  STL [R1+0x11ac], R3 ;  /* 0x0011ac0301007387 */ /* 0x0003e40000100800 */
[----:B-1----:R-:W-:Y:S02]  /*4bbe0*/  IMAD.MOV.U32 R3, RZ, RZ, R151 ;  /* 0x000000ffff037224 */ /* 0x002fe400078e0097 */
[----:B------:R-:W3:Y:S04]  /*4bbf0*/  LDL.LU.64 R150, [R1+0x1950] ;  /* 0x0019500001967983 */ /* 0x000ee80000300a00 */
[----:B------:R1:W-:Y:S04]  /*4bc00*/  STL [R1+0x11b4], R3 ;  /* 0x0011b40301007387 */ /* 0x0003e80000100800 */
[----:B------:R-:W-:Y:S01]  /*4bc10*/  STL [R1+0x11c0], R124 ;  /* 0x0011c07c01007387 */ /* 0x000fe20000100800 */
[----:B-1----:R-:W-:-:S03]  /*4bc20*/  IMAD.MOV.U32 R3, RZ, RZ, R125 ;  /* 0x000000ffff037224 */ /* 0x002fc600078e007d */
[----:B------:R-:W-:Y:S04]  /*4bc30*/  STL [R1+0x11c8], R126 ;  /* 0x0011c87e01007387 */ /* 0x000fe80000100800 */
[----:B------:R1:W-:Y:S02]  /*4bc40*/  STL [R1+0x11bc], R3 ;  /* 0x0011bc0301007387 */ /* 0x0003e40000100800 */
[----:B-1----:R-:W-:Y:S02]  /*4bc50*/  IMAD.MOV.U32 R3, RZ, RZ, R127 ;  /* 0x000000ffff037224 */ /* 0x002fe400078e007f */
        /* <DEDUP_REMOVED lines=11> */
[----:B------:R-:W-:Y:S01]  /*4bd10*/  IMAD.MOV.U32 R16, RZ, RZ, R19 ;  /* 0x000000ffff107224 */ /* 0x000fe200078e0013 */
[----:B------:R-:W-:Y:S04]  /*4bd20*/  STL [R1+0x11d0], R128 ;  /* 0x0011d08001007387 */ /* 0x000fe80000100800 */
[----:B------:R1:W-:Y:S04]  /*4bd30*/  STL [R1+0x11c4], R3 ;  /* 0x0011c40301007387 */ /* 0x0003e80000100800 */
[----:B------:R-:W-:Y:S01]  /*4bd40*/  STL [R1+0x11d8], R130 ;  /* 0x0011d88201007387 */ /* 0x000fe20000100800 */
[----:B-1----:R-:W-:-:S05]  /*4bd50*/  MOV R3, R129 ;  /* 0x0000008100037202 */ /* 0x002fca0000000f00 */
[----:B------:R1:W-:Y:S02]  /*4bd60*/  STL [R1+0x11cc], R3 ;  /* 0x0011cc0301007387 */ /* 0x0003e40000100800 */
[----:B-1----:R-:W-:Y:S02]  /*4bd70*/  IMAD.MOV.U32 R3, RZ, RZ, R131 ;  /* 0x000000ffff037224 */ /* 0x002fe400078e0083 */
[----:B--2---:R-:W-:Y:S04]  /*4bd80*/  STL [R1+0x11e0], R132 ;  /* 0x0011e08401007387 */ /* 0x004fe80000100800 */
[----:B------:R1:W-:Y:S04]  /*4bd90*/  STL [R1+0x11d4], R3 ;  /* 0x0011d40301007387 */ /* 0x0003e80000100800 */
[----:B------:R-:W-:Y:S01]  /*4bda0*/  STL [R1+0x11e8], R134 ;  /* 0x0011e88601007387 */ /* 0x000fe20000100800 */
[----:B-1----:R-:W-:-:S05]  /*4bdb0*/  IMAD.MOV.U32 R3, RZ, RZ, R133 ;  /* 0x000000ffff037224 */ /* 0x002fca00078e0085 */
[----:B------:R1:W-:Y:S04]  /*4bdc0*/  STL [R1+0x11dc], R3 ;  /* 0x0011dc0301007387 */ /* 0x0003e80000100800 */
[----:B------:R-:W-:Y:S01]  /*4bdd0*/  STL [R1+0x11f0], R136 ;  /* 0x0011f08801007387 */ /* 0x000fe20000100800 */
[----:B-1----:R-:W-:-:S05]  /*4bde0*/  IMAD.MOV.U32 R3, RZ, RZ, R135 ;  /* 0x000000ffff037224 */ /* 0x002fca00078e0087 */
[----:B------:R1:W-:Y:S04]  /*4bdf0*/  STL [R1+0x11e4], R3 ;  /* 0x0011e40301007387 */ /* 0x0003e80000100800 */
[----:B------:R-:W-:Y:S01]  /*4be00*/  STL [R1+0x11f8], R138 ;  /* 0x0011f88a01007387 */ /* 0x000fe20000100800 */
[----:B-1----:R-:W-:-:S05]  /*4be10*/  IMAD.MOV.U32 R3, RZ, RZ, R137 ;  /* 0x000000ffff037224 */ /* 0x002fca00078e0089 */
[----:B------:R1:W-:Y:S02]  /*4be20*/  STL [R1+0x11ec], R3 ;  /* 0x0011ec0301007387 */ /* 0x0003e40000100800 */
[----:B-1----:R-:W-:Y:S02]  /*4be30*/  IMAD.MOV.U32 R3, RZ, RZ, R139 ;  /* 0x000000ffff037224 */ /* 0x002fe400078e008b */
[----:B----4-:R-:W-:Y:S04]  /*4be40*/  STL [R1+0x1200], R140 ;  /* 0x0012008c01007387 */ /* 0x010fe80000100800 */
[----:B------:R1:W-:Y:S04]  /*4be50*/  STL [R1+0x11f4], R3 ;  /* 0x0011f40301007387 */ /* 0x0003e80000100800 */
[----:B------:R-:W-:Y:S01]  /*4be60*/  STL [R1+0x1208], R142 ;  /* 0x0012088e01007387 */ /* 0x000fe20000100800 */
[----:B-1----:R-:W-:-:S05]  /*4be70*/  IMAD.MOV.U32 R3, RZ, RZ, R141 ;  /* 0x000000ffff037224 */ /* 0x002fca00078e008d */
[----:B------:R1:W-:Y:S04]  /*4be80*/  STL [R1+0x11fc], R3 ;  /* 0x0011fc0301007387 */ /* 0x0003e80000100800 */
[----:B------:R-:W-:Y:S01]  /*4be90*/  STL [R1+0x1210], R144 ;  /* 0x0012109001007387 */ /* 0x000fe20000100800 */
[----:B-1----:R-:W-:-:S05]  /*4bea0*/  IMAD.MOV.U32 R3, RZ, RZ, R143 ;  /* 0x000000ffff037224 */ /* 0x002fca00078e008f */
[----:B------:R1:W-:Y:S01]  /*4beb0*/  STL [R1+0x1204], R3 ;  /* 0x0012040301007387 */ /* 0x0003e20000100800 */
[----:B------:R-:W-:Y:S02]  /*4bec0*/  IMAD.MOV.U32 R154, RZ, RZ, R157 ;  /* 0x000000ffff9a7224 */ /* 0x000fe400078e009d */
[----:B------:R-:W-:Y:S02]  /*4bed0*/  IMAD.MOV.U32 R19, RZ, RZ, R20 ;  /* 0x000000ffff137224 */ /* 0x000fe400078e0014 */
[----:B------:R-:W-:Y:S01]  /*4bee0*/  IMAD.MOV.U32 R157, RZ, RZ, R158 ;  /* 0x000000ffff9d7224 */ /* 0x000fe200078e009e */
[----:B-1----:R-:W-:Y:S01]  /*4bef0*/  MOV R3, R145 ;  /* 0x0000009100037202 */ /* 0x002fe20000000f00 */
[----:B------:R-:W-:Y:S01]  /*4bf00*/  IMAD.MOV.U32 R20, RZ, RZ, R23 ;  /* 0x000000ffff147224 */ /* 0x000fe200078e0017 */
[----:B------:R-:W-:Y:S01]  /*4bf10*/  MOV R23, R152 ;  /* 0x0000009800177202 */ /* 0x000fe20000000f00 */
[----:B------:R-:W-:Y:S02]  /*4bf20*/  IMAD.MOV.U32 R158, RZ, RZ, R161 ;  /* 0x000000ffff9e7224 */ /* 0x000fe400078e00a1 */
[----:B------:R1:W-:Y:S01]  /*4bf30*/  STL [R1+0x120c], R3 ;  /* 0x00120c0301007387 */ /* 0x0003e20000100800 */
[----:B-----5:R-:W-:-:S02]  /*4bf40*/  IMAD.MOV.U32 R161, RZ, RZ, R4 ;  /* 0x000000ffffa17224 */ /* 0x020fc400078e0004 */
[----:B------:R-:W-:Y:S01]  /*4bf50*/  IMAD.MOV.U32 R152, RZ, RZ, R155 ;  /* 0x000000ffff987224 */ /* 0x000fe200078e009b */
[----:B------:R-:W-:Y:S01]  /*4bf60*/  STL [R1+0x1218], R146 ;  /* 0x0012189201007387 */ /* 0x000fe20000100800 */
[----:B------:R-:W-:Y:S02]  /*4bf70*/  IMAD.MOV.U32 R155, RZ, RZ, R156 ;  /* 0x000000ffff9b7224 */ /* 0x000fe400078e009c */
[----:B-1----:R-:W-:Y:S02]  /*4bf80*/  IMAD.MOV.U32 R3, RZ, RZ, R147 ;  /* 0x000000ffff037224 */ /* 0x002fe400078e0093 */
[----:B------:R-:W-:Y:S02]  /*4bf90*/  IMAD.MOV.U32 R156, RZ, RZ, R159 ;  /* 0x000000ffff9c7224 */ /* 0x000fe400078e009f */
[----:B---3--:R-:W-:Y:S01]  /*4bfa0*/  IMAD.MOV.U32 R4, RZ, RZ, R149 ;  /* 0x000000ffff047224 */ /* 0x008fe200078e0095 */
[----:B------:R-:W-:Y:S01]  /*4bfb0*/  MOV R159, R160 ;  /* 0x000000a0009f7202 */ /* 0x000fe20000000f00 */
[----:B------:R-:W-:Y:S01]  /*4bfc0*/  STL [R1+0x1214], R3 ;  /* 0x0012140301007387 */ /* 0x000fe20000100800 */
[----:B------:R-:W-:-:S02]  /*4bfd0*/  IMAD.MOV.U32 R160, RZ, RZ, R5 ;  /* 0x000000ffffa07224 */ /* 0x000fc400078e0005 */
[----:B------:R-:W-:Y:S01]  /*4bfe0*/  IMAD.U32 R5, RZ, RZ, UR5 ;  /* 0x00000005ff057e24 */ /* 0x000fe2000f8e00ff */
[----:B------:R-:W-:Y:S04]  /*4bff0*/  STL [R1+0x1220], R148 ;  /* 0x0012209401007387 */ /* 0x000fe80000100800 */
[----:B------:R1:W-:Y:S02]  /*4c000*/  STL [R1+0x121c], R4 ;  /* 0x00121c0401007387 */ /* 0x0003e40000100800 */
[----:B-1----:R-:W-:Y:S02]  /*4c010*/  IMAD.MOV.U32 R4, RZ, RZ, R151 ;  /* 0x000000ffff047224 */ /* 0x002fe400078e0097 */
[----:B------:R1:W-:Y:S04]  /*4c020*/  STL [R1+0x1228], R150 ;  /* 0x0012289601007387 */ /* 0x0003e80000100800 */
[----:B------:R2:W-:Y:S04]  /*4c030*/  STL [R1+0x1238], R5 ;  /* 0x0012380501007387 */ /* 0x0005e80000100800 */
[----:B------:R2:W-:Y:S04]  /*4c040*/  STL [R1+0x1224], R4 ;  /* 0x0012240401007387 */ /* 0x0005e80000100800 */
[----:B------:R2:W-:Y:S04]  /*4c050*/  STL [R1], RZ ;  /* 0x000000ff01007387 */ /* 0x0005e80000100800 */
        /* <DEDUP_REMOVED lines=126> */
[----:B------:R2:W-:Y:S01]  /*4c840*/  STL [R1+0x1fc], RZ ;  /* 0x0001fcff01007387 */ /* 0x0005e20000100800 */
[----:B------:R-:W-:-:S04]  /*4c850*/  SHF.R.S32.HI R3, RZ, 0x1f, R0 ;  /* 0x0000001fff037819 */ /* 0x000fc80000011400 */
[----:B------:R-:W-:Y:S01]  /*4c860*/  LEA.HI R3, R3, R0, RZ, 0x7 ;  /* 0x0000000003037211 */ /* 0x000fe200078f38ff */
[----:B------:R-:W-:-:S03]  /*4c870*/  UMOV UR10, 0x1 ;  /* 0x00000001000a7882 */ /* 0x000fc60000000000 */
[----:B------:R-:W-:Y:S01]  /*4c880*/  SHF.R.S32.HI R3, RZ, 0x7, R3 ;  /* 0x00000007ff037819 */ /* 0x000fe20000011403 */
[----:B------:R-:W-:Y:S01]  /*4c890*/  USHF.R.S32.HI UR8, URZ, 0x1f, UR7 ;  /* 0x0000001f3f087899 */ /* 0x000fe20008011407 */
[----:B------:R-:W-:Y:S01]  /*4c8a0*/  IMAD.U32 R0, RZ, RZ, UR10 ;  /* 0x0000000aff007e24 */ /* 0x000fe2000f8e00ff */
[----:B------:R-:W-:Y:S01]  /*4c8b0*/  USHF.R.S32.HI UR9, URZ, 0x1f, UR50 ;  /* 0x0000001f3f097899 */ /* 0x000fe20008011432 */
        /* <DEDUP_REMOVED lines=63> */
[----:B-1----:R-:W-:Y:S01]  /*4ccb0*/  CS2R R150, SRZ ;  /* 0x0000000000967805 */ /* 0x002fe2000001ff00 */
[----:B------:R-:W-:Y:S01]  /*4ccc0*/  VIADD R3, R3, 0xfffffffe ;  /* 0xfffffffe03037836 */ /* 0x000fe20000000000 */
[----:B------:R-:W-:-:S02]  /*4ccd0*/  USHF.L.U32 UR5, UR7, 0x2, URZ ;  /* 0x0000000207057899 */ /* 0x000fc4000800063f */
[----:B------:R-:W-:Y:S01]  /*4cce0*/  USHF.L.U32 UR6, UR50, 0x2, URZ ;  /* 0x0000000232067899 */ /* 0x000fe2000800063f */
[----:B------:R-:W-:Y:S01]  /*4ccf0*/  UMOV UR61, 0xffffffff ;  /* 0xffffffff003d7882 */ /* 0x000fe20000000000 */
[----:B------:R-:W-:Y:S02]  /*4cd00*/  USHF.L.U64.HI UR7, UR7, 0x2, UR8 ;  /* 0x0000000207077899 */ /* 0x000fe40008010208 */
[----:B------:R-:W-:Y:S01]  /*4cd10*/  USHF.L.U64.HI UR50, UR50, 0x2, UR9 ;  /* 0x0000000232327899 */ /* 0x000fe20008010209 */
[----:B--2---:R-:W-:-:S11]  /*4cd20*/  UMOV UR51, URZ ;  /* 0x0000003f00337c82 */ /* 0x004fd60008000000 */
.L_x_1:
[----:B------:R-:W-:Y:S01]  /*4cd30*/  STL.64 [R1+0x1c60], R250 ;  /* 0x001c60fa01007387 */ /* 0x000fe20000100a00 */
[----:B------:R-:W-:Y:S01]  /*4cd40*/  UIADD3 UR61, UR61, 0x1, URZ ;  /* 0x000000013d3d7890 */ /* 0x000fe2000fffe03f */
[----:B------:R-:W-:-:S04]  /*4cd50*/  DEPBAR.LE SB0, 0x2 ;  /* 0x000080800000791a */ /* 0x000fc80000000000 */
        /* <DEDUP_REMOVED lines=49> */
[----:B-----5:R-:W-:Y:S04]  /*4d070*/  STL.64 [R1+0x1ad0], R150 ;  /* 0x001ad09601007387 */ /* 0x020fe80000100a00 */
        /* <DEDUP_REMOVED lines=13> */
[----:B-1----:R-:W2:Y:S04]  /*4d150*/  LDL.LU.64 R124, [R1] ;  /* 0x00000000017c7983 */ /* 0x002ea80000300a00 */
        /* <DEDUP_REMOVED lines=62> */
[----:B------:R-:W2:Y:S01]  /*4d540*/  LDL.LU.64 R250, [R1+0x1f8] ;  /* 0x0001f80001fa7983 */ /* 0x000ea20000300a00 */
[----:B------:R-:W-:Y:S01]  /*4d550*/  UISETP.GT.AND UP0, UPT, UR61, 0x2, UPT ;  /* 0x000000023d00788c */ /* 0x000fe2000bf04270 */
[----:B------:R-:W-:Y:S03]  /*4d560*/  BAR.SYNC.DEFER_BLOCKING 0x0 ;  /* 0x0000000000007b1d */ /* 0x000fe60000010000 */
[----:B------:R-:W-:-:S04]  /*4d570*/  USEL UR61, UR61, URZ, !UP0 ;  /* 0x0000003f3d3d7287 */ /* 0x000fc8000c000000 */
[----:B------:R-:W-:Y:S02]  /*4d580*/  ULEA UR8, UR61, UR60, 0xf ;  /* 0x0000003c3d087291 */ /* 0x000fe4000f8e783f */
[----:B------:R-:W-:Y:S01]  /*4d590*/  ULEA UR9, UR61, UR60, 0x12 ;  /* 0x0000003c3d097291 */ /* 0x000fe2000f8e903f */
[----:B------:R-:W3:Y:S01]  /*4d5a0*/  LDL R3, [R1+0x1238] ;  /* 0x0012380001037983 */ /* 0x000ee20000100800 */
[----:B------:R-:W-:Y:S02]  /*4d5b0*/  UIADD3 UR8, UR8, 0xc0000, URZ ;  /* 0x000c000008087890 */ /* 0x000fe4000fffe03f */
[----:B------:R-:W-:Y:S01]  /*4d5c0*/  USHF.R.U32.HI UR9, URZ, 0x4, UR9 ;  /* 0x000000043f097899 */ /* 0x000fe20008011609 */
[----:B------:R-:W-:Y:S01]  /*4d5d0*/  STL [R1+0x1a4c], R2 ;  /* 0x001a4c0201007387 */ /* 0x000fe20000100800 */
[----:B------:R-:W-:Y:S02]  /*4d5e0*/  USHF.R.U32.HI UR8, URZ, 0x4, UR8 ;  /* 0x000000043f087899 */ /* 0x000fe40008011608 */
[----:B------:R-:W-:-:S02]  /*4d5f0*/  USGXT.U32 UR46, UR9, 0xe ;  /* 0x0000000e092e789a */ /* 0x000fc40008000000 */
[----:B------:R-:W-:Y:S01]  /*4d600*/  USGXT.U32 UR44, UR8, 0xe ;  /* 0x0000000e082c789a */ /* 0x000fe20008000000 */
[----:B------:R-:W-:Y:S01]  /*4d610*/  UMOV UR47, 0x40000040 ;  /* 0x40000040002f7882 */ /* 0x000fe20000000000 */
[----:B------:R-:W-:Y:S01]  /*4d620*/  UMOV UR45, 0x40000040 ;  /* 0x40000040002d7882 */ /* 0x000fe20000000000 */
[----:B------:R-:W-:Y:S02]  /*4d630*/  UIADD3 UR10, UP1, UR46, 0x2, URZ ;  /* 0x000000022e0a7890 */ /* 0x000fe4000ff3e03f */
[----:B------:R-:W-:Y:S01]  /*4d640*/  UIADD3 UR12, UP0, UR44, 0x2, URZ ;  /* 0x000000022c0c7890 */ /* 0x000fe2000ff1e03f */
[----:B------:R-:W-:Y:S01]  /*4d650*/  UMOV UR9, URZ ;  /* 0x0000003f00097c82 */ /* 0x000fe20008000000 */
[----:B------:R-:W-:Y:S01]  /*4d660*/  UMOV UR8, URZ ;  /* 0x0000003f00087c82 */ /* 0x000fe20008000000 */
[----:B------:R-:W-:Y:S02]  /*4d670*/  UIADD3.X UR11, UR9, 0x40000040, URZ, UP1, !UPT ;  /* 0x40000040090b7890 */ /* 0x000fe40008ffe43f */
[----:B------:R-:W-:-:S02]  /*4d680*/  UIADD3.X UR9, UR8, 0x40000040, URZ, UP0, !UPT ;  /* 0x4000004008097890 */ /* 0x000fc400087fe43f */
[----:B------:R-:W-:Y:S01]  /*4d690*/  UIADD3.64 UR42, UR10, 0x2, URZ ;  /* 0x000000020a2a7897 */ /* 0x000fe2000fffe03f */
[----:B------:R-:W-:Y:S01]  /*4d6a0*/  UMOV UR8, UR12 ;  /* 0x0000000c00087c82 */ /* 0x000fe20008000000 */
[----:B------:R-:W-:Y:S02]  /*4d6b0*/  UIADD3.64 UR38, UR10, 0x4, URZ ;  /* 0x000000040a267897 */ /* 0x000fe4000fffe03f */
[----:B------:R-:W-:Y:S02]  /*4d6c0*/  UIADD3.64 UR40, UR8, 0x2, URZ ;  /* 0x0000000208287897 */ /* 0x000fe4000fffe03f */
[----:B------:R-:W-:Y:S02]  /*4d6d0*/  UIADD3.64 UR36, UR8, 0x4, URZ ;  /* 0x0000000408247897 */ /* 0x000fe4000fffe03f */
[----:B------:R-:W-:Y:S02]  /*4d6e0*/  UIADD3.64 UR54, UR10, 0x7fe, URZ ;  /* 0x000007fe0a367897 */ /* 0x000fe4000fffe03f */
[----:B------:R-:W-:-:S02]  /*4d6f0*/  UIADD3.64 UR52, UR8, 0x1fe, URZ ;  /* 0x000001fe08347897 */ /* 0x000fc4000fffe03f */
[----:B------:R-:W-:Y:S02]  /*4d700*/  UIADD3.64 UR58, UR10, 0x800, URZ ;  /* 0x000008000a3a7897 */ /* 0x000fe4000fffe03f */
[----:B------:R-:W-:Y:S02]  /*4d710*/  UIADD3.64 UR56, UR8, 0x200, URZ ;  /* 0x0000020008387897 */ /* 0x000fe4000fffe03f */
[----:B------:R-:W-:Y:S02]  /*4d720*/  UIADD3.64 UR18, UR10, 0x802, URZ ;  /* 0x000008020a127897 */ /* 0x000fe4000fffe03f */
[----:B------:R-:W-:Y:S02]  /*4d730*/  UIADD3.64 UR16, UR8, 0x202, URZ ;  /* 0x0000020208107897 */ /* 0x000fe4000fffe03f */
[----:B------:R-:W-:Y:S02]  /*4d740*/  UIADD3.64 UR22, UR10, 0x1000, URZ ;  /* 0x000010000a167897 */ /* 0x000fe4000fffe03f */
[----:B------:R-:W-:-:S02]  /*4d750*/  UIADD3.64 UR20, UR8, 0x400, URZ ;  /* 0x0000040008147897 */ /* 0x000fc4000fffe03f */
[----:B------:R-:W-:Y:S01]  /*4d760*/  UIADD3.64 UR34, UR10, 0x1002, URZ ;  /* 0x000010020a227897 */ /* 0x000fe2000fffe03f */
[----:B------:R-:W-:Y:S01]  /*4d770*/  UMOV UR12, UR16 ;  /* 0x00000010000c7c82 */ /* 0x000fe20008000000 */
[----:B------:R-:W-:Y:S01]  /*4d780*/  UMOV UR13, UR17 ;  /* 0x00000011000d7c82 */ /* 0x000fe20008000000 */
[----:B------:R-:W-:Y:S02]  /*4d790*/  UIADD3.64 UR32, UR8, 0x402, URZ ;  /* 0x0000040208207897 */ /* 0x000fe4000fffe03f */
[----:B------:R-:W-:Y:S02]  /*4d7a0*/  UIADD3.64 UR30, UR10, 0x1004, URZ ;  /* 0x000010040a1e7897 */ /* 0x000fe4000fffe03f */
[----:B------:R-:W-:Y:S02]  /*4d7b0*/  UIADD3.64 UR28, UR8, 0x404, URZ ;  /* 0x00000404081c7897 */ /* 0x000fe4000fffe03f */
[----:B------:R-:W-:Y:S02]  /*4d7c0*/  UIADD3.64 UR26, UR10, 0x17fe, URZ ;  /* 0x000017fe0a1a7897 */ /* 0x000fe4000fffe03f */
[----:B------:R-:W-:Y:S01]  /*4d7d0*/  UIADD3.64 UR24, UR8, 0x5fe, URZ ;  /* 0x000005fe08187897 */ /* 0x000fe2000fffe03f */
[----:B--2---:R-:W-:-:S06]  /*4d7e0*/  WARPGROUP.ARRIVE ;  /* 0x00000000000079c5 */ /* 0x004fcc0000000000 */
[----:B------:R-:W-:Y:S03]  /*4d7f0*/  HGMMA.64x256x8.F32.TF32 R124, gdesc[UR44], R124, gsb0 ;  /* 0x07e000002c7c79f0 */ /* 0x000fe6000800287c */
[----:B------:R-:W-:Y:S02]  /*4d800*/  WARPGROUP.DEPBAR.LE gsb0, 0x0 ;  /* 0x00008000000079c5 */ /* 0x000fe40000010000 */
[----:B------:R-:W-:-:S15]  /*4d810*/  WARPGROUP.ARRIVE ;  /* 0x00000000000079c5 */ /* 0x000fde0000000000 */
[----:B------:R-:W-:-:S08]  /*4d820*/  NOP ;  /* 0x0000000000007918 */ /* 0x000fd00000000000 */
        /* <DEDUP_REMOVED lines=20> */
[----:B------:R-:W-:Y:S01]  /*4d970*/  HGMMA.64x256x8.F32.TF32 R124, gdesc[UR16], R124, gsb0 ;  /* 0x07e00000107c79f0 */ /* 0x000fe2000800287c */
[----:B------:R-:W-:Y:S02]  /*4d980*/  UIADD3.64 UR18, UR10, 0x804, URZ ;  /* 0x000008040a127897 */ /* 0x000fe4000fffe03f */
[----:B------:R-:W-:-:S07]  /*4d990*/  UIADD3.64 UR16, UR8, 0x204, URZ ;  /* 0x0000020408107897 */ /* 0x000fce000fffe03f */
[----:B------:R-:W-:Y:S01]  /*4d9a0*/  UMOV UR14, UR16 ;  /* 0x00000010000e7c82 */ /* 0x000fe20008000000 */
[----:B------:R-:W-:Y:S01]  /*4d9b0*/  UMOV UR15, UR17 ;  /* 0x00000011000f7c82 */ /* 0x000fe20008000000 */
[----:B------:R-:W-:Y:S02]  /*4d9c0*/  WARPGROUP.DEPBAR.LE gsb0, 0x0 ;  /* 0x00008000000079c5 */ /* 0x000fe40000010000 */
[----:B------:R-:W-:-:S14]  /*4d9d0*/  WARPGROUP.ARRIVE ;  /* 0x00000000000079c5 */ /* 0x000fdc0000000000 */
[----:B------:R-:W-:Y:S01]  /*4d9e0*/  HGMMA.64x256x8.F32.TF32 R124, gdesc[UR16], R124, gsb0 ;  /* 0x07e00000107c79f0 */ /* 0x000fe2000800287c */
[----:B------:R-:W-:Y:S02]  /*4d9f0*/  UIADD3.64 UR18, UR10, 0xffe, URZ ;  /* 0x00000ffe0a127897 */ /* 0x000fe4000fffe03f */
[----:B------:R-:W-:Y:S01]  /*4da00*/  UIADD3.64 UR16, UR8, 0x3fe, URZ ;  /* 0x000003fe08107897 */ /* 0x000fe2000fffe03f */
[----:B------:R-:W-:Y:S02]  /*4da10*/  WARPGROUP.DEPBAR.LE gsb0, 0x0 ;  /* 0x00008000000079c5 */ /* 0x000fe40000010000 */
[----:B------:R-:W-:-:S15]  /*4da20*/  WARPGROUP.ARRIVE ;  /* 0x00000000000079c5 */ /* 0x000fde0000000000 */
[----:B------:R-:W-:-:S07]  /*4da30*/  NOP ;  /* 0x0000000000007918 */ /* 0x000fce0000000000 */
[----:B------:R-:W-:Y:S01]  /*4da40*/  HGMMA.64x256x8.F32.TF32 R124, gdesc[UR16], R124, gsb0 ;  /* 0x07e00000107c79f0 */ /* 0x000fe2000800287c */
[----:B------:R-:W-:Y:S01]  /*4da50*/  UMOV UR18, UR20 ;  /* 0x0000001400127c82 */ /* 0x000fe20008000000 */
[----:B------:R-:W-:Y:S01]  /*4da60*/  UMOV UR19, UR21 ;  /* 0x0000001500137c82 */ /* 0x000fe20008000000 */
[----:B------:R-:W-:Y:S02]  /*4da70*/  WARPGROUP.DEPBAR.LE gsb0, 0x0 ;  /* 0x00008000000079c5 */ /* 0x000fe40000010000 */
[----:B------:R-:W-:-:S15]  /*4da80*/  WARPGROUP.ARRIVE ;  /* 0x00000000000079c5 */ /* 0x000fde0000000000 */
[----:B------:R-:W-:-:S08]  /*4da90*/  NOP ;  /* 0x0000000000007918 */ /* 0x000fd00000000000 */
        /* <DEDUP_REMOVED lines=34> */
[----:B------:R-:W-:Y:S03]  /*4dcc0*/  HGMMA.64x256x8.F32.TF32 R124, gdesc[UR16], R124, gsb0 ;  /* 0x07e00000107c79f0 */ /* 0x000fe6000800287c */
[----:B------:R-:W-:Y:S02]  /*4dcd0*/  WARPGROUP.DEPBAR.LE gsb0, 0x0 ;  /* 0x00008000000079c5 */ /* 0x000fe40000010000 */
[----:B------:R-:W-:-:S15]  /*4dce0*/  WARPGROUP.ARRIVE ;  /* 0x00000000000079c5 */ /* 0x000fde0000000000 */
[----:B------:R-:W-:-:S08]  /*4dcf0*/  NOP ;  /* 0x0000000000007918 */ /* 0x000fd00000000000 */
[----:B------:R-:W-:Y:S03]  /*4dd00*/  HGMMA.64x256x8.F32.TF32 R124, gdesc[UR12], R124, gsb0 ;  /* 0x07e000000c7c79f0 */ /* 0x000fe6000800287c */
[----:B------:R-:W-:Y:S02]  /*4dd10*/  WARPGROUP.DEPBAR.LE gsb0, 0x0 ;  /* 0x00008000000079c5 */ /* 0x000fe40000010000 */
[----:B------:R-:W-:Y:S04]  /*4dd20*/  STL.64 [R1], R124 ;  /* 0x0000007c01007387 */ /* 0x000fe80000100a00 */
        /* <DEDUP_REMOVED lines=63> */
[----:B-1----:R-:W2:Y:S04]  /*4e120*/  LDL.LU.64 R250, [R1+0x1c60] ;  /* 0x001c600001fa7983 */ /* 0x002ea80000300a00 */
[----:B------:R-:W4:Y:S04]  /*4e130*/  LDL.LU.64 R248, [R1+0x1c58] ;  /* 0x001c580001f87983 */ /* 0x000f280000300a00 */
[----:B------:R-:W2:Y:S04]  /*4e140*/  LDL.LU.64 R246, [R1+0x1c50] ;  /* 0x001c500001f67983 */ /* 0x000ea80000300a00 */
        /* <DEDUP_REMOVED lines=21> */
[----:B------:R-:W4:Y:S04]  /*4e2a0*/  LDL.LU.64 R202, [R1+0x1ba0] ;  /* 0x001ba00001ca7983 */ /* 0x000f280000300a00 */
[----:B------:R-:W2:Y:S04]  /*4e2b0*/  LDL.LU.64 R200, [R1+0x1b98] ;  /* 0x001b980001c87983 */ /* 0x000ea80000300a00 */
        /* <DEDUP_REMOVED lines=38> */
[----:B------:R-:W-:Y:S01]  /*4e520*/  UIADD3.64 UR46, UR10, 0x1ffe, URZ ;  /* 0x00001ffe0a2e7897 */ /* 0x000fe2000fffe03f */
[----:B---3--:R-:W-:Y:S01]  /*4e530*/  R2UR UR14, R3 ;  /* 0x00000000030e72ca */ /* 0x008fe200000e0000 */
[----:B------:R-:W-:Y:S01]  /*4e540*/  UIADD3.64 UR42, UR10, 0x2002, URZ ;  /* 0x000020020a2a7897 */ /* 0x000fe2000fffe03f */
[----:B------:R-:W-:Y:S01]  /*4e550*/  R2UR UR15, R0 ;  /* 0x00000000000f72ca */ /* 0x000fe200000e0000 */
[----:B------:R-:W-:Y:S01]  /*4e560*/  UIADD3.64 UR38, UR10, 0x2004, URZ ;  /* 0x000020040a267897 */ /* 0x000fe2000fffe03f */
[----:B------:R-:W1:Y:S01]  /*4e570*/  LDC R3, c[0x0][0x230] ;  /* 0x00008c00ff037b82 */ /* 0x000e620000000800 */
[----:B------:R-:W-:Y:S01]  /*4e580*/  UIADD3.64 UR54, UR10, 0x27fe, URZ ;  /* 0x000027fe0a367897 */ /* 0x000fe2000fffe03f */
[----:B------:R-:W-:Y:S01]  /*4e590*/  LOP3.LUT R0, R7, 0x2, RZ, 0xfc, !PT ;  /* 0x0000000207007812 */ /* 0x000fe200078efcff */
[----:B------:R-:W-:Y:S01]  /*4e5a0*/  UIADD3.64 UR58, UR10, 0x2800, URZ ;  /* 0x000028000a3a7897 */ /* 0x000fe2000fffe03f */
[----:B------:R-:W-:Y:S01]  /*4e5b0*/  IADD3 R9, P3, R9, UR5, RZ ;  /* 0x0000000509097c10 */ /* 0x000fe2000ff7e0ff */
[----:B------:R-:W-:Y:S01]  /*4e5c0*/  UIADD3.64 UR18, UR10, 0x3802, URZ ;  /* 0x000038020a127897 */ /* 0x000fe2000fffe03f */
[----:B------:R-:W-:Y:S01]  /*4e5d0*/  IADD3 R11, P4, R11, UR5, RZ ;  /* 0x000000050b0b7c10 */ /* 0x000fe2000ff9e0ff */
[----:B------:R3:W-:Y:S01]  /*4e5e0*/  STL [R1+0x1a50], R6 ;  /* 0x001a500601007387 */ /* 0x0007e20000100800 */
[----:B------:R-:W-:Y:S01]  /*4e5f0*/  IADD3.X R8, R8, UR7, RZ, P3, !PT ;  /* 0x0000000708087c10 */ /* 0x000fe20009ffe4ff */
[----:B------:R-:W-:Y:S01]  /*4e600*/  IMAD.MOV.U32 R4, RZ, RZ, R9 ;  /* 0x000000ffff047224 */ /* 0x000fe200078e0009 */
[----:B------:R-:W-:-:S03]  /*4e610*/  IADD3.X R10, R10, UR7, RZ, P4, !PT ;  /* 0x000000070a0a7c10 */ /* 0x000fc6000a7fe4ff */
[----:B------:R-:W-:Y:S02]  /*4e620*/  IMAD.MOV.U32 R5, RZ, RZ, R8 ;  /* 0x000000ffff057224 */ /* 0x000fe400078e0008 */
[----:B-1----:R-:W-:-:S05]  /*4e630*/  VIADD R3, R3, 0x7f ;  /* 0x0000007f03037836 */ /* 0x002fca0000000000 */
[----:B------:R-:W-:-:S04]  /*4e640*/  SHF.R.S32.HI R2, RZ, 0x1f, R3 ;  /* 0x0000001fff027819 */ /* 0x000fc80000011403 */
[----:B------:R-:W-:Y:S02]  /*4e650*/  LEA.HI R2, R2, R3, RZ, 0x7 ;  /* 0x0000000302027211 */ /* 0x000fe400078f38ff */
[----:B------:R-:W-:Y:S02]  /*4e660*/  LOP3.LUT R3, R7, 0x20, RZ, 0xfc, !PT ;  /* 0x0000002007037812 */ /* 0x000fe400078efcff */
[----:B------:R-:W-:-:S04]  /*4e670*/  SHF.R.S32.HI R2, RZ, 0x7, R2 ;  /* 0x00000007ff027819 */ /* 0x000fc80000011402 */
[----:B------:R-:W-:-:S04]  /*4e680*/  IADD3 R2, R2, -0x2, RZ ;  /* 0xfffffffe02027810 */ /* 0x000fc80007ffe0ff */
[----:B------:R-:W-:Y:S02]  /*4e690*/  ISETP.LE.AND P0, PT, R2, UR51, PT ;  /* 0x0000003302007c0c */ /* 0x000fe4000bf03270 */
[----:B------:R-:W-:Y:S02]  /*4e6a0*/  LOP3.LUT R2, R7, 0x42, RZ, 0xfc, !PT ;  /* 0x0000004207027812 */ /* 0x000fe400078efcff */
[----:B--2---:R-:W-:Y:S02]  /*4e6b0*/  IADD3 R171, P4, R171, UR5, RZ ;  /* 0x00000005abab7c10 */ /* 0x004fe4000ff9e0ff */
[----:B----4-:R-:W-:Y:S02]  /*4e6c0*/  IADD3 R169, P3, R169, UR5, RZ ;  /* 0x00000005a9a97c10 */ /* 0x010fe4000ff7e0ff */
[----:B------:R-:W-:Y:S02]  /*4e6d0*/  IADD3.X R170, R170, UR7, RZ, P4, !PT ;  /* 0x00000007aaaa7c10 */ /* 0x000fe4000a7fe4ff */
[----:B------:R-:W-:Y:S01]  /*4e6e0*/  IADD3.X R168, R168, UR7, RZ, P3, !PT ;  /* 0x00000007a8a87c10 */ /* 0x000fe20009ffe4ff */
[----:B------:R-:W-:-:S06]  /*4e6f0*/  WARPGROUP.ARRIVE ;  /* 0x00000000000079c5 */ /* 0x000fcc0000000000 */
[----:B------:R-:W-:Y:S01]  /*4e700*/  HGMMA.64x256x8.F32.TF32 R24, gdesc[UR44], R24, gsb0 ;  /* 0x07e000002c1879f0 */ /* 0x000fe20008002818 */
[----:B------:R-:W-:Y:S01]  /*4e710*/  UIADD3.64 UR46, UR10, 0x2000, URZ ;  /* 0x000020000a2e7897 */ /* 0x000fe2000fffe03f */
[----:B------:R-:W-:Y:S01]  /*4e720*/  UMOV UR44, UR8 ;  /* 0x00000008002c7c82 */ /* 0x000fe20008000000 */
[----:B------:R-:W-:Y:S01]  /*4e730*/  UMOV UR45, UR9 ;  /* 0x00000009002d7c82 */ /* 0x000fe20008000000 */
[----:B------:R-:W-:Y:S02]  /*4e740*/  UIMAD UR9, UR51, -0x80, UR14 ;  /* 0xffffff80330978a4 */ /* 0x000fe4000f8e020e */
[----:B------:R-:W-:Y:S02]  /*4e750*/  UIADD3 UR8, UR15, 0x1, URZ ;  /* 0x000000010f087890 */ /* 0x000fe4000fffe03f */
[----:B------:R-:W-:Y:S02]  /*4e760*/  UIADD3.64 UR14, UR10, 0x3804, URZ ;  /* 0x000038040a0e7897 */ /* 0x000fe4000fffe03f */
[----:B------:R-:W-:Y:S01]  /*4e770*/  ISETP.GE.AND P1, PT, R7, UR9, PT ;  /* 0x0000000907007c0c */ /* 0x000fe2000bf26270 */
[----:B------:R-:W-:Y:S01]  /*4e780*/  UISETP.GT.AND UP0, UPT, UR8, 0x2, UPT ;  /* 0x000000020800788c */ /* 0x000fe2000bf04270 */
[----:B------:R-:W-:-:S02]  /*4e790*/  ISETP.GE.AND P2, PT, R0, UR9, PT ;  /* 0x0000000900007c0c */ /* 0x000fc4000bf46270 */
[----:B------:R-:W-:Y:S01]  /*4e7a0*/  SEL R0, RZ, 0x4, P1 ;  /* 0x00000004ff007807 */ /* 0x000fe20000800000 */
[----:B------:R-:W-:-:S03]  /*4e7b0*/  USEL UR8, UR8, URZ, !UP0 ;  /* 0x0000003f08087287 */ /* 0x000fc6000c000000 */
[----:B------:R-:W-:-:S04]  /*4e7c0*/  SEL R0, R0, RZ, !P0 ;  /* 0x000000ff00007207 */ /* 0x000fc80004000000 */
[----:B------:R-:W-:Y:S02]  /*4e7d0*/  ISETP.NE.U32.AND P1, PT, R0, RZ, PT ;  /* 0x000000ff0000720c */ /* 0x000fe40003f25070 */
[----:B------:R-:W-:-:S04]  /*4e7e0*/  SEL R0, RZ, 0x4, P2 ;  /* 0x00000004ff007807 */ /* 0x000fc80001000000 */
[----:B------:R-:W-:-:S04]  /*4e7f0*/  SEL R0, R0, RZ, !P0 ;  /* 0x000000ff00007207 */ /* 0x000fc80004000000 */
[----:B------:R-:W-:Y:S01]  /*4e800*/  ISETP.NE.U32.AND P2, PT, R0, RZ, PT ;  /* 0x000000ff0000720c */ /* 0x000fe20003f45070 */
[----:B------:R-:W-:Y:S02]  /*4e810*/  WARPGROUP.DEPBAR.LE gsb0, 0x0 ;  /* 0x00008000000079c5 */ /* 0x000fe40000010000 */
[----:B------:R-:W-:-:S06]  /*4e820*/  WARPGROUP.ARRIVE ;  /* 0x00000000000079c5 */ /* 0x000fcc0000000000 */
        /* <DEDUP_REMOVED lines=9> */
[----:B------:R-:W-:Y:S01]  /*4e8c0*/  UIADD3.64 UR38, UR10, 0x2802, URZ ;  /* 0x000028020a267897 */ /* 0x000fe2000fffe03f */
[----:B------:R-:W-:Y:S01]  /*4e8d0*/  UMOV UR36, UR22 ;  /* 0x0000001600247c82 */ /* 0x000fe20008000000 */
[----:B------:R-:W-:Y:S01]  /*4e8e0*/  UMOV UR37, UR23 ;  /* 0x0000001700257c82 */ /* 0x000fe20008000000 */
[----:B------:R-:W-:Y:S01]  /*4e8f0*/  UIADD3.64 UR22, UR10, 0x3800, URZ ;  /* 0x000038000a167897 */ /* 0x000fe2000fffe03f */
[----:B------:R-:W-:Y:S02]  /*4e900*/  WARPGROUP.DEPBAR.LE gsb0, 0x0 ;  /* 0x00008000000079c5 */ /* 0x000fe40000010000 */
[----:B------:R-:W-:-:S15]  /*4e910*/  WARPGROUP.ARRIVE ;  /* 0x00000000000079c5 */ /* 0x000fde0000000000 */
[----:B------:R-:W-:-:S06]  /*4e920*/  NOP ;  /* 0x0000000000007918 */ /* 0x000fcc0000000000 */
        /* <DEDUP_REMOVED lines=53> */
[----:B------:R-:W-:-:S06]  /*4ec80*/  ULEA UR16, UR8, UR60, 0xf ;  /* 0x0000003c08107291 */ /* 0x000fcc000f8e783f */
[----:B------:R-:W-:-:S05]  /*4ec90*/  IMAD.U32 R0, RZ, RZ, UR16 ;  /* 0x00000010ff007e24 */ /* 0x000fca000f8e00ff */
[----:B------:R-:W-:Y:S02]  /*4eca0*/  IADD3 R0, R6, 0x100000, R0 ;  /* 0x0010000006007810 */ /* 0x000fe40007ffe000 */
[----:B---3--:R-:W-:Y:S01]  /*4ecb0*/  LOP3.LUT R6, R7, 0x40, RZ, 0xfc, !PT ;  /* 0x0000004007067812 */ /* 0x008fe200078efcff */
[----:B------:R-:W-:Y:S02]  /*4ecc0*/  WARPGROUP.DEPBAR.LE gsb0, 0x0 ;  /* 0x00008000000079c5 */ /* 0x000fe40000010000 */
[----:B------:R-:W-:-:S11]  /*4ecd0*/  WARPGROUP.ARRIVE ;  /* 0x00000000000079c5 */ /* 0x000fd60000000000 */
[----:B------:R-:W-:Y:S03]  /*4ece0*/  HGMMA.64x256x8.F32.TF32 R24, gdesc[UR12], R24, gsb0 ;  /* 0x07e000000c1879f0 */ /* 0x000fe60008002818 */
[----:B------:R-:W-:Y:S02]  /*4ecf0*/  WARPGROUP.DEPBAR.LE gsb0, 0x0 ;  /* 0x00008000000079c5 */ /* 0x000fe40000010000 */
[----:B------:R-:W-:Y:S06]  /*4ed00*/  BAR.SYNC.DEFER_BLOCKING 0x0 ;  /* 0x0000000000007b1d */ /* 0x000fec0000010000 */
[----:B------:R1:W-:Y:S04]  /*4ed10*/  STL [R1+0x1a60], R148 ;  /* 0x001a609401007387 */ /* 0x0003e80000100800 */
[----:B------:R2:W-:Y:S04]  /*4ed20*/  STL [R1+0x1a5c], R149 ;  /* 0x001a5c9501007387 */ /* 0x0005e80000100800 */
[----:B------:R-:W-:Y:S04]  /*4ed30*/  STL [R1+0x1a58], R150 ;  /* 0x001a589601007387 */ /* 0x000fe80000100800 */
[----:B------:R3:W-:Y:S04]  /*4ed40*/  STL [R1+0x1a54], R151 ;  /* 0x001a549701007387 */ /* 0x0007e80000100800 */
[----:B------:R-:W-:Y:S01]  /*4ed50*/  @!PT LDS RZ, [RZ] ;  /* 0x00000000fffff984 */ /* 0x000fe20000000800 */
[----:B------:R-:W-:Y:S01]  /*4ed60*/  @!PT LDS RZ, [RZ] ;  /* 0x00000000fffff984 */ /* 0x000fe20000000800 */
[----:B------:R-:W-:Y:S01]  /*4ed70*/  @!PT LDS RZ, [RZ] ;  /* 0x00000000fffff984 */ /* 0x000fe20000000800 */
[----:B------:R4:W-:Y:S01]  /*4ed80*/  LDGSTS.E [R0+-0x40000], desc[UR48][R4.64], P1 ;  /* 0xc000000004007fae */ /* 0x0009e20008921870 */
[----:B------:R-:W-:-:S02]  /*4ed90*/  ISETP.GE.AND P1, PT, R3, UR9, PT ;  /* 0x0000000903007c0c */ /* 0x000fc4000bf26270 */
[----:B------:R-:W-:Y:S01]  /*4eda0*/  LOP3.LUT R3, R7, 0x22, RZ, 0xfc, !PT ;  /* 0x0000002207037812 */ /* 0x000fe200078efcff */
[----:B----4-:R-:W-:Y:S02]  /*4edb0*/  IMAD.MOV.U32 R4, RZ, RZ, R11 ;  /* 0x000000ffff047224 */ /* 0x010fe400078e000b */
[----:B------:R-:W-:-:S05]  /*4edc0*/  IMAD.MOV.U32 R5, RZ, RZ, R10 ;  /* 0x000000ffff057224 */ /* 0x000fca00078e000a */
[----:B------:R4:W-:Y:S01]  /*4edd0*/  LDGSTS.E [R0+-0x3fff8], desc[UR48][R4.64], P2 ;  /* 0xc000800004007fae */ /* 0x0009e20009121870 */
[----:B------:R-:W-:Y:S02]  /*4ede0*/  ISETP.GE.AND P2, PT, R3, UR9, PT ;  /* 0x0000000903007c0c */ /* 0x000fe4000bf46270 */
[----:B------:R-:W-:-:S04]  /*4edf0*/  SEL R3, RZ, 0x4, P1 ;  /* 0x00000004ff037807 */ /* 0x000fc80000800000 */
[----:B------:R-:W-:-:S04]  /*4ee00*/  SEL R3, R3, RZ, !P0 ;  /* 0x000000ff03037207 */ /* 0x000fc80004000000 */
[----:B------:R-:W-:Y:S01]  /*4ee10*/  ISETP.NE.U32.AND P1, PT, R3, RZ, PT ;  /* 0x000000ff0300720c */ /* 0x000fe20003f25070 */
[----:B----4-:R-:W-:Y:S01]  /*4ee20*/  IMAD.MOV.U32 R4, RZ, RZ, R169 ;  /* 0x000000ffff047224 */ /* 0x010fe200078e00a9 */
[----:B------:R-:W-:Y:S01]  /*4ee30*/  SEL R3, RZ, 0x4, P2 ;  /* 0x00000004ff037807 */ /* 0x000fe20001000000 */
[----:B------:R-:W-:-:S03]  /*4ee40*/  IMAD.MOV.U32 R5, RZ, RZ, R168 ;  /* 0x000000ffff057224 */ /* 0x000fc600078e00a8 */
[----:B------:R-:W-:-:S04]  /*4ee50*/  SEL R3, R3, RZ, !P0 ;  /* 0x000000ff03037207 */ /* 0x000fc80004000000 */
[----:B------:R-:W-:-:S03]  /*4ee60*/  ISETP.NE.U32.AND P2, PT, R3, RZ, PT ;  /* 0x000000ff0300720c */ /* 0x000fc60003f45070 */
[----:B------:R4:W-:Y:S01]  /*4ee70*/  LDGSTS.E [R0+-0x3e000], desc[UR48][R4.64], P1 ;  /* 0xc200000004007fae */ /* 0x0009e20008921870 */
[----:B------:R-:W-:-:S04]  /*4ee80*/  ISETP.GE.AND P1, PT, R6, UR9, PT ;  /* 0x0000000906007c0c */ /* 0x000fc8000bf26270 */
[----:B------:R-:W-:Y:S02]  /*4ee90*/  SEL R3, RZ, 0x4, P1 ;  /* 0x00000004ff037807 */ /* 0x000fe40000800000 */
[----:B------:R-:W-:Y:S02]  /*4eea0*/  ISETP.GE.AND P1, PT, R2, UR9, PT ;  /* 0x0000000902007c0c */ /* 0x000fe4000bf26270 */
[----:B------:R-:W2:Y:S01]  /*4eeb0*/  LDL R2, [R1+0x1a48] ;  /* 0x001a480001027983 */ /* 0x000ea20000100800 */
[----:B------:R-:W-:Y:S02]  /*4eec0*/  SEL R3, R3, RZ, !P0 ;  /* 0x000000ff03037207 */ /* 0x000fe40004000000 */
[----:B----4-:R-:W-:Y:S01]  /*4eed0*/  MOV R4, R171 ;  /* 0x000000ab00047202 */ /* 0x010fe20000000f00 */
[----:B------:R-:W-:Y:S01]  /*4eee0*/  IMAD.MOV.U32 R5, RZ, RZ, R170 ;  /* 0x000000ffff057224 */ /* 0x000fe200078e00aa */
[----:B------:R-:W-:-:S04]  /*4eef0*/  IADD3 R201, P3, R201, UR5, RZ ;  /* 0x00000005c9c97c10 */ /* 0x000fc8000ff7e0ff */
[----:B------:R4:W-:Y:S01]  /*4ef00*/  LDGSTS.E [R0+-0x3dff8], desc[UR48][R4.64], P2 ;  /* 0xc200800004007fae */ /* 0x0009e20009121870 */
[----:B------:R-:W-:Y:S02]  /*4ef10*/  ISETP.NE.U32.AND P2, PT, R3, RZ, PT ;  /* 0x000000ff0300720c */ /* 0x000fe40003f45070 */
[----:B------:R-:W-:Y:S02]  /*4ef20*/  SEL R3, RZ, 0x4, P1 ;  /* 0x00000004ff037807 */ /* 0x000fe40000800000 */
[----:B------:R-:W-:Y:S02]  /*4ef30*/  IADD3.X R200, R200, UR7, RZ, P3, !PT ;  /* 0x00000007c8c87c10 */ /* 0x000fe40009ffe4ff */
[----:B------:R-:W-:Y:S02]  /*4ef40*/  SEL R3, R3, RZ, !P0 ;  /* 0x000000ff03037207 */ /* 0x000fe40004000000 */
[----:B------:R-:W-:Y:S02]  /*4ef50*/  IADD3 R203, P4, R203, UR5, RZ ;  /* 0x00000005cbcb7c10 */ /* 0x000fe4000ff9e0ff */
[----:B------:R-:W-:Y:S01]  /*4ef60*/  ISETP.NE.U32.AND P1, PT, R3, RZ, PT ;  /* 0x000000ff0300720c */ /* 0x000fe20003f25070 */
[----:B----4-:R-:W-:Y:S01]  /*4ef70*/  IMAD.MOV.U32 R4, RZ, RZ, R201 ;  /* 0x000000ffff047224 */ /* 0x010fe200078e00c9 */
[----:B------:R-:W-:Y:S01]  /*4ef80*/  IADD3.X R202, R202, UR7, RZ, P4, !PT ;  /* 0x00000007caca7c10 */ /* 0x000fe2000a7fe4ff */
[----:B------:R-:W-:Y:S01]  /*4ef90*/  IMAD.MOV.U32 R5, RZ, RZ, R200 ;  /* 0x000000ffff057224 */ /* 0x000fe200078e00c8 */
[----:B-1----:R-:W-:-:S04]  /*4efa0*/  LOP3.LUT R148, R7, 0x60, RZ, 0xfc, !PT ;  /* 0x0000006007947812 */ /* 0x002fc800078efcff */
[----:B------:R1:W-:Y:S01]  /*4efb0*/  LDGSTS.E [R0+-0x3c000], desc[UR48][R4.64], P2 ;  /* 0xc400000004007fae */ /* 0x0003e20009121870 */
[----:B------:R-:W-:Y:S01]  /*4efc0*/  LOP3.LUT R6, R7, 0x62, RZ, 0xfc, !PT ;  /* 0x0000006207067812 */ /* 0x000fe200078efcff */
[----:B-1----:R-:W-:Y:S02]  /*4efd0*/  IMAD.MOV.U32 R4, RZ, RZ, R203 ;  /* 0x000000ffff047224 */ /* 0x002fe400078e00cb */
[----:B------:R-:W-:-:S05]  /*4efe0*/  IMAD.MOV.U32 R5, RZ, RZ, R202 ;  /* 0x000000ffff057224 */ /* 0x000fca00078e00ca */
[----:B------:R1:W-:Y:S01]  /*4eff0*/  LDGSTS.E [R0+-0x3bff8], desc[UR48][R4.64], P1 ;  /* 0xc400800004007fae */ /* 0x0003e20008921870 */
[----:B------:R-:W-:-:S04]  /*4f000*/  ISETP.GE.AND P1, PT, R148, UR9, PT ;  /* 0x0000000994007c0c */ /* 0x000fc8000bf26270 */
[----:B------:R-:W-:Y:S02]  /*4f010*/  SEL R3, RZ, 0x4, P1 ;  /* 0x00000004ff037807 */ /* 0x000fe40000800000 */
[----:B------:R-:W-:Y:S02]  /*4f020*/  ISETP.GE.AND P1, PT, R6, UR9, PT ;  /* 0x0000000906007c0c */ /* 0x000fe4000bf26270 */
[----:B------:R-:W-:Y:S02]  /*4f030*/  SEL R3, R3, RZ, !P0 ;  /* 0x000000ff03037207 */ /* 0x000fe40004000000 */
[----:B------:R-:W-:Y:S02]  /*4f040*/  IADD3 R233, P3, R233, UR5, RZ ;  /* 0x00000005e9e97c10 */ /* 0x000fe4000ff7e0ff */
[----:B------:R-:W-:Y:S02]  /*4f050*/  ISETP.NE.U32.AND P2, PT, R3, RZ, PT ;  /* 0x000000ff0300720c */ /* 0x000fe40003f45070 */
[----:B------:R-:W-:-:S02]  /*4f060*/  SEL R3, RZ, 0x4, P1 ;  /* 0x00000004ff037807 */ /* 0x000fc40000800000 */
[----:B------:R-:W-:Y:S02]  /*4f070*/  IADD3.X R232, R232, UR7, RZ, P3, !PT ;  /* 0x00000007e8e87c10 */ /* 0x000fe40009ffe4ff */
[----:B------:R-:W-:Y:S02]  /*4f080*/  SEL R3, R3, RZ, !P0 ;  /* 0x000000ff03037207 */ /* 0x000fe40004000000 */
[----:B------:R-:W-:Y:S02]  /*4f090*/  IADD3 R235, P4, R235, UR5, RZ ;  /* 0x00000005ebeb7c10 */ /* 0x000fe4000ff9e0ff */
[----:B------:R-:W-:Y:S01]  /*4f0a0*/  ISETP.NE.U32.AND P1, PT, R3, RZ, PT ;  /* 0x000000ff0300720c */ /* 0x000fe20003f25070 */
[----:B-1----:R-:W-:Y:S01]  /*4f0b0*/  IMAD.MOV.U32 R4, RZ, RZ, R233 ;  /* 0x000000ffff047224 */ /* 0x002fe200078e00e9 */
[----:B------:R-:W-:Y:S01]  /*4f0c0*/  IADD3.X R234, R234, UR7, RZ, P4, !PT ;  /* 0x00000007eaea7c10 */ /* 0x000fe2000a7fe4ff */
[----:B------:R-:W-:-:S05]  /*4f0d0*/  IMAD.MOV.U32 R5, RZ, RZ, R232 ;  /* 0x000000ffff057224 */ /* 0x000fca00078e00e8 */
[----:B------:R1:W-:Y:S02]  /*4f0e0*/  LDGSTS.E [R0+-0x3a000], desc[UR48][R4.64], P2 ;  /* 0xc600000004007fae */ /* 0x0003e40009121870 */
[----:B-1----:R-:W-:Y:S01]  /*4f0f0*/  MOV R4, R235 ;  /* 0x000000eb00047202 */ /* 0x002fe20000000f00 */
[----:B------:R-:W-:-:S05]  /*4f100*/  IMAD.MOV.U32 R5, RZ, RZ, R234 ;  /* 0x000000ffff057224 */ /* 0x000fca00078e00ea */
[----:B------:R1:W-:Y:S02]  /*4f110*/  LDGSTS.E [R0+-0x39ff8], desc[UR48][R4.64], P1 ;  /* 0xc600800004007fae */ /* 0x0003e40008921870 */
[----:B-1----:R-:W-:-:S04]  /*4f120*/  LOP3.LUT R0, R7, 0x4, RZ, 0xfc, !PT ;  /* 0x0000000407007812 */ /* 0x002fc800078efcff */
[----:B------:R-:W-:-:S04]  /*4f130*/  ISETP.GE.AND P1, PT, R0, UR9, PT ;  /* 0x0000000900007c0c */ /* 0x000fc8000bf26270 */
[----:B------:R-:W-:Y:S02]  /*4f140*/  SEL R0, RZ, 0x4, P1 ;  /* 0x00000004ff007807 */ /* 0x000fe40000800000 */
[----:B------:R-:W-:Y:S02]  /*4f150*/  IADD3 R13, P1, R13, UR5, RZ ;  /* 0x000000050d0d7c10 */ /* 0x000fe4000ff3e0ff */
[----:B------:R-:W-:Y:S02]  /*4f160*/  SEL R0, R0, RZ, !P0 ;  /* 0x000000ff00007207 */ /* 0x000fe40004000000 */
[----:B------:R-:W-:Y:S02]  /*4f170*/  LOP3.LUT R3, R7, 0x6, RZ, 0xfc, !PT ;  /* 0x0000000607037812 */ /* 0x000fe400078efcff */
[----:B------:R-:W-:Y:S02]  /*4f180*/  ISETP.NE.U32.AND P2, PT, R0, RZ, PT ;  /* 0x000000ff0000720c */ /* 0x000fe40003f45070 */
[----:B------:R-:W-:Y:S01]  /*4f190*/  IADD3.X R12, R12, UR7, RZ, P1, !PT ;  /* 0x000000070c0c7c10 */ /* 0x000fe20008ffe4ff */
[----:B------:R-:W-:Y:S01]  /*4f1a0*/  IMAD.U32 R0, RZ, RZ, UR16 ;  /* 0x00000010ff007e24 */ /* 0x000fe2000f8e00ff */
[----:B------:R-:W-:Y:S01]  /*4f1b0*/  ISETP.GE.AND P1, PT, R3, UR9, PT ;  /* 0x0000000903007c0c */ /* 0x000fe2000bf26270 */
[----:B------:R-:W-:-:S03]  /*4f1c0*/  IMAD.MOV.U32 R4, RZ, RZ, R13 ;  /* 0x000000ffff047224 */ /* 0x000fc600078e000d */
[----:B------:R-:W-:Y:S01]  /*4f1d0*/  SEL R3, RZ, 0x4, P1 ;  /* 0x00000004ff037807 */ /* 0x000fe20000800000 */
[----:B------:R-:W-:-:S03]  /*4f1e0*/  IMAD.MOV.U32 R5, RZ, RZ, R12 ;  /* 0x000000ffff057224 */ /* 0x000fc600078e000c */
[----:B------:R-:W-:Y:S02]  /*4f1f0*/  SEL R3, R3, RZ, !P0 ;  /* 0x000000ff03037207 */ /* 0x000fe40004000000 */
[----:B------:R-:W-:-:S04]  /*4f200*/  IADD3 R15, P1, R15, UR5, RZ ;  /* 0x000000050f0f7c10 */ /* 0x000fc8000ff3e0ff */
[----:B------:R-:W-:Y:S02]  /*4f210*/  IADD3.X R14, R14, UR7, RZ, P1, !PT ;  /* 0x000000070e0e7c10 */ /* 0x000fe40008ffe4ff */
[----:B------:R-:W-:Y:S02]  /*4f220*/  IADD3 R173, P3, R173, UR5, RZ ;  /* 0x00000005adad7c10 */ /* 0x000fe4000ff7e0ff */
[----:B------:R-:W-:Y:S02]  /*4f230*/  IADD3 R175, P4, R175, UR5, RZ ;  /* 0x00000005afaf7c10 */ /* 0x000fe4000ff9e0ff */
[----:B------:R-:W-:Y:S02]  /*4f240*/  IADD3.X R172, R172, UR7, RZ, P3, !PT ;  /* 0x00000007acac7c10 */ /* 0x000fe40009ffe4ff */
[----:B------:R-:W-:Y:S02]  /*4f250*/  IADD3.X R174, R174, UR7, RZ, P4, !PT ;  /* 0x00000007aeae7c10 */ /* 0x000fe4000a7fe4ff */
[----:B------:R-:W-:-:S02]  /*4f260*/  LOP3.LUT R6, R7, 0x44, RZ, 0xfc, !PT ;  /* 0x0000004407067812 */ /* 0x000fc400078efcff */
[----:B--2---:R-:W-:-:S05]  /*4f270*/  IADD3 R0, R2, 0x100000, R0 ;  /* 0x0010000002007810 */ /* 0x004fca0007ffe000 */
[----:B------:R1:W-:Y:S01]  /*4f280*/  LDGSTS.E [R0+-0x40000], desc[UR48][R4.64], P2 ;  /* 0xc000000004007fae */ /* 0x0003e20009121870 */
[----:B------:R-:W-:Y:S02]  /*4f290*/  ISETP.NE.U32.AND P2, PT, R3, RZ, PT ;  /* 0x000000ff0300720c */ /* 0x000fe40003f45070 */
[----:B------:R-:W-:-:S04]  /*4f2a0*/  LOP3.LUT R3, R7, 0x24, RZ, 0xfc, !PT ;  /* 0x0000002407037812 */ /* 0x000fc800078efcff */
[----:B------:R-:W-:Y:S02]  /*4f2b0*/  ISETP.GE.AND P1, PT, R3, UR9, PT ;  /* 0x0000000903007c0c */ /* 0x000fe4000bf26270 */
[----:B------:R-:W-:Y:S02]  /*4f2c0*/  LOP3.LUT R2, R7, 0x26, RZ, 0xfc, !PT ;  /* 0x0000002607027812 */ /* 0x000fe400078efcff */
[----:B------:R-:W-:Y:S01]  /*4f2d0*/  SEL R3, RZ, 0x4, P1 ;  /* 0x00000004ff037807 */ /* 0x000fe20000800000 */
[----:B-1----:R-:W-:Y:S02]  /*4f2e0*/  IMAD.MOV.U32 R4, RZ, RZ, R15 ;  /* 0x000000ffff047224 */ /* 0x002fe400078e000f */
[----:B------:R-:W-:Y:S01]  /*4f2f0*/  IMAD.MOV.U32 R5, RZ, RZ, R14 ;  /* 0x000000ffff057224 */ /* 0x000fe200078e000e */
[----:B------:R-:W-:Y:S02]  /*4f300*/  SEL R3, R3, RZ, !P0 ;  /* 0x000000ff03037207 */ /* 0x000fe40004000000 */
[----:B------:R-:W-:-:S02]  /*4f310*/  ISETP.GE.AND P1, PT, R2, UR9, PT ;  /* 0x0000000902007c0c */ /* 0x000fc4000bf26270 */
[----:B------:R1:W-:Y:S01]  /*4f320*/  LDGSTS.E [R0+-0x3fff8], desc[UR48][R4.64], P2 ;  /* 0xc000800004007fae */ /* 0x0003e20009121870 */
[----:B------:R-:W-:Y:S02]  /*4f330*/  ISETP.NE.U32.AND P2, PT, R3, RZ, PT ;  /* 0x000000ff0300720c */ /* 0x000fe40003f45070 */
[----:B------:R-:W-:-:S04]  /*4f340*/  SEL R3, RZ, 0x4, P1 ;  /* 0x00000004ff037807 */ /* 0x000fc80000800000 */
[----:B------:R-:W-:-:S04]  /*4f350*/  SEL R3, R3, RZ, !P0 ;  /* 0x000000ff03037207 */ /* 0x000fc80004000000 */
[----:B------:R-:W-:Y:S01]  /*4f360*/  ISETP.NE.U32.AND P1, PT, R3, RZ, PT ;  /* 0x000000ff0300720c */ /* 0x000fe20003f25070 */
[----:B-1----:R-:W-:Y:S01]  /*4f370*/  IMAD.MOV.U32 R4, RZ, RZ, R173 ;  /* 0x000000ffff047224 */ /* 0x002fe200078e00ad */
[----:B------:R-:W-:-:S05]  /*4f380*/  MOV R5, R172 ;  /* 0x000000ac00057202 */ /* 0x000fca0000000f00 */
        /* <DEDUP_REMOVED lines=8> */
[----:B------:R-:W2:Y:S01]  /*4f410*/  LDL R2, [R1+0x1a44] ;  /* 0x001a440001027983 */ /* 0x000ea20000100800 */
        /* <DEDUP_REMOVED lines=10> */
[----:B------:R-:W-:Y:S01]  /*4f4c0*/  IMAD.MOV.U32 R5, RZ, RZ, R204 ;  /* 0x000000ffff057224 */ /* 0x000fe200078e00cc */
[----:B------:R-:W-:-:S04]  /*4f4d0*/  LOP3.LUT R148, R7, 0x64, RZ, 0xfc, !PT ;  /* 0x0000006407947812 */ /* 0x000fc800078efcff */
        /* <DEDUP_REMOVED lines=8> */
[----:B------:R-:W-:-:S04]  /*4f560*/  SEL R3, R3, RZ, !P0 ;  /* 0x000000ff03037207 */ /* 0x000fc80004000000 */
[----:B------:R-:W-:Y:S02]  /*4f570*/  ISETP.NE.U32.AND P2, PT, R3, RZ, PT ;  /* 0x000000ff0300720c */ /* 0x000fe40003f45070 */
[----:B------:R-:W-:Y:S02]  /*4f580*/  SEL R3, RZ, 0x4, P1 ;  /* 0x00000004ff037807 */ /* 0x000fe40000800000 */
[----:B------:R-:W-:Y:S02]  /*4f590*/  IADD3 R237, P3, R237, UR5, RZ ;  /* 0x00000005eded7c10 */ /* 0x000fe4000ff7e0ff */
[----:B------:R-:W-:Y:S02]  /*4f5a0*/  SEL R3, R3, RZ, !P0 ;  /* 0x000000ff03037207 */ /* 0x000fe40004000000 */
[----:B------:R-:W-:Y:S02]  /*4f5b0*/  IADD3.X R236, R236, UR7, RZ, P3, !PT ;  /* 0x00000007ecec7c10 */ /* 0x000fe40009ffe4ff */
[----:B------:R-:W-:-:S02]  /*4f5c0*/  IADD3 R239, P4, R239, UR5, RZ ;  /* 0x00000005efef7c10 */ /* 0x000fc4000ff9e0ff */
[----:B------:R-:W-:Y:S01]  /*4f5d0*/  ISETP.NE.U32.AND P1, PT, R3, RZ, PT ;  /* 0x000000ff0300720c */ /* 0x000fe20003f25070 */
[----:B-1----:R-:W-:Y:S01]  /*4f5e0*/  IMAD.MOV.U32 R4, RZ, RZ, R237 ;  /* 0x000000ffff047224 */ /* 0x002fe200078e00ed */
[----:B------:R-:W-:Y:S02]  /*4f5f0*/  MOV R5, R236 ;  /* 0x000000ec00057202 */ /* 0x000fe40000000f00 */
[----:B------:R-:W-:-:S03]  /*4f600*/  IADD3.X R238, R238, UR7, RZ, P4, !PT ;  /* 0x00000007eeee7c10 */ /* 0x000fc6000a7fe4ff */
[----:B------:R1:W-:Y:S02]  /*4f610*/  LDGSTS.E [R0+-0x3a000], desc[UR48][R4.64], P2 ;  /* 0xc600000004007fae */ /* 0x0003e40009121870 */
[----:B-1----:R-:W-:Y:S02]  /*4f620*/  IMAD.MOV.U32 R4, RZ, RZ, R239 ;  /* 0x000000ffff047224 */ /* 0x002fe400078e00ef */
[----:B------:R-:W-:-:S05]  /*4f630*/  IMAD.MOV.U32 R5, RZ, RZ, R238 ;  /* 0x000000ffff057224 */ /* 0x000fca00078e00ee */
[----:B------:R1:W-:Y:S02]  /*4f640*/  LDGSTS.E [R0+-0x39ff8], desc[UR48][R4.64], P1 ;  /* 0xc600800004007fae */ /* 0x0003e40008921870 */
[----:B-1----:R-:W-:-:S04]  /*4f650*/  LOP3.LUT R0, R7, 0x8, RZ, 0xfc, !PT ;  /* 0x0000000807007812 */ /* 0x002fc800078efcff */
[----:B------:R-:W-:Y:S02]  /*4f660*/  ISETP.GE.AND P1, PT, R0, UR9, PT ;  /* 0x0000000900007c0c */ /* 0x000fe4000bf26270 */
[----:B------:R-:W-:Y:S02]  /*4f670*/  LOP3.LUT R0, R7, 0xa, RZ, 0xfc, !PT ;  /* 0x0000000a07007812 */ /* 0x000fe400078efcff */
[----:B------:R-:W-:Y:S02]  /*4f680*/  SEL R3, RZ, 0x4, P1 ;  /* 0x00000004ff037807 */ /* 0x000fe40000800000 */
[----:B------:R-:W-:Y:S02]  /*4f690*/  ISETP.GE.AND P2, PT, R0, UR9, PT ;  /* 0x0000000900007c0c */ /* 0x000fe4000bf46270 */
[----:B------:R-:W-:Y:S02]  /*4f6a0*/  SEL R3, R3, RZ, !P0 ;  /* 0x000000ff03037207 */ /* 0x000fe40004000000 */
[----:B------:R-:W-:-:S02]  /*4f6b0*/  SEL R0, RZ, 0x4, P2 ;  /* 0x00000004ff007807 */ /* 0x000fc40001000000 */
[----:B------:R-:W-:Y:S02]  /*4f6c0*/  IADD3 R17, P3, R17, UR5, RZ ;  /* 0x0000000511117c10 */ /* 0x000fe4000ff7e0ff */
[----:B------:R-:W-:Y:S02]  /*4f6d0*/  SEL R0, R0, RZ, !P0 ;  /* 0x000000ff00007207 */ /* 0x000fe40004000000 */
[----:B------:R-:W-:Y:S02]  /*4f6e0*/  ISETP.NE.U32.AND P1, PT, R3, RZ, PT ;  /* 0x000000ff0300720c */ /* 0x000fe40003f25070 */
[----:B------:R-:W-:Y:S01]  /*4f6f0*/  ISETP.NE.U32.AND P2, PT, R0, RZ, PT ;  /* 0x000000ff0000720c */ /* 0x000fe20003f45070 */
[----:B------:R-:W-:Y:S01]  /*4f700*/  IMAD.U32 R0, RZ, RZ, UR16 ;  /* 0x00000010ff007e24 */ /* 0x000fe2000f8e00ff */
[----:B------:R-:W-:Y:S01]  /*4f710*/  IADD3.X R16, R16, UR7, RZ, P3, !PT ;  /* 0x0000000710107c10 */ /* 0x000fe20009ffe4ff */
[----:B------:R-:W-:Y:S01]  /*4f720*/  IMAD.MOV.U32 R4, RZ, RZ, R17 ;  /* 0x000000ffff047224 */ /* 0x000fe200078e0011 */
[----:B------:R-:W-:-:S03]  /*4f730*/  LOP3.LUT R6, R7, 0x28, RZ, 0xfc, !PT ;  /* 0x0000002807067812 */ /* 0x000fc600078efcff */
[----:B------:R-:W-:Y:S01]  /*4f740*/  IMAD.MOV.U32 R5, RZ, RZ, R16 ;  /* 0x000000ffff057224 */ /* 0x000fe200078e0010 */
[----:B------:R-:W-:-:S04]  /*4f750*/  IADD3 R19, P4, R19, UR5, RZ ;  /* 0x0000000513137c10 */ /* 0x000fc8000ff9e0ff */
[----:B------:R-:W-:Y:S02]  /*4f760*/  IADD3.X R18, R18, UR7, RZ, P4, !PT ;  /* 0x0000000712127c10 */ /* 0x000fe4000a7fe4ff */
[----:B------:R-:W-:Y:S02]  /*4f770*/  IADD3 R177, P3, R177, UR5, RZ ;  /* 0x00000005b1b17c10 */ /* 0x000fe4000ff7e0ff */
[----:B------:R-:W-:Y:S02]  /*4f780*/  IADD3 R179, P4, R179, UR5, RZ ;  /* 0x00000005b3b37c10 */ /* 0x000fe4000ff9e0ff */
[----:B------:R-:W-:Y:S02]  /*4f790*/  IADD3.X R176, R176, UR7, RZ, P3, !PT ;  /* 0x00000007b0b07c10 */ /* 0x000fe40009ffe4ff */
[----:B------:R-:W-:Y:S02]  /*4f7a0*/  IADD3.X R178, R178, UR7, RZ, P4, !PT ;  /* 0x00000007b2b27c10 */ /* 0x000fe4000a7fe4ff */
[----:B--2---:R-:W-:-:S05]  /*4f7b0*/  IADD3 R0, R2, 0x100000, R0 ;  /* 0x0010000002007810 */ /* 0x004fca0007ffe000 */
[----:B------:R1:W-:Y:S01]  /*4f7c0*/  LDGSTS.E [R0+-0x40000], desc[UR48][R4.64], P1 ;  /* 0xc000000004007fae */ /* 0x0003e20008921870 */
[----:B------:R-:W-:Y:S02]  /*4f7d0*/  ISETP.GE.AND P1, PT, R6, UR9, PT ;  /* 0x0000000906007c0c */ /* 0x000fe4000bf26270 */
[----:B------:R-:W-:Y:S02]  /*4f7e0*/  LOP3.LUT R2, R7, 0x2a, RZ, 0xfc, !PT ;  /* 0x0000002a07027812 */ /* 0x000fe400078efcff */
[----:B------:R-:W-:Y:S02]  /*4f7f0*/  SEL R3, RZ, 0x4, P1 ;  /* 0x00000004ff037807 */ /* 0x000fe40000800000 */
[----:B------:R-:W-:Y:S02]  /*4f800*/  ISETP.GE.AND P1, PT, R2, UR9, PT ;  /* 0x0000000902007c0c */ /* 0x000fe4000bf26270 */
[----:B------:R-:W-:Y:S01]  /*4f810*/  SEL R3, R3, RZ, !P0 ;  /* 0x000000ff03037207 */ /* 0x000fe20004000000 */
[----:B-1----:R-:W-:-:S02]  /*4f820*/  IMAD.MOV.U32 R4, RZ, RZ, R19 ;  /* 0x000000ffff047224 */ /* 0x002fc400078e0013 */
[----:B------:R-:W-:-:S05]  /*4f830*/  IMAD.MOV.U32 R5, RZ, RZ, R18 ;  /* 0x000000ffff057224 */ /* 0x000fca00078e0012 */
[----:B------:R1:W-:Y:S01]  /*4f840*/  LDGSTS.E [R0+-0x3fff8], desc[UR48][R4.64], P2 ;  /* 0xc000800004007fae */ /* 0x0003e20009121870 */
[----:B------:R-:W-:Y:S02]  /*4f850*/  ISETP.NE.U32.AND P2, PT, R3, RZ, PT ;  /* 0x000000ff0300720c */ /* 0x000fe40003f45070 */
[----:B------:R-:W-:-:S04]  /*4f860*/  SEL R3, RZ, 0x4, P1 ;  /* 0x00000004ff037807 */ /* 0x000fc80000800000 */
[----:B------:R-:W-:-:S04]  /*4f870*/  SEL R3, R3, RZ, !P0 ;  /* 0x000000ff03037207 */ /* 0x000fc80004000000 */
[----:B------:R-:W-:Y:S01]  /*4f880*/  ISETP.NE.U32.AND P1, PT, R3, RZ, PT ;  /* 0x000000ff0300720c */ /* 0x000fe20003f25070 */
[----:B-1----:R-:W-:Y:S01]  /*4f890*/  IMAD.MOV.U32 R5, RZ, RZ, R176 ;  /* 0x000000ffff057224 */ /* 0x002fe200078e00b0 */
[----:B------:R-:W-:Y:S02]  /*4f8a0*/  MOV R4, R177 ;  /* 0x000000b100047202 */ /* 0x000fe40000000f00 */
[----:B------:R-:W-:-:S03]  /*4f8b0*/  LOP3.LUT R6, R7, 0x48, RZ, 0xfc, !PT ;  /* 0x0000004807067812 */ /* 0x000fc600078efcff */
        /* <DEDUP_REMOVED lines=73> */
[----:B-1----:R-:W-:Y:S01]  /*4fd50*/  IMAD.MOV.U32 R4, RZ, RZ, R23 ;  /* 0x000000ffff047224 */ /* 0x002fe200078e0017 */
[----:B------:R-:W-:-:S05]  /*4fd60*/  MOV R5, R22 ;  /* 0x0000001600057202 */ /* 0x000fca0000000f00 */
[----:B------:R1:W-:Y:S01]  /*4fd70*/  LDGSTS.E [R0+-0x3fff8], desc[UR48][R4.64], P2 ;  /* 0xc000800004007fae */ /* 0x0003e20009121870 */
[----:B------:R-:W-:Y:S02]  /*4fd80*/  ISETP.NE.U32.AND P2, PT, R3, RZ, PT ;  /* 0x000000ff0300720c */ /* 0x000fe40003f45070 */
[----:B------:R-:W-:-:S04]  /*4fd90*/  SEL R3, RZ, 0x4, P1 ;  /* 0x00000004ff037807 */ /* 0x000fc80000800000 */
[----:B------:R-:W-:-:S04]  /*4fda0*/  SEL R3, R3, RZ, !P0 ;  /* 0x000000ff03037207 */ /* 0x000fc80004000000 */
[----:B------:R-:W-:Y:S01]  /*4fdb0*/  ISETP.NE.U32.AND P1, PT, R3, RZ, PT ;  /* 0x000000ff0300720c */ /* 0x000fe20003f25070 */
[----:B-1----:R-:W-:Y:S02]  /*4fdc0*/  IMAD.MOV.U32 R4, RZ, RZ, R181 ;  /* 0x000000ffff047224 */ /* 0x002fe400078e00b5 */
        /* <DEDUP_REMOVED lines=19> */
[----:B-1----:R-:W-:Y:S02]  /*4ff00*/  IMAD.MOV.U32 R4, RZ, RZ, R213 ;  /* 0x000000ffff047224 */ /* 0x002fe400078e00d5 */
[----:B------:R-:W-:Y:S01]  /*4ff10*/  IMAD.MOV.U32 R5, RZ, RZ, R212 ;  /* 0x000000ffff057224 */ /* 0x000fe200078e00d4 */
[----:B------:R-:W-:-:S04]  /*4ff20*/  IADD3.X R214, R214, UR7, RZ, P4, !PT ;  /* 0x00000007d6d67c10 */ /* 0x000fc8000a7fe4ff */
[----:B------:R1:W-:Y:S01]  /*4ff30*/  LDGSTS.E [R0+-0x3c000], desc[UR48][R4.64], P2 ;  /* 0xc400000004007fae */ /* 0x0003e20009121870 */
[----:B------:R-:W-:Y:S01]  /*4ff40*/  LOP3.LUT R148, R7, 0x6c, RZ, 0xfc, !PT ;  /* 0x0000006c07947812 */ /* 0x000fe200078efcff */
[----:B-1----:R-:W-:Y:S01]  /*4ff50*/  IMAD.MOV.U32 R4, RZ, RZ, R215 ;  /* 0x000000ffff047224 */ /* 0x002fe200078e00d7 */
[----:B------:R-:W-:-:S05]  /*4ff60*/  MOV R5, R214 ;  /* 0x000000d600057202 */ /* 0x000fca0000000f00 */
[----:B------:R1:W-:Y:S01]  /*4ff70*/  LDGSTS.E [R0+-0x3bff8], desc[UR48][R4.64], P1 ;  /* 0xc400800004007fae */ /* 0x0003e20008921870 */
[----:B------:R-:W-:Y:S02]  /*4ff80*/  ISETP.GE.AND P1, PT, R148, UR9, PT ;  /* 0x0000000994007c0c */ /* 0x000fe4000bf26270 */
[----:B------:R-:W-:Y:S02]  /*4ff90*/  LOP3.LUT R6, R7, 0x6e, RZ, 0xfc, !PT ;  /* 0x0000006e07067812 */ /* 0x000fe400078efcff */
[----:B------:R-:W-:Y:S02]  /*4ffa0*/  SEL R3, RZ, 0x4, P1 ;  /* 0x00000004ff037807 */ /* 0x000fe40000800000 */
[----:B------:R-:W-:Y:S02]  /*4ffb0*/  ISETP.GE.AND P1, PT, R6, UR9, PT ;  /* 0x0000000906007c0c */ /* 0x000fe4000bf26270 */
[----:B------:R-:W-:Y:S02]  /*4ffc0*/  SEL R3, R3, RZ, !P0 ;  /* 0x000000ff03037207 */ /* 0x000fe40004000000 */
[----:B------:R-:W-:-:S02]  /*4ffd0*/  IADD3 R245, P3, R245, UR5, RZ ;  /* 0x00000005f5f57c10 */ /* 0x000fc4000ff7e0ff */
[----:B------:R-:W-:Y:S02]  /*4ffe0*/  ISETP.NE.U32.AND P2, PT, R3, RZ, PT ;  /* 0x000000ff0300720c */ /* 0x000fe40003f45070 */
[----:B------:R-:W-:Y:S02]  /*4fff0*/  SEL R3, RZ, 0x4, P1 ;  /* 0x00000004ff037807 */ /* 0x000fe40000800000 */
        /* <DEDUP_REMOVED lines=39> */
[----:B------:R-:W-:Y:S02]  /*50270*/  SEL R3, R3, RZ, !P0 ;  /* 0x000000ff03037207 */ /* 0x000fe40004000000 */
[----:B-1----:R-:W-:Y:S01]  /*50280*/  MOV R4, R155 ;  /* 0x0000009b00047202 */ /* 0x002fe20000000f00 */
[----:B------:R-:W-:-:S05]  /*50290*/  IMAD.MOV.U32 R5, RZ, RZ, R154 ;  /* 0x000000ffff057224 */ /* 0x000fca00078e009a */
        /* <DEDUP_REMOVED lines=18> */
[----:B------:R-:W-:Y:S01]  /*503c0*/  IADD3 R217, P3, R217, UR5, RZ ;  /* 0x00000005d9d97c10 */ /* 0x000fe2000ff7e0ff */
[----:B------:R-:W4:Y:S01]  /*503d0*/  LDL.LU R149, [R1+0x200] ;  /* 0x0002000001957983 */ /* 0x000f220000300800 */
        /* <DEDUP_REMOVED lines=11> */
[----:B------:R-:W-:Y:S02]  /*50490*/  LOP3.LUT R6, R7, 0x72, RZ, 0xfc, !PT ;  /* 0x0000007207067812 */ /* 0x000fe400078efcff */
[----:B-1----:R-:W-:Y:S01]  /*504a0*/  MOV R4, R219 ;  /* 0x000000db00047202 */ /* 0x002fe20000000f00 */
[----:B------:R-:W-:-:S05]  /*504b0*/  IMAD.MOV.U32 R5, RZ, RZ, R218 ;  /* 0x000000ffff057224 */ /* 0x000fca00078e00da */
[----:B------:R1:W-:Y:S01]  /*504c0*/  LDGSTS.E [R0+-0x3bff8], desc[UR48][R4.64], P1 ;  /* 0xc400800004007fae */ /* 0x0003e20008921870 */
[----:B------:R-:W-:Y:S02]  /*504d0*/  ISETP.GE.AND P1, PT, R148, UR9, PT ;  /* 0x0000000994007c0c */ /* 0x000fe4000bf26270 */
[----:B------:R-:W-:Y:S01]  /*504e0*/  IADD3 R249, P3, R249, UR5, RZ ;  /* 0x00000005f9f97c10 */ /* 0x000fe2000ff7e0ff */
[----:B------:R-:W4:Y:S01]  /*504f0*/  LDL.LU R148, [R1+0x204] ;  /* 0x0002040001947983 */ /* 0x000f220000300800 */
[----:B------:R-:W-:Y:S02]  /*50500*/  SEL R3, RZ, 0x4, P1 ;  /* 0x00000004ff037807 */ /* 0x000fe40000800000 */
[----:B------:R-:W-:Y:S02]  /*50510*/  ISETP.GE.AND P1, PT, R6, UR9, PT ;  /* 0x0000000906007c0c */ /* 0x000fe4000bf26270 */
[----:B------:R-:W-:-:S04]  /*50520*/  SEL R3, R3, RZ, !P0 ;  /* 0x000000ff03037207 */ /* 0x000fc80004000000 */
        /* <DEDUP_REMOVED lines=20> */
[----:B------:R-:W-:Y:S02]  /*50670*/  ISETP.NE.U32.AND P1, PT, R3, RZ, PT ;  /* 0x000000ff0300720c */ /* 0x000fe40003f25070 */
[----:B------:R-:W-:Y:S02]  /*50680*/  SEL R0, R0, RZ, !P0 ;  /* 0x000000ff00007207 */ /* 0x000fe40004000000 */
[----:B------:R-:W-:Y:S02]  /*50690*/  IADD3 R157, P3, R157, UR5, RZ ;  /* 0x000000059d9d7c10 */ /* 0x000fe4000ff7e0ff */
[----:B------:R-:W-:Y:S01]  /*506a0*/  ISETP.NE.U32.AND P2, PT, R0, RZ, PT ;  /* 0x000000ff0000720c */ /* 0x000fe20003f45070 */
[----:B------:R-:W-:Y:S01]  /*506b0*/  IMAD.U32 R0, RZ, RZ, UR16 ;  /* 0x00000010ff007e24 */ /* 0x000fe2000f8e00ff */
[----:B------:R-:W-:Y:S01]  /*506c0*/  IADD3.X R156, R156, UR7, RZ, P3, !PT ;  /* 0x000000079c9c7c10 */ /* 0x000fe20009ffe4ff */
[----:B------:R-:W-:Y:S01]  /*506d0*/  IMAD.MOV.U32 R4, RZ, RZ, R157 ;  /* 0x000000ffff047224 */ /* 0x000fe200078e009d */
[----:B------:R-:W-:-:S02]  /*506e0*/  LOP3.LUT R6, R7, 0x34, RZ, 0xfc, !PT ;  /* 0x0000003407067812 */ /* 0x000fc400078efcff */
[----:B------:R-:W-:Y:S02]  /*506f0*/  MOV R5, R156 ;  /* 0x0000009c00057202 */ /* 0x000fe40000000f00 */
        /* <DEDUP_REMOVED lines=23> */
[----:B------:R1:W-:Y:S02]  /*50870*/  LDGSTS.E [R0+-0x3e000], desc[UR48][R4.64], P2 ;  /* 0xc200000004007fae */ /* 0x0003e40009121870 */
[----:B-1----:R-:W-:Y:S02]  /*50880*/  IMAD.MOV.U32 R4, RZ, RZ, R191 ;  /* 0x000000ffff047224 */ /* 0x002fe400078e00bf */
[----:B------:R-:W-:-:S05]  /*50890*/  IMAD.MOV.U32 R5, RZ, RZ, R190 ;  /* 0x000000ffff057224 */ /* 0x000fca00078e00be */
[----:B------:R1:W-:Y:S01]  /*508a0*/  LDGSTS.E [R0+-0x3dff8], desc[UR48][R4.64], P1 ;  /* 0xc200800004007fae */ /* 0x0003e20008921870 */
[----:B------:R-:W-:-:S03]  /*508b0*/  ISETP.GE.AND P1, PT, R6, UR9, PT ;  /* 0x0000000906007c0c */ /* 0x000fc6000bf26270 */
[----:B------:R-:W2:Y:S01]  /*508c0*/  LDL.LU R6, [R1+0x208] ;  /* 0x0002080001067983 */ /* 0x000ea20000300800 */
[----:B------:R-:W-:Y:S02]  /*508d0*/  LOP3.LUT R2, R7, 0x56, RZ, 0xfc, !PT ;  /* 0x0000005607027812 */ /* 0x000fe400078efcff */
[----:B------:R-:W-:Y:S02]  /*508e0*/  SEL R3, RZ, 0x4, P1 ;  /* 0x00000004ff037807 */ /* 0x000fe40000800000 */
[----:B------:R-:W-:Y:S02]  /*508f0*/  ISETP.GE.AND P1, PT, R2, UR9, PT ;  /* 0x0000000902007c0c */ /* 0x000fe4000bf26270 */
[----:B------:R-:W2:Y:S01]  /*50900*/  LDL R2, [R1+0x1a34] ;  /* 0x001a340001027983 */ /* 0x000ea20000100800 */
        /* <DEDUP_REMOVED lines=11> */
[----:B------:R1:W-:Y:S01]  /*509c0*/  LDGSTS.E [R0+-0x3c000], desc[UR48][R4.64], P2 ;  /* 0xc400000004007fae */ /* 0x0003e20009121870 */
[----:B---3--:R-:W-:Y:S01]  /*509d0*/  LOP3.LUT R151, R7, 0x74, RZ, 0xfc, !PT ;  /* 0x0000007407977812 */ /* 0x008fe200078efcff */
[----:B-1----:R-:W-:Y:S02]  /*509e0*/  IMAD.MOV.U32 R4, RZ, RZ, R223 ;  /* 0x000000ffff047224 */ /* 0x002fe400078e00df */
[----:B------:R-:W-:-:S05]  /*509f0*/  IMAD.MOV.U32 R5, RZ, RZ, R222 ;  /* 0x000000ffff057224 */ /* 0x000fca00078e00de */
[----:B------:R1:W-:Y:S01]  /*50a00*/  LDGSTS.E [R0+-0x3bff8], desc[UR48][R4.64], P1 ;  /* 0xc400800004007fae */ /* 0x0003e20008921870 */
[----:B------:R-:W-:Y:S02]  /*50a10*/  ISETP.GE.AND P1, PT, R151, UR9, PT ;  /* 0x0000000997007c0c */ /* 0x000fe4000bf26270 */
[----:B------:R-:W-:Y:S02]  /*50a20*/  LOP3.LUT R150, R7, 0x76, RZ, 0xfc, !PT ;  /* 0x0000007607967812 */ /* 0x000fe400078efcff */
[----:B------:R-:W-:Y:S02]  /*50a30*/  SEL R3, RZ, 0x4, P1 ;  /* 0x00000004ff037807 */ /* 0x000fe40000800000 */
[----:B------:R-:W-:Y:S02]  /*50a40*/  ISETP.GE.AND P1, PT, R150, UR9, PT ;  /* 0x0000000996007c0c */ /* 0x000fe4000bf26270 */
[----:B------:R-:W-:Y:S02]  /*50a50*/  SEL R3, R3, RZ, !P0 ;  /* 0x000000ff03037207 */ /* 0x000fe40004000000 */
[----:B----4-:R-:W-:-:S02]  /*50a60*/  IADD3 R149, P3, R149, UR5, RZ ;  /* 0x0000000595957c10 */ /* 0x010fc4000ff7e0ff */
[----:B------:R-:W-:Y:S02]  /*50a70*/  ISETP.NE.U32.AND P2, PT, R3, RZ, PT ;  /* 0x000000ff0300720c */ /* 0x000fe40003f45070 */
[----:B------:R-:W-:Y:S02]  /*50a80*/  SEL R3, RZ, 0x4, P1 ;  /* 0x00000004ff037807 */ /* 0x000fe40000800000 */
[----:B------:R-:W-:Y:S02]  /*50a90*/  IADD3.X R252, R252, UR7, RZ, P3, !PT ;  /* 0x00000007fcfc7c10 */ /* 0x000fe40009ffe4ff */
[----:B------:R-:W-:Y:S01]  /*50aa0*/  SEL R3, R3, RZ, !P0 ;  /* 0x000000ff03037207 */ /* 0x000fe20004000000 */
[----:B-1----:R-:W-:-:S03]  /*50ab0*/  IMAD.MOV.U32 R4, RZ, RZ, R149 ;  /* 0x000000ffff047224 */ /* 0x002fc600078e0095 */
[----:B------:R-:W-:Y:S01]  /*50ac0*/  ISETP.NE.U32.AND P1, PT, R3, RZ, PT ;  /* 0x000000ff0300720c */ /* 0x000fe20003f25070 */
[----:B------:R-:W-:-:S05]  /*50ad0*/  IMAD.MOV.U32 R5, RZ, RZ, R252 ;  /* 0x000000ffff057224 */ /* 0x000fca00078e00fc */
[----:B------:R1:W-:Y:S01]  /*50ae0*/  LDGSTS.E [R0+-0x3a000], desc[UR48][R4.64], P2 ;  /* 0xc600000004007fae */ /* 0x0003e20009121870 */
[----:B------:R-:W-:-:S04]  /*50af0*/  IADD3 R161, P3, R161, UR5, RZ ;  /* 0x00000005a1a17c10 */ /* 0x000fc8000ff7e0ff */
[----:B------:R-:W-:Y:S01]  /*50b00*/  IADD3.X R160, R160, UR7, RZ, P3, !PT ;  /* 0x00000007a0a07c10 */ /* 0x000fe20009ffe4ff */
[----:B------:R-:W-:Y:S01]  /*50b10*/  STL [R1+0x200], R149 ;  /* 0x0002009501007387 */ /* 0x000fe20000100800 */
[----:B------:R-:W-:-:S04]  /*50b20*/  IADD3 R193, P3, R193, UR5, RZ ;  /* 0x00000005c1c17c10 */ /* 0x000fc8000ff7e0ff */
[----:B------:R-:W-:Y:S02]  /*50b30*/  IADD3.X R192, R192, UR7, RZ, P3, !PT ;  /* 0x00000007c0c07c10 */ /* 0x000fe40009ffe4ff */
[----:B--2---:R-:W-:-:S04]  /*50b40*/  IADD3 R6, P4, R6, UR5, RZ ;  /* 0x0000000506067c10 */ /* 0x004fc8000ff9e0ff */
[----:B------:R-:W-:Y:S01]  /*50b50*/  IADD3.X R148, R148, UR7, RZ, P4, !PT ;  /* 0x0000000794947c10 */ /* 0x000fe2000a7fe4ff */
[----:B-1----:R-:W-:-:S04]  /*50b60*/  IMAD.MOV.U32 R4, RZ, RZ, R6 ;  /* 0x000000ffff047224 */ /* 0x002fc800078e0006 */
        /* <DEDUP_REMOVED lines=10> */
[----:B------:R-:W-:-:S04]  /*50c10*/  SEL R0, R0, RZ, !P0 ;  /* 0x000000ff00007207 */ /* 0x000fc80004000000 */
[----:B------:R-:W-:Y:S01]  /*50c20*/  ISETP.NE.U32.AND P2, PT, R0, RZ, PT ;  /* 0x000000ff0000720c */ /* 0x000fe20003f45070 */
[----:B------:R-:W-:Y:S01]  /*50c30*/  IMAD.U32 R0, RZ, RZ, UR16 ;  /* 0x00000010ff007e24 */ /* 0x000fe2000f8e00ff */
[----:B------:R-:W-:Y:S01]  /*50c40*/  MOV R4, R161 ;  /* 0x000000a100047202 */ /* 0x000fe20000000f00 */
[----:B------:R-:W-:Y:S01]  /*50c50*/  IMAD.MOV.U32 R5, RZ, RZ, R160 ;  /* 0x000000ffff057224 */ /* 0x000fe200078e00a0 */
[----:B------:R1:W-:Y:S02]  /*50c60*/  STL [R1+0x208], R6 ;  /* 0x0002080601007387 */ /* 0x0003e40000100800 */
[----:B------:R-:W-:Y:S02]  /*50c70*/  IADD3 R0, R2, 0x100000, R0 ;  /* 0x0010000002007810 */ /* 0x000fe40007ffe000 */
[----:B------:R-:W-:-:S03]  /*50c80*/  IADD3 R163, P4, R163, UR5, RZ ;  /* 0x00000005a3a37c10 */ /* 0x000fc6000ff9e0ff */
[----:B------:R2:W-:Y:S01]  /*50c90*/  LDGSTS.E [R0+-0x40000], desc[UR48][R4.64], P1 ;  /* 0xc000000004007fae */ /* 0x0005e20008921870 */
[C---:B-1----:R-:W-:Y:S02]  /*50ca0*/  LOP3.LUT R6, R7.reuse, 0x38, RZ, 0xfc, !PT ;  /* 0x0000003807067812 */ /* 0x042fe400078efcff */
[----:B------:R-:W-:Y:S02]  /*50cb0*/  IADD3.X R162, R162, UR7, RZ, P4, !PT ;  /* 0x00000007a2a27c10 */ /* 0x000fe4000a7fe4ff */
[----:B------:R-:W-:Y:S02]  /*50cc0*/  ISETP.GE.AND P1, PT, R6, UR9, PT ;  /* 0x0000000906007c0c */ /* 0x000fe4000bf26270 */
[----:B------:R-:W-:Y:S02]  /*50cd0*/  LOP3.LUT R2, R7, 0x3a, RZ, 0xfc, !PT ;  /* 0x0000003a07027812 */ /* 0x000fe400078efcff */
[----:B------:R-:W-:Y:S01]  /*50ce0*/  SEL R3, RZ, 0x4, P1 ;  /* 0x00000004ff037807 */ /* 0x000fe20000800000 */
[----:B--2---:R-:W-:-:S02]  /*50cf0*/  IMAD.MOV.U32 R4, RZ, RZ, R163 ;  /* 0x000000ffff047224 */ /* 0x004fc400078e00a3 */
[----:B------:R-:W-:Y:S01]  /*50d00*/  IMAD.MOV.U32 R5, RZ, RZ, R162 ;  /* 0x000000ffff057224 */ /* 0x000fe200078e00a2 */
[----:B------:R-:W-:Y:S02]  /*50d10*/  SEL R3, R3, RZ, !P0 ;  /* 0x000000ff03037207 */ /* 0x000fe40004000000 */
[----:B------:R-:W-:Y:S02]  /*50d20*/  ISETP.GE.AND P1, PT, R2, UR9, PT ;  /* 0x0000000902007c0c */ /* 0x000fe4000bf26270 */
[----:B------:R1:W-:Y:S01]  /*50d30*/  LDGSTS.E [R0+-0x3fff8], desc[UR48][R4.64], P2 ;  /* 0xc000800004007fae */ /* 0x0003e20009121870 */
[----:B------:R-:W-:Y:S02]  /*50d40*/  ISETP.NE.U32.AND P2, PT, R3, RZ, PT ;  /* 0x000000ff0300720c */ /* 0x000fe40003f45070 */
[----:B------:R-:W-:-:S04]  /*50d50*/  SEL R3, RZ, 0x4, P1 ;  /* 0x00000004ff037807 */ /* 0x000fc80000800000 */
        /* <DEDUP_REMOVED lines=12> */
[----:B------:R-:W-:-:S03]  /*50e20*/  ISETP.GE.AND P1, PT, R6, UR9, PT ;  /* 0x0000000906007c0c */ /* 0x000fc6000bf26270 */
[----:B------:R2:W-:Y:S01]  /*50e30*/  STL [R1+0x204], R148 ;  /* 0x0002049401007387 */ /* 0x0005e20000100800 */
[----:B------:R-:W-:Y:S02]  /*50e40*/  SEL R3, RZ, 0x4, P1 ;  /* 0x00000004ff037807 */ /* 0x000fe40000800000 */
[----:B------:R-:W-:Y:S01]  /*50e50*/  ISETP.GE.AND P1, PT, R2, UR9, PT ;  /* 0x0000000902007c0c */ /* 0x000fe2000bf26270 */
[----:B------:R-:W3:Y:S04]  /*50e60*/  LDL.LU R149, [R1+0x20c] ;  /* 0x00020c0001957983 */ /* 0x000ee80000300800 */
[----:B------:R-:W4:Y:S04]  /*50e70*/  LDL.LU R2, [R1+0x210] ;  /* 0x0002100001027983 */ /* 0x000f280000300800 */
[----:B--2---:R-:W2:Y:S04]  /*50e80*/  LDL.LU R148, [R1+0x214] ;  /* 0x0002140001947983 */ /* 0x004ea80000300800 */
[----:B------:R-:W2:Y:S01]  /*50e90*/  LDL.LU R6, [R1+0x218] ;  /* 0x0002180001067983 */ /* 0x000ea20000300800 */
[----:B------:R-:W-:-:S02]  /*50ea0*/  SEL R3, R3, RZ, !P0 ;  /* 0x000000ff03037207 */ /* 0x000fc40004000000 */
[----:B------:R-:W-:Y:S02]  /*50eb0*/  IADD3 R225, P3, R225, UR5, RZ ;  /* 0x00000005e1e17c10 */ /* 0x000fe4000ff7e0ff */
[----:B------:R-:W-:Y:S02]  /*50ec0*/  ISETP.NE.U32.AND P2, PT, R3, RZ, PT ;  /* 0x000000ff0300720c */ /* 0x000fe40003f45070 */
[----:B------:R-:W-:Y:S02]  /*50ed0*/  SEL R3, RZ, 0x4, P1 ;  /* 0x00000004ff037807 */ /* 0x000fe40000800000 */
[----:B------:R-:W-:Y:S02]  /*50ee0*/  IADD3.X R224, R224, UR7, RZ, P3, !PT ;  /* 0x00000007e0e07c10 */ /* 0x000fe40009ffe4ff */
[----:B------:R-:W-:Y:S02]  /*50ef0*/  SEL R3, R3, RZ, !P0 ;  /* 0x000000ff03037207 */ /* 0x000fe40004000000 */
        /* <DEDUP_REMOVED lines=8> */
[----:B------:R1:W-:Y:S01]  /*50f80*/  LDGSTS.E [R0+-0x3bff8], desc[UR48][R4.64], P1 ;  /* 0xc400800004007fae */ /* 0x0003e20008921870 */
[----:B------:R-:W-:-:S04]  /*50f90*/  LOP3.LUT R151, R7, 0x78, RZ, 0xfc, !PT ;  /* 0x0000007807977812 */ /* 0x000fc800078efcff */
[----:B------:R-:W-:Y:S02]  /*50fa0*/  ISETP.GE.AND P1, PT, R151, UR9, PT ;  /* 0x0000000997007c0c */ /* 0x000fe4000bf26270 */
[----:B------:R-:W-:Y:S02]  /*50fb0*/  LOP3.LUT R150, R7, 0x7a, RZ, 0xfc, !PT ;  /* 0x0000007a07967812 */ /* 0x000fe400078efcff */
[----:B------:R-:W-:Y:S02]  /*50fc0*/  SEL R3, RZ, 0x4, P1 ;  /* 0x00000004ff037807 */ /* 0x000fe40000800000 */
[----:B------:R-:W-:Y:S02]  /*50fd0*/  ISETP.GE.AND P1, PT, R150, UR9, PT ;  /* 0x0000000996007c0c */ /* 0x000fe4000bf26270 */
[----:B------:R-:W-:-:S04]  /*50fe0*/  SEL R3, R3, RZ, !P0 ;  /* 0x000000ff03037207 */ /* 0x000fc80004000000 */
[----:B------:R-:W-:Y:S02]  /*50ff0*/  ISETP.NE.U32.AND P2, PT, R3, RZ, PT ;  /* 0x000000ff0300720c */ /* 0x000fe40003f45070 */
[----:B------:R-:W-:-:S04]  /*51000*/  SEL R3, RZ, 0x4, P1 ;  /* 0x00000004ff037807 */ /* 0x000fc80000800000 */
[----:B------:R-:W-:-:S04]  /*51010*/  SEL R3, R3, RZ, !P0 ;  /* 0x000000ff03037207 */ /* 0x000fc80004000000 */
[----:B------:R-:W-:Y:S02]  /*51020*/  ISETP.NE.U32.AND P1, PT, R3, RZ, PT ;  /* 0x000000ff0300720c */ /* 0x000fe40003f25070 */
[----:B----4-:R-:W-:-:S04]  /*51030*/  IADD3 R2, P3, R2, UR5, RZ ;  /* 0x0000000502027c10 */ /* 0x010fc8000ff7e0ff */
[----:B---3--:R-:W-:Y:S01]  /*51040*/  IADD3.X R149, R149, UR7, RZ, P3, !PT ;  /* 0x0000000795957c10 */ /* 0x008fe20009ffe4ff */
[----:B------:R3:W-:Y:S01]  /*51050*/  STL [R1+0x210], R2 ;  /* 0x0002100201007387 */ /* 0x0007e20000100800 */
[----:B--2---:R-:W-:-:S03]  /*51060*/  IADD3 R6, P4, R6, UR5, RZ ;  /* 0x0000000506067c10 */ /* 0x004fc6000ff9e0ff */
[----:B------:R2:W-:Y:S01]  /*51070*/  STL [R1+0x20c], R149 ;  /* 0x00020c9501007387 */ /* 0x0005e20000100800 */
[----:B-1----:R-:W-:-:S03]  /*51080*/  IMAD.MOV.U32 R4, RZ, RZ, R2 ;  /* 0x000000ffff047224 */ /* 0x002fc600078e0002 */
[----:B------:R-:W-:Y:S04]  /*51090*/  STL [R1+0x218], R6 ;  /* 0x0002180601007387 */ /* 0x000fe80000100800 */
[----:B---3--:R-:W3:Y:S01]  /*510a0*/  LDL R2, [R1+0x1a30] ;  /* 0x001a300001027983 */ /* 0x008ee20000100800 */
[----:B------:R-:W-:Y:S01]  /*510b0*/  IMAD.MOV.U32 R5, RZ, RZ, R149 ;  /* 0x000000ffff057224 */ /* 0x000fe200078e0095 */
[----:B------:R-:W-:-:S04]  /*510c0*/  IADD3.X R148, R148, UR7, RZ, P4, !PT ;  /* 0x0000000794947c10 */ /* 0x000fc8000a7fe4ff */
[----:B------:R1:W-:Y:S02]  /*510d0*/  LDGSTS.E [R0+-0x3a000], desc[UR48][R4.64], P2 ;  /* 0xc600000004007fae */ /* 0x0003e40009121870 */
[----:B-1----:R-:W-:Y:S02]  /*510e0*/  IMAD.MOV.U32 R4, RZ, RZ, R6 ;  /* 0x000000ffff047224 */ /* 0x002fe400078e0006 */
[----:B------:R-:W-:-:S05]  /*510f0*/  IMAD.MOV.U32 R5, RZ, RZ, R148 ;  /* 0x000000ffff057224 */ /* 0x000fca00078e0094 */
[----:B------:R1:W-:Y:S04]  /*51100*/  LDGSTS.E [R0+-0x39ff8], desc[UR48][R4.64], P1 ;  /* 0xc600800004007fae */ /* 0x0003e80008921870 */
[----:B------:R4:W-:Y:S04]  /*51110*/  STL [R1+0x214], R148 ;  /* 0x0002149401007387 */ /* 0x0009e80000100800 */
[----:B--2---:R-:W2:Y:S01]  /*51120*/  LDL.LU R149, [R1+0x21c] ;  /* 0x00021c0001957983 */ /* 0x004ea20000300800 */
[----:B-1----:R-:W-:-:S04]  /*51130*/  LOP3.LUT R0, R7, 0x1c, RZ, 0xfc, !PT ;  /* 0x0000001c07007812 */ /* 0x002fc800078efcff */
[----:B------:R-:W-:Y:S02]  /*51140*/  ISETP.GE.AND P1, PT, R0, UR9, PT ;  /* 0x0000000900007c0c */ /* 0x000fe4000bf26270 */
[----:B------:R-:W-:Y:S02]  /*51150*/  LOP3.LUT R0, R7, 0x1e, RZ, 0xfc, !PT ;  /* 0x0000001e07007812 */ /* 0x000fe400078efcff */
[----:B------:R-:W2:Y:S04]  /*51160*/  LDL.LU R7, [R1+0x220] ;  /* 0x0002200001077983 */ /* 0x000ea80000300800 */
[----:B------:R-:W2:Y:S04]  /*51170*/  LDL.LU R150, [R1+0x224] ;  /* 0x0002240001967983 */ /* 0x000ea80000300800 */
[----:B----4-:R-:W4:Y:S01]  /*51180*/  LDL.LU R148, [R1+0x228] ;  /* 0x0002280001947983 */ /* 0x010f220000300800 */
[----:B------:R-:W-:-:S04]  /*51190*/  ISETP.GE.AND P2, PT, R0, UR9, PT ;  /* 0x0000000900007c0c */ /* 0x000fc8000bf46270 */
[----:B------:R-:W-:-:S04]  /*511a0*/  SEL R0, RZ, 0x4, P2 ;  /* 0x00000004ff007807 */ /* 0x000fc80001000000 */
[----:B------:R-:W-:-:S04]  /*511b0*/  SEL R0, R0, RZ, !P0 ;  /* 0x000000ff00007207 */ /* 0x000fc80004000000 */
[----:B------:R-:W-:Y:S02]  /*511c0*/  ISETP.NE.U32.AND P2, PT, R0, RZ, PT ;  /* 0x000000ff0000720c */ /* 0x000fe40003f45070 */
[----:B------:R-:W-:Y:S02]  /*511d0*/  MOV R0, UR16 ;  /* 0x0000001000007c02 */ /* 0x000fe40008000f00 */
[----:B------:R-:W-:-:S04]  /*511e0*/  SEL R3, RZ, 0x4, P1 ;  /* 0x00000004ff037807 */ /* 0x000fc80000800000 */
[----:B------:R-:W-:Y:S02]  /*511f0*/  SEL R3, R3, RZ, !P0 ;  /* 0x000000ff03037207 */ /* 0x000fe40004000000 */
[----:B------:R-:W-:Y:S02]  /*51200*/  IADD3 R165, P3, R165, UR5, RZ ;  /* 0x00000005a5a57c10 */ /* 0x000fe4000ff7e0ff */
[----:B------:R-:W-:Y:S02]  /*51210*/  ISETP.NE.U32.AND P1, PT, R3, RZ, PT ;  /* 0x000000ff0300720c */ /* 0x000fe40003f25070 */
[----:B------:R-:W-:Y:S01]  /*51220*/  IADD3.X R164, R164, UR7, RZ, P3, !PT ;  /* 0x00000007a4a47c10 */ /* 0x000fe20009ffe4ff */
[----:B------:R-:W-:-:S04]  /*51230*/  IMAD.MOV.U32 R4, RZ, RZ, R165 ;  /* 0x000000ffff047224 */ /* 0x000fc800078e00a5 */
[----:B------:R-:W-:Y:S01]  /*51240*/  IMAD.MOV.U32 R5, RZ, RZ, R164 ;  /* 0x000000ffff057224 */ /* 0x000fe200078e00a4 */
[----:B------:R-:W-:-:S04]  /*51250*/  IADD3 R167, P4, R167, UR5, RZ ;  /* 0x00000005a7a77c10 */ /* 0x000fc8000ff9e0ff */
[----:B------:R-:W-:Y:S02]  /*51260*/  IADD3.X R166, R166, UR7, RZ, P4, !PT ;  /* 0x00000007a6a67c10 */ /* 0x000fe4000a7fe4ff */
[----:B------:R-:W-:-:S04]  /*51270*/  IADD3 R197, P3, R197, UR5, RZ ;  /* 0x00000005c5c57c10 */ /* 0x000fc8000ff7e0ff */
[----:B------:R-:W-:Y:S02]  /*51280*/  IADD3.X R196, R196, UR7, RZ, P3, !PT ;  /* 0x00000007c4c47c10 */ /* 0x000fe40009ffe4ff */
[----:B------:R-:W-:-:S04]  /*51290*/  IADD3 R199, P4, R199, UR5, RZ ;  /* 0x00000005c7c77c10 */ /* 0x000fc8000ff9e0ff */
[----:B------:R-:W-:Y:S02]  /*512a0*/  IADD3.X R198, R198, UR7, RZ, P4, !PT ;  /* 0x00000007c6c67c10 */ /* 0x000fe4000a7fe4ff */
[----:B------:R-:W-:Y:S02]  /*512b0*/  IADD3 R229, P3, R229, UR5, RZ ;  /* 0x00000005e5e57c10 */ /* 0x000fe4000ff7e0ff */
[----:B------:R-:W-:Y:S02]  /*512c0*/  IADD3 R231, P4, R231, UR5, RZ ;  /* 0x00000005e7e77c10 */ /* 0x000fe4000ff9e0ff */
[----:B------:R-:W-:Y:S02]  /*512d0*/  IADD3.X R228, R228, UR7, RZ, P3, !PT ;  /* 0x00000007e4e47c10 */ /* 0x000fe40009ffe4ff */
[----:B------:R-:W-:Y:S02]  /*512e0*/  IADD3.X R230, R230, UR7, RZ, P4, !PT ;  /* 0x00000007e6e67c10 */ /* 0x000fe4000a7fe4ff */
[----:B---3--:R-:W-:-:S02]  /*512f0*/  IADD3 R0, R2, 0x100000, R0 ;  /* 0x0010000002007810 */ /* 0x008fc40007ffe000 */
[----:B------:R-:W1:Y:S03]  /*51300*/  S2R R2, SR_TID.X ;  /* 0x0000000000027919 */ /* 0x000e660000002100 */
[----:B------:R3:W-:Y:S01]  /*51310*/  LDGSTS.E [R0+-0x40000], desc[UR48][R4.64], P1 ;  /* 0xc000000004007fae */ /* 0x0007e20008921870 */
[--C-:B-1----:R-:W-:Y:S02]  /*51320*/  SHF.R.U32.HI R6, RZ, 0x6, R2.reuse ;  /* 0x00000006ff067819 */ /* 0x102fe40000011602 */
[----:B------:R-:W-:Y:S02]  /*51330*/  SHF.R.U32.HI R2, RZ, 0x6, R2 ;  /* 0x00000006ff027819 */ /* 0x000fe40000011602 */
[----:B------:R-:W-:Y:S02]  /*51340*/  SGXT.U32 R6, R6, 0x1 ;  /* 0x000000010606781a */ /* 0x000fe40000000000 */
[----:B------:R-:W-:-:S02]  /*51350*/  SGXT.U32 R2, R2, 0x1 ;  /* 0x000000010202781a */ /* 0x000fc40000000000 */
[----:B------:R-:W-:Y:S02]  /*51360*/  LOP3.LUT R6, R6, 0x3c, RZ, 0xfc, !PT ;  /* 0x0000003c06067812 */ /* 0x000fe400078efcff */
[----:B------:R-:W-:Y:S02]  /*51370*/  LOP3.LUT R2, R2, 0x3e, RZ, 0xfc, !PT ;  /* 0x0000003e02027812 */ /* 0x000fe400078efcff */
[----:B------:R-:W-:-:S04]  /*51380*/  ISETP.GE.AND P1, PT, R6, UR9, PT ;  /* 0x0000000906007c0c */ /* 0x000fc8000bf26270 */
[----:B------:R-:W-:Y:S02]  /*51390*/  SEL R3, RZ, 0x4, P1 ;  /* 0x00000004ff037807 */ /* 0x000fe40000800000 */
[----:B------:R-:W-:Y:S02]  /*513a0*/  ISETP.GE.AND P1, PT, R2, UR9, PT ;  /* 0x0000000902007c0c */ /* 0x000fe4000bf26270 */
[----:B------:R-:W1:Y:S01]  /*513b0*/  S2R R2, SR_TID.X ;  /* 0x0000000000027919 */ /* 0x000e620000002100 */
[----:B---3--:R-:W-:Y:S02]  /*513c0*/  IMAD.MOV.U32 R4, RZ, RZ, R167 ;  /* 0x000000ffff047224 */ /* 0x008fe400078e00a7 */
[----:B------:R-:W-:Y:S01]  /*513d0*/  IMAD.MOV.U32 R5, RZ, RZ, R166 ;  /* 0x000000ffff057224 */ /* 0x000fe200078e00a6 */
[----:B------:R-:W-:-:S04]  /*513e0*/  SEL R3, R3, RZ, !P0 ;  /* 0x000000ff03037207 */ /* 0x000fc80004000000 */
[----:B------:R3:W-:Y:S01]  /*513f0*/  LDGSTS.E [R0+-0x3fff8], desc[UR48][R4.64], P2 ;  /* 0xc000800004007fae */ /* 0x0007e20009121870 */
[----:B------:R-:W-:Y:S02]  /*51400*/  ISETP.NE.U32.AND P2, PT, R3, RZ, PT ;  /* 0x000000ff0300720c */ /* 0x000fe40003f45070 */
[----:B------:R-:W-:-:S04]  /*51410*/  SEL R3, RZ, 0x4, P1 ;  /* 0x00000004ff037807 */ /* 0x000fc80000800000 */
[----:B------:R-:W-:-:S04]  /*51420*/  SEL R3, R3, RZ, !P0 ;  /* 0x000000ff03037207 */ /* 0x000fc80004000000 */
[----:B------:R-:W-:Y:S01]  /*51430*/  ISETP.NE.U32.AND P1, PT, R3, RZ, PT ;  /* 0x000000ff0300720c */ /* 0x000fe20003f25070 */
[----:B---3--:R-:W-:Y:S02]  /*51440*/  IMAD.MOV.U32 R4, RZ, RZ, R197 ;  /* 0x000000ffff047224 */ /* 0x008fe400078e00c5 */
[----:B------:R-:W-:-:S05]  /*51450*/  IMAD.MOV.U32 R5, RZ, RZ, R196 ;  /* 0x000000ffff057224 */ /* 0x000fca00078e00c4 */
[----:B------:R3:W-:Y:S01]  /*51460*/  LDGSTS.E [R0+-0x3e000], desc[UR48][R4.64], P2 ;  /* 0xc200000004007fae */ /* 0x0007e20009121870 */
[--C-:B-1----:R-:W-:Y:S02]  /*51470*/  SHF.R.U32.HI R6, RZ, 0x6, R2.reuse ;  /* 0x00000006ff067819 */ /* 0x102fe40000011602 */
[----:B------:R-:W-:Y:S02]  /*51480*/  SHF.R.U32.HI R2, RZ, 0x6, R2 ;  /* 0x00000006ff027819 */ /* 0x000fe40000011602 */
[----:B------:R-:W-:Y:S01]  /*51490*/  SGXT.U32 R6, R6, 0x1 ;  /* 0x000000010606781a */ /* 0x000fe20000000000 */
[----:B---3--:R-:W-:Y:S01]  /*514a0*/  IMAD.MOV.U32 R4, RZ, RZ, R199 ;  /* 0x000000ffff047224 */ /* 0x008fe200078e00c7 */
[----:B------:R-:W-:Y:S02]  /*514b0*/  MOV R5, R198 ;  /* 0x000000c600057202 */ /* 0x000fe40000000f00 */
[----:B------:R-:W-:Y:S02]  /*514c0*/  LOP3.LUT R6, R6, 0x5c, RZ, 0xfc, !PT ;  /* 0x0000005c06067812 */ /* 0x000fe400078efcff */
[----:B------:R-:W-:Y:S01]  /*514d0*/  SGXT.U32 R2, R2, 0x1 ;  /* 0x000000010202781a */ /* 0x000fe20000000000 */
[----:B------:R1:W-:Y:S01]  /*514e0*/  LDGSTS.E [R0+-0x3dff8], desc[UR48][R4.64], P1 ;  /* 0xc200800004007fae */ /* 0x0003e20008921870 */
[----:B------:R-:W-:-:S02]  /*514f0*/  ISETP.GE.AND P1, PT, R6, UR9, PT ;  /* 0x0000000906007c0c */ /* 0x000fc4000bf26270 */
[----:B------:R-:W-:Y:S02]  /*51500*/  LOP3.LUT R2, R2, 0x5e, RZ, 0xfc, !PT ;  /* 0x0000005e02027812 */ /* 0x000fe400078efcff */
[----:B------:R-:W-:Y:S02]  /*51510*/  SEL R3, RZ, 0x4, P1 ;  /* 0x00000004ff037807 */ /* 0x000fe40000800000 */
[----:B------:R-:W-:Y:S02]  /*51520*/  ISETP.GE.AND P1, PT, R2, UR9, PT ;  /* 0x0000000902007c0c */ /* 0x000fe4000bf26270 */
[----:B------:R-:W3:Y:S01]  /*51530*/  S2R R2, SR_TID.X ;  /* 0x0000000000027919 */ /* 0x000ee20000002100 */
[----:B------:R-:W-:-:S04]  /*51540*/  SEL R3, R3, RZ, !P0 ;  /* 0x000000ff03037207 */ /* 0x000fc80004000000 */
[----:B------:R-:W-:Y:S02]  /*51550*/  ISETP.NE.U32.AND P2, PT, R3, RZ, PT ;  /* 0x000000ff0300720c */ /* 0x000fe40003f45070 */
[----:B------:R-:W-:-:S04]  /*51560*/  SEL R3, RZ, 0x4, P1 ;  /* 0x00000004ff037807 */ /* 0x000fc80000800000 */
[----:B------:R-:W-:Y:S01]  /*51570*/  SEL R3, R3, RZ, !P0 ;  /* 0x000000ff03037207 */ /* 0x000fe20004000000 */
[----:B-1----:R-:W-:-:S03]  /*51580*/  IMAD.MOV.U32 R4, RZ, RZ, R229 ;  /* 0x000000ffff047224 */ /* 0x002fc600078e00e5 */
[----:B------:R-:W-:Y:S01]  /*51590*/  ISETP.NE.U32.AND P1, PT, R3, RZ, PT ;  /* 0x000000ff0300720c */ /* 0x000fe20003f25070 */
[----:B------:R-:W-:-:S05]  /*515a0*/  IMAD.MOV.U32 R5, RZ, RZ, R228 ;  /* 0x000000ffff057224 */ /* 0x000fca00078e00e4 */
[----:B------:R1:W-:Y:S01]  /*515b0*/  LDGSTS.E [R0+-0x3c000], desc[UR48][R4.64], P2 ;  /* 0xc400000004007fae */ /* 0x0003e20009121870 */
[----:B---3--:R-:W-:Y:S01]  /*515c0*/  SHF.R.U32.HI R6, RZ, 0x6, R2 ;  /* 0x00000006ff067819 */ /* 0x008fe20000011602 */
[----:B-1----:R-:W-:-:S03]  /*515d0*/  IMAD.MOV.U32 R4, RZ, RZ, R231 ;  /* 0x000000ffff047224 */ /* 0x002fc600078e00e7 */
[----:B------:R-:W-:Y:S01]  /*515e0*/  SGXT.U32 R6, R6, 0x1 ;  /* 0x000000010606781a */ /* 0x000fe20000000000 */
[----:B------:R-:W-:Y:S01]  /*515f0*/  IMAD.MOV.U32 R5, RZ, RZ, R230 ;  /* 0x000000ffff057224 */ /* 0x000fe200078e00e6 */
[----:B------:R-:W-:Y:S02]  /*51600*/  SHF.R.U32.HI R2, RZ, 0x6, R2 ;  /* 0x00000006ff027819 */ /* 0x000fe40000011602 */
[----:B------:R-:W-:Y:S02]  /*51610*/  LOP3.LUT R6, R6, 0x7c, RZ, 0xfc, !PT ;  /* 0x0000007c06067812 */ /* 0x000fe400078efcff */
[----:B------:R1:W-:Y:S01]  /*51620*/  LDGSTS.E [R0+-0x3bff8], desc[UR48][R4.64], P1 ;  /* 0xc400800004007fae */ /* 0x0003e20008921870 */
[----:B------:R-:W-:Y:S02]  /*51630*/  SGXT.U32 R2, R2, 0x1 ;  /* 0x000000010202781a */ /* 0x000fe40000000000 */
[----:B------:R-:W-:Y:S02]  /*51640*/  ISETP.GE.AND P1, PT, R6, UR9, PT ;  /* 0x0000000906007c0c */ /* 0x000fe4000bf26270 */
[----:B------:R-:W-:-:S02]  /*51650*/  LOP3.LUT R2, R2, 0x7e, RZ, 0xfc, !PT ;  /* 0x0000007e02027812 */ /* 0x000fc400078efcff */
[----:B------:R-:W-:Y:S02]  /*51660*/  SEL R3, RZ, 0x4, P1 ;  /* 0x00000004ff037807 */ /* 0x000fe40000800000 */
[----:B------:R-:W-:Y:S02]  /*51670*/  ISETP.GE.AND P1, PT, R2, UR9, PT ;  /* 0x0000000902007c0c */ /* 0x000fe4000bf26270 */
[----:B------:R-:W-:Y:S01]  /*51680*/  SEL R3, R3, RZ, !P0 ;  /* 0x000000ff03037207 */ /* 0x000fe20004000000 */
[----:B------:R-:W3:Y:S01]  /*51690*/  LDL.LU R2, [R1+0x230] ;  /* 0x0002300001027983 */ /* 0x000ee20000300800 */
[----:B--2---:R-:W-:Y:S02]  /*516a0*/  IADD3 R7, P3, R7, UR5, RZ ;  /* 0x0000000507077c10 */ /* 0x004fe4000ff7e0ff */
[----:B------:R-:W-:Y:S01]  /*516b0*/  ISETP.NE.U32.AND P2, PT, R3, RZ, PT ;  /* 0x000000ff0300720c */ /* 0x000fe20003f45070 */
[----:B------:R-:W2:Y:S01]  /*516c0*/  LDL.LU R6, [R1+0x270] ;  /* 0x0002700001067983 */ /* 0x000ea20000300800 */
[----:B------:R-:W-:-:S02]  /*516d0*/  SEL R3, RZ, 0x4, P1 ;  /* 0x00000004ff037807 */ /* 0x000fc40000800000 */
[----:B----4-:R-:W-:Y:S02]  /*516e0*/  IADD3 R148, P4, R148, UR5, RZ ;  /* 0x0000000594947c10 */ /* 0x010fe4000ff9e0ff */
[----:B------:R-:W-:Y:S02]  /*516f0*/  IADD3.X R149, R149, UR7, RZ, P3, !PT ;  /* 0x0000000795957c10 */ /* 0x000fe40009ffe4ff */
[----:B------:R-:W-:Y:S01]  /*51700*/  SEL R3, R3, RZ, !P0 ;  /* 0x000000ff03037207 */ /* 0x000fe20004000000 */
[----:B------:R-:W-:Y:S01]  /*51710*/  STL [R1+0x220], R7 ;  /* 0x0002200701007387 */ /* 0x000fe20000100800 */
[----:B------:R-:W-:Y:S02]  /*51720*/  IADD3.X R150, R150, UR7, RZ, P4, !PT ;  /* 0x0000000796967c10 */ /* 0x000fe4000a7fe4ff */
[----:B------:R-:W-:Y:S01]  /*51730*/  ISETP.NE.U32.AND P1, PT, R3, RZ, PT ;  /* 0x000000ff0300720c */ /* 0x000fe20003f25070 */
[----:B------:R4:W-:Y:S01]  /*51740*/  STL [R1+0x21c], R149 ;  /* 0x00021c9501007387 */ /* 0x0009e20000100800 */
[----:B-1----:R-:W-:-:S03]  /*51750*/  IMAD.MOV.U32 R5, RZ, RZ, R149 ;  /* 0x000000ffff057224 */ /* 0x002fc600078e0095 */
[----:B------:R-:W-:Y:S04]  /*51760*/  STL [R1+0x228], R148 ;  /* 0x0002289401007387 */ /* 0x000fe80000100800 */
[----:B------:R-:W2:Y:S04]  /*51770*/  LDL.LU R3, [R1+0x22c] ;  /* 0x00022c0001037983 */ /* 0x000ea80000300800 */
[----:B------:R1:W-:Y:S04]  /*51780*/  STL [R1+0x224], R150 ;  /* 0x0002249601007387 */ /* 0x0003e80000100800 */
[----:B----4-:R-:W4:Y:S01]  /*51790*/  LDL.LU R149, [R1+0x26c] ;  /* 0x00026c0001957983 */ /* 0x010f220000300800 */
[----:B------:R-:W1:Y:S01]  /*517a0*/  S2R R151, SR_TID.X ;  /* 0x0000000000977919 */ /* 0x000e620000002100 */
[----:B------:R-:W-:-:S05]  /*517b0*/  IMAD.MOV.U32 R4, RZ, RZ, R7 ;  /* 0x000000ffff047224 */ /* 0x000fca00078e0007 */
[----:B------:R1:W-:Y:S02]  /*517c0*/  LDGSTS.E [R0+-0x3a000], desc[UR48][R4.64], P2 ;  /* 0xc600000004007fae */ /* 0x0003e40009121870 */
[----:B-1----:R-:W-:Y:S01]  /*517d0*/  IMAD.MOV.U32 R4, RZ, RZ, R148 ;  /* 0x000000ffff047224 */ /* 0x002fe200078e0094 */
[----:B------:R-:W-:Y:S02]  /*517e0*/  MOV R5, R150 ;  /* 0x0000009600057202 */ /* 0x000fe40000000f00 */
[----:B------:R-:W4:Y:S04]  /*517f0*/  LDL.LU R150, [R1+0x2ac] ;  /* 0x0002ac0001967983 */ /* 0x000f280000300800 */
[----:B------:R1:W-:Y:S04]  /*51800*/  LDGSTS.E [R0+-0x39ff8], desc[UR48][R4.64], P1 ;  /* 0xc600800004007fae */ /* 0x0003e80008921870 */
[----:B------:R-:W0:Y:S01]  /*51810*/  LDGDEPBAR ;  /* 0x00000000000079af */ /* 0x000e220000000000 */
[----:B------:R-:W-:-:S04]  /*51820*/  LOP3.LUT R7, R151, 0x7f, RZ, 0xc0, !PT ;  /* 0x0000007f97077812 */ /* 0x000fc800078ec0ff */
[----:B------:R-:W-:Y:S02]  /*51830*/  ISETP.GE.AND P1, PT, R7, UR9, PT ;  /* 0x0000000907007c0c */ /* 0x000fe4000bf26270 */
[----:B------:R-:W4:Y:S04]  /*51840*/  LDL.LU R7, [R1+0x2b0] ;  /* 0x0002b00001077983 */ /* 0x000f280000300800 */
[----:B------:R-:W4:Y:S04]  /*51850*/  LDL.LU R151, [R1+0x2ec] ;  /* 0x0002ec0001977983 */ /* 0x000f280000300800 */
[----:B------:R-:W4:Y:S01]  /*51860*/  LDL.LU R148, [R1+0x2f0] ;  /* 0x0002f00001947983 */ /* 0x000f220000300800 */
[----:B-1----:R-:W1:Y:S01]  /*51870*/  S2R R5, SR_TID.X ;  /* 0x0000000000057919 */ /* 0x002e620000002100 */
[----:B------:R-:W-:-:S04]  /*51880*/  SEL R0, RZ, 0x4, P1 ;  /* 0x00000004ff007807 */ /* 0x000fc80000800000 */
[----:B------:R-:W-:Y:S01]  /*51890*/  SEL R0, R0, RZ, !P0 ;  /* 0x000000ff00007207 */ /* 0x000fe20004000000 */
[----:B------:R-:W-:-:S03]  /*518a0*/  ULEA UR9, UR8, UR60, 0x12 ;  /* 0x0000003c08097291 */ /* 0x000fc6000f8e903f */
[----:B------:R-:W-:Y:S01]  /*518b0*/  ISETP.NE.U32.AND P0, PT, R0, RZ, PT ;  /* 0x000000ff0000720c */ /* 0x000fe20003f05070 */
[----:B-1----:R-:W-:-:S04]  /*518c0*/  IMAD R5, R5, 0x100, R5 ;  /* 0x0000010005057824 */ /* 0x002fc800078e0205 */
[----:B------:R-:W-:-:S05]  /*518d0*/  IMAD.SHL.U32 R5, R5, 0x4, RZ ;  /* 0x0000000405057824 */ /* 0x000fca00078e00ff */
[----:B------:R-:W-:-:S05]  /*518e0*/  LOP3.LUT R5, R5, 0x1807c, RZ, 0xc0, !PT ;  /* 0x0001807c05057812 */ /* 0x000fca00078ec0ff */
[----:B------:R-:W-:Y:S01]  /*518f0*/  VIADD R0, R5, UR9 ;  /* 0x0000000905007c36 */ /* 0x000fe20008000000 */
[----:B---3--:R-:W-:Y:S02]  /*51900*/  IADD3 R2, P1, R2, UR6, RZ ;  /* 0x0000000602027c10 */ /* 0x008fe4000ff3e0ff */
[----:B--2---:R-:W-:-:S03]  /*51910*/  IADD3 R6, P2, R6, UR6, RZ ;  /* 0x0000000606067c10 */ /* 0x004fc6000ff5e0ff */
[----:B------:R1:W-:Y:S01]  /*51920*/  STL [R1+0x230], R2 ;  /* 0x0002300201007387 */ /* 0x0003e20000100800 */
[----:B------:R-:W-:Y:S01]  /*51930*/  IMAD.MOV.U32 R4, RZ, RZ, R2 ;  /* 0x000000ffff047224 */ /* 0x000fe200078e0002 */
[----:B------:R-:W-:-:S05]  /*51940*/  IADD3.X R3, R3, UR50, RZ, P1, !PT ;  /* 0x0000003203037c10 */ /* 0x000fca0008ffe4ff */
[----:B------:R2:W-:Y:S01]  /*51950*/  STL [R1+0x22c], R3 ;  /* 0x00022c0301007387 */ /* 0x0005e20000100800 */
[----:B----4-:R-:W-:Y:S01]  /*51960*/  IADD3.X R149, R149, UR50, RZ, P2, !PT ;  /* 0x0000003295957c10 */ /* 0x010fe200097fe4ff */
[----:B------:R-:W-:Y:S02]  /*51970*/  IMAD.MOV.U32 R5, RZ, RZ, R3 ;  /* 0x000000ffff057224 */ /* 0x000fe400078e0003 */
[----:B------:R3:W-:Y:S04]  /*51980*/  STL [R1+0x270], R6 ;  /* 0x0002700601007387 */ /* 0x0007e80000100800 */
[----:B------:R4:W-:Y:S04]  /*51990*/  STL [R1+0x26c], R149 ;  /* 0x00026c9501007387 */ /* 0x0009e80000100800 */
[----:B-1----:R-:W4:Y:S04]  /*519a0*/  LDL.LU R2, [R1+0x330] ;  /* 0x0003300001027983 */ /* 0x002f280000300800 */
[----:B------:R1:W-:Y:S04]  /*519b0*/  LDGSTS.E [R0], desc[UR48][R4.64], P0 ;  /* 0x0000000004007fae */ /* 0x0003e80008121870 */
[----:B--2---:R-:W2:Y:S01]  /*519c0*/  LDL.LU R3, [R1+0x370] ;  /* 0x0003700001037983 */ /* 0x004ea20000300800 */
[----:B-1----:R-:W-:-:S03]  /*519d0*/  IMAD.MOV.U32 R4, RZ, RZ, R6 ;  /* 0x000000ffff047224 */ /* 0x002fc600078e0006 */
[----:B---3--:R-:W3:Y:S01]  /*519e0*/  LDL.LU R6, [R1+0x32c] ;  /* 0x00032c0001067983 */ /* 0x008ee20000300800 */
[----:B------:R-:W-:-:S03]  /*519f0*/  IMAD.MOV.U32 R5, RZ, RZ, R149 ;  /* 0x000000ffff057224 */ /* 0x000fc600078e0095 */
[----:B----4-:R-:W4:Y:S04]  /*51a00*/  LDL.LU R149, [R1+0x36c] ;  /* 0x00036c0001957983 */ /* 0x010f280000300800 */
[----:B------:R1:W-:Y:S01]  /*51a10*/  LDGSTS.E [R0+0x400], desc[UR48][R4.64], P0 ;  /* 0x0040000004007fae */ /* 0x0003e20008121870 */
[----:B------:R-:W-:-:S04]  /*51a20*/  IADD3 R7, P1, R7, UR6, RZ ;  /* 0x0000000607077c10 */ /* 0x000fc8000ff3e0ff */
[----:B------:R-:W-:Y:S02]  /*51a30*/  IADD3.X R150, R150, UR50, RZ, P1, !PT ;  /* 0x0000003296967c10 */ /* 0x000fe40008ffe4ff */
[----:B------:R-:W-:Y:S01]  /*51a40*/  IADD3 R148, P2, R148, UR6, RZ ;  /* 0x0000000694947c10 */ /* 0x000fe2000ff5e0ff */
[----:B------:R1:W-:Y:S02]  /*51a50*/  STL [R1+0x2b0], R7 ;  /* 0x0002b00701007387 */ /* 0x0003e40000100800 */
[----:B-1----:R-:W-:Y:S01]  /*51a60*/  MOV R4, R7 ;  /* 0x0000000700047202 */ /* 0x002fe20000000f00 */
[----:B------:R-:W-:Y:S01]  /*51a70*/  IMAD.MOV.U32 R5, RZ, RZ, R150 ;  /* 0x000000ffff057224 */ /* 0x000fe200078e0096 */
[----:B------:R-:W-:Y:S01]  /*51a80*/  IADD3.X R151, R151, UR50, RZ, P2, !PT ;  /* 0x0000003297977c10 */ /* 0x000fe200097fe4ff */
[----:B------:R1:W-:Y:S04]  /*51a90*/  STL [R1+0x2ac], R150 ;  /* 0x0002ac9601007387 */ /* 0x0003e80000100800 */
[----:B------:R1:W-:Y:S04]  /*51aa0*/  STL [R1+0x2f0], R148 ;  /* 0x0002f09401007387 */ /* 0x0003e80000100800 */
[----:B------:R-:W4:Y:S04]  /*51ab0*/  LDL.LU R7, [R1+0x3b0] ;  /* 0x0003b00001077983 */ /* 0x000f280000300800 */
[----:B------:R1:W-:Y:S04]  /*51ac0*/  STL [R1+0x2ec], R151 ;  /* 0x0002ec9701007387 */ /* 0x0003e80000100800 */
[----:B------:R1:W-:Y:S04]  /*51ad0*/  LDGSTS.E [R0+0x800], desc[UR48][R4.64], P0 ;  /* 0x0080000004007fae */ /* 0x0003e80008121870 */
[----:B-1----:R-:W4:Y:S01]  /*51ae0*/  LDL.LU R150, [R1+0x3f0] ;  /* 0x0003f00001967983 */ /* 0x002f220000300800 */
[----:B------:R-:W-:-:S03]  /*51af0*/  IMAD.MOV.U32 R4, RZ, RZ, R148 ;  /* 0x000000ffff047224 */ /* 0x000fc600078e0094 */
[----:B------:R-:W4:Y:S01]  /*51b00*/  LDL.LU R148, [R1+0x3ac] ;  /* 0x0003ac0001947983 */ /* 0x000f220000300800 */
[----:B------:R-:W-:-:S03]  /*51b10*/  IMAD.MOV.U32 R5, RZ, RZ, R151 ;  /* 0x000000ffff057224 */ /* 0x000fc600078e0097 */
[----:B------:R-:W4:Y:S04]  /*51b20*/  LDL.LU R151, [R1+0x3ec] ;  /* 0x0003ec0001977983 */ /* 0x000f280000300800 */
[----:B------:R1:W-:Y:S01]  /*51b30*/  LDGSTS.E [R0+0xc00], desc[UR48][R4.64], P0 ;  /* 0x00c0000004007fae */ /* 0x0003e20008121870 */
[----:B------:R-:W-:Y:S02]  /*51b40*/  IADD3 R2, P1, R2, UR6, RZ ;  /* 0x0000000602027c10 */ /* 0x000fe4000ff3e0ff */
[----:B--2---:R-:W-:-:S03]  /*51b50*/  IADD3 R3, P2, R3, UR6, RZ ;  /* 0x0000000603037c10 */ /* 0x004fc6000ff5e0ff */
[----:B------:R2:W-:Y:S01]  /*51b60*/  STL [R1+0x330], R2 ;  /* 0x0003300201007387 */ /* 0x0005e20000100800 */
[----:B-1----:R-:W-:Y:S01]  /*51b70*/  IMAD.MOV.U32 R4, RZ, RZ, R2 ;  /* 0x000000ffff047224 */ /* 0x002fe200078e0002 */
[----:B---3--:R-:W-:Y:S02]  /*51b80*/  IADD3.X R6, R6, UR50, RZ, P1, !PT ;  /* 0x0000003206067c10 */ /* 0x008fe40008ffe4ff */
[----:B----4-:R-:W-:-:S03]  /*51b90*/  IADD3.X R149, R149, UR50, RZ, P2, !PT ;  /* 0x0000003295957c10 */ /* 0x010fc600097fe4ff */
[----:B------:R-:W-:Y:S01]  /*51ba0*/  IMAD.MOV.U32 R5, RZ, RZ, R6 ;  /* 0x000000ffff057224 */ /* 0x000fe200078e0006 */
[----:B------:R1:W-:Y:S04]  /*51bb0*/  STL [R1+0x32c], R6 ;  /* 0x00032c0601007387 */ /* 0x0003e80000100800 */
[----:B------:R3:W-:Y:S04]  /*51bc0*/  STL [R1+0x370], R3 ;  /* 0x0003700301007387 */ /* 0x0007e80000100800 */
[----:B--2---:R-:W2:Y:S04]  /*51bd0*/  LDL.LU R2, [R1+0x430] ;  /* 0x0004300001027983 */ /* 0x004ea80000300800 */
[----:B------:R4:W-:Y:S04]  /*51be0*/  STL [R1+0x36c], R149 ;  /* 0x00036c9501007387 */ /* 0x0009e80000100800 */
[----:B------:R3:W-:Y:S04]  /*51bf0*/  LDGSTS.E [R0+0x1000], desc[UR48][R4.64], P0 ;  /* 0x0100000004007fae */ /* 0x0007e80008121870 */
[----:B-1----:R-:W2:Y:S01]  /*51c00*/  LDL.LU R6, [R1+0x470] ;  /* 0x0004700001067983 */ /* 0x002ea20000300800 */
[----:B---3--:R-:W-:-:S03]  /*51c10*/  IMAD.MOV.U32 R4, RZ, RZ, R3 ;  /* 0x000000ffff047224 */ /* 0x008fc600078e0003 */
[----:B------:R-:W3:Y:S01]  /*51c20*/  LDL.LU R3, [R1+0x42c] ;  /* 0x00042c0001037983 */ /* 0x000ee20000300800 */
[----:B------:R-:W-:-:S03]  /*51c30*/  IMAD.MOV.U32 R5, RZ, RZ, R149 ;  /* 0x000000ffff057224 */ /* 0x000fc600078e0095 */
[----:B----4-:R-:W4:Y:S01]  /*51c40*/  LDL.LU R149, [R1+0x46c] ;  /* 0x00046c0001957983 */ /* 0x010f220000300800 */
[----:B------:R-:W-:-:S03]  /*51c50*/  IADD3 R7, P1, R7, UR6, RZ ;  /* 0x0000000607077c10 */ /* 0x000fc6000ff3e0ff */
[----:B------:R1:W-:Y:S01]  /*51c60*/  LDGSTS.E [R0+0x1400], desc[UR48][R4.64], P0 ;  /* 0x0140000004007fae */ /* 0x0003e20008121870 */
[----:B------:R-:W-:-:S03]  /*51c70*/  IADD3 R150, P2, R150, UR6, RZ ;  /* 0x0000000696967c10 */ /* 0x000fc6000ff5e0ff */
[----:B------:R1:W-:Y:S01]  /*51c80*/  STL [R1+0x3b0], R7 ;  /* 0x0003b00701007387 */ /* 0x0003e20000100800 */
[----:B------:R-:W-:Y:S02]  /*51c90*/  IADD3.X R148, R148, UR50, RZ, P1, !PT ;  /* 0x0000003294947c10 */ /* 0x000fe40008ffe4ff */
[----:B-1----:R-:W-:Y:S02]  /*51ca0*/  MOV R4, R7 ;  /* 0x0000000700047202 */ /* 0x002fe40000000f00 */
[----:B------:R-:W-:Y:S01]  /*51cb0*/  IADD3.X R151, R151, UR50, RZ, P2, !PT ;  /* 0x0000003297977c10 */ /* 0x000fe200097fe4ff */
[----:B------:R-:W-:Y:S01]  /*51cc0*/  IMAD.MOV.U32 R5, RZ, RZ, R148 ;  /* 0x000000ffff057224 */ /* 0x000fe200078e0094 */
        /* <DEDUP_REMOVED lines=11> */
[----:B--2---:R-:W-:-:S05]  /*51d80*/  IADD3 R2, P1, R2, UR6, RZ ;  /* 0x0000000602027c10 */ /* 0x004fca000ff3e0ff */
[----:B------:R2:W-:Y:S01]  /*51d90*/  STL [R1+0x430], R2 ;  /* 0x0004300201007387 */ /* 0x0005e20000100800 */
[----:B-1----:R-:W-:Y:S01]  /*51da0*/  IMAD.MOV.U32 R4, RZ, RZ, R2 ;  /* 0x000000ffff047224 */ /* 0x002fe200078e0002 */
[----:B------:R-:W-:Y:S02]  /*51db0*/  IADD3 R6, P2, R6, UR6, RZ ;  /* 0x0000000606067c10 */ /* 0x000fe4000ff5e0ff */
        /* <DEDUP_REMOVED lines=448> */
[----:B------:R-:W-:Y:S01]  /*539c0*/  STL [R1+0x10b0], R7 ;  /* 0x0010b00701007387 */ /* 0x000fe20000100800 */
[----:B------:R-:W-:Y:S02]  /*539d0*/  IADD3.X R150, R150, UR50, RZ, P1, !PT ;  /* 0x0000003296967c10 */ /* 0x000fe40008ffe4ff */
[----:B-1----:R-:W-:Y:S02]  /*539e0*/  MOV R4, R7 ;  /* 0x0000000700047202 */ /* 0x002fe40000000f00 */
[----:B------:R-:W-:Y:S01]  /*539f0*/  IADD3.X R151, R151, UR50, RZ, P2, !PT ;  /* 0x0000003297977c10 */ /* 0x000fe200097fe4ff */
[----:B------:R-:W-:Y:S01]  /*53a00*/  IMAD.MOV.U32 R5, RZ, RZ, R150 ;  /* 0x000000ffff057224 */ /* 0x000fe200078e0096 */
[----:B------:R1:W-:Y:S04]  /*53a10*/  STL [R1+0x10ac], R150 ;  /* 0x0010ac9601007387 */ /* 0x0003e80000100800 */
[----:B------:R-:W-:Y:S04]  /*53a20*/  STL [R1+0x10f0], R148 ;  /* 0x0010f09401007387 */ /* 0x000fe80000100800 */
[----:B------:R1:W-:Y:S04]  /*53a30*/  LDGSTS.E [R0+0x26800], desc[UR48][R4.64], P0 ;  /* 0x2680000004007fae */ /* 0x0003e80008121870 */
[----:B-1----:R-:W4:Y:S04]  /*53a40*/  LDL.LU R150, [R1+0x11b0] ;  /* 0x0011b00001967983 */ /* 0x002f280000300800 */
[----:B------:R1:W-:Y:S04]  /*53a50*/  STL [R1+0x10ec], R151 ;  /* 0x0010ec9701007387 */ /* 0x0003e80000100800 */
[----:B------:R-:W4:Y:S01]  /*53a60*/  LDL.LU R7, [R1+0x11f0] ;  /* 0x0011f00001077983 */ /* 0x000f220000300800 */
[----:B------:R-:W-:-:S03]  /*53a70*/  IMAD.MOV.U32 R5, RZ, RZ, R151 ;  /* 0x000000ffff057224 */ /* 0x000fc600078e0097 */
[----:B-1----:R-:W4:Y:S01]  /*53a80*/  LDL.LU R151, [R1+0x11ac] ;  /* 0x0011ac0001977983 */ /* 0x002f220000300800 */
        /* <DEDUP_REMOVED lines=14> */
[----:B-1----:R-:W2:Y:S04]  /*53b70*/  LDL.LU R6, [R1+0x278] ;  /* 0x0002780001067983 */ /* 0x002ea80000300800 */
[----:B------:R1:W-:Y:S02]  /*53b80*/  LDGSTS.E [R0+0x27000], desc[UR48][R4.64], P0 ;  /* 0x2700000004007fae */ /* 0x0003e40008121870 */
[----:B-1----:R-:W-:-:S02]  /*53b90*/  IMAD.MOV.U32 R4, RZ, RZ, R3 ;  /* 0x000000ffff047224 */ /* 0x002fc400078e0003 */
[----:B---3--:R-:W3:Y:S01]  /*53ba0*/  LDL.LU R3, [R1+0x234] ;  /* 0x0002340001037983 */ /* 0x008ee20000300800 */
[----:B------:R-:W-:-:S03]  /*53bb0*/  IMAD.MOV.U32 R5, RZ, RZ, R149 ;  /* 0x000000ffff057224 */ /* 0x000fc600078e0095 */
[----:B----4-:R-:W4:Y:S01]  /*53bc0*/  LDL.LU R149, [R1+0x274] ;  /* 0x0002740001957983 */ /* 0x010f220000300800 */
[----:B------:R-:W-:Y:S02]  /*53bd0*/  IADD3 R150, P1, R150, UR6, RZ ;  /* 0x0000000696967c10 */ /* 0x000fe4000ff3e0ff */
[----:B------:R-:W-:Y:S01]  /*53be0*/  IADD3 R7, P2, R7, UR6, RZ ;  /* 0x0000000607077c10 */ /* 0x000fe2000ff5e0ff */
[----:B------:R1:W-:Y:S01]  /*53bf0*/  LDGSTS.E [R0+0x27400], desc[UR48][R4.64], P0 ;  /* 0x2740000004007fae */ /* 0x0003e20008121870 */
[----:B------:R-:W-:-:S03]  /*53c00*/  IADD3.X R151, R151, UR50, RZ, P1, !PT ;  /* 0x0000003297977c10 */ /* 0x000fc60008ffe4ff */
[----:B------:R1:W-:Y:S01]  /*53c10*/  STL [R1+0x11b0], R150 ;  /* 0x0011b09601007387 */ /* 0x0003e20000100800 */
[----:B------:R-:W-:Y:S02]  /*53c20*/  IADD3.X R148, R148, UR50, RZ, P2, !PT ;  /* 0x0000003294947c10 */ /* 0x000fe400097fe4ff */
[----:B-1----:R-:W-:Y:S01]  /*53c30*/  MOV R4, R150 ;  /* 0x0000009600047202 */ /* 0x002fe20000000f00 */
[----:B------:R-:W-:Y:S01]  /*53c40*/  IMAD.MOV.U32 R5, RZ, RZ, R151 ;  /* 0x000000ffff057224 */ /* 0x000fe200078e0097 */
[----:B------:R-:W-:Y:S04]  /*53c50*/  STL [R1+0x11ac], R151 ;  /* 0x0011ac9701007387 */ /* 0x000fe80000100800 */
[----:B------:R1:W-:Y:S04]  /*53c60*/  STL [R1+0x11f0], R7 ;  /* 0x0011f00701007387 */ /* 0x0003e80000100800 */
[----:B------:R1:W-:Y:S04]  /*53c70*/  LDGSTS.E [R0+0x27800], desc[UR48][R4.64], P0 ;  /* 0x2780000004007fae */ /* 0x0003e80008121870 */
[----:B------:R1:W-:Y:S04]  /*53c80*/  STL [R1+0x11ec], R148 ;  /* 0x0011ec9401007387 */ /* 0x0003e80000100800 */
[----:B------:R-:W4:Y:S01]  /*53c90*/  LDL.LU R150, [R1+0x2b4] ;  /* 0x0002b40001967983 */ /* 0x000f220000300800 */
[----:B-1----:R-:W-:-:S03]  /*53ca0*/  IMAD.MOV.U32 R4, RZ, RZ, R7 ;  /* 0x000000ffff047224 */ /* 0x002fc600078e0007 */
[----:B------:R-:W4:Y:S01]  /*53cb0*/  LDL.LU R7, [R1+0x2b8] ;  /* 0x0002b80001077983 */ /* 0x000f220000300800 */
[----:B------:R-:W-:-:S03]  /*53cc0*/  IMAD.MOV.U32 R5, RZ, RZ, R148 ;  /* 0x000000ffff057224 */ /* 0x000fc600078e0094 */
[----:B------:R-:W4:Y:S04]  /*53cd0*/  LDL.LU R151, [R1+0x2f4] ;  /* 0x0002f40001977983 */ /* 0x000f280000300800 */
[----:B------:R-:W4:Y:S04]  /*53ce0*/  LDL.LU R148, [R1+0x2f8] ;  /* 0x0002f80001947983 */ /* 0x000f280000300800 */
[----:B------:R1:W-:Y:S02]  /*53cf0*/  LDGSTS.E [R0+0x27c00], desc[UR48][R4.64], P0 ;  /* 0x27c0000004007fae */ /* 0x0003e40008121870 */
[----:B-1----:R-:W1:Y:S02]  /*53d00*/  S2R R5, SR_TID.X ;  /* 0x0000000000057919 */ /* 0x002e640000002100 */
[----:B-1----:R-:W-:-:S04]  /*53d10*/  IMAD R5, R5, 0x100, R5 ;  /* 0x0000010005057824 */ /* 0x002fc800078e0205 */
[----:B------:R-:W-:-:S05]  /*53d20*/  IMAD.SHL.U32 R5, R5, 0x4, RZ ;  /* 0x0000000405057824 */ /* 0x000fca00078e00ff */
[----:B------:R-:W-:-:S04]  /*53d30*/  LOP3.LUT R5, R5, 0x1807c, RZ, 0xc0, !PT ;  /* 0x0001807c05057812 */ /* 0x000fc800078ec0ff */
[----:B------:R-:W-:-:S05]  /*53d40*/  LOP3.LUT R5, R5, 0x10, RZ, 0x3c, !PT ;  /* 0x0000001005057812 */ /* 0x000fca00078e3cff */
[----:B------:R-:W-:Y:S01]  /*53d50*/  VIADD R0, R5, UR9 ;  /* 0x0000000905007c36 */ /* 0x000fe20008000000 */
[----:B--2---:R-:W-:Y:S02]  /*53d60*/  IADD3 R2, P1, R2, UR6, RZ ;  /* 0x0000000602027c10 */ /* 0x004fe4000ff3e0ff */
[----:B------:R-:W-:-:S03]  /*53d70*/  IADD3 R6, P2, R6, UR6, RZ ;  /* 0x0000000606067c10 */ /* 0x000fc6000ff5e0ff */
[----:B------:R1:W-:Y:S01]  /*53d80*/  STL [R1+0x238], R2 ;  /* 0x0002380201007387 */ /* 0x0003e20000100800 */
[----:B------:R-:W-:Y:S01]  /*53d90*/  IMAD.MOV.U32 R4, RZ, RZ, R2 ;  /* 0x000000ffff047224 */ /* 0x000fe200078e0002 */
[----:B---3--:R-:W-:Y:S02]  /*53da0*/  IADD3.X R3, R3, UR50, RZ, P1, !PT ;  /* 0x0000003203037c10 */ /* 0x008fe40008ffe4ff */
[----:B----4-:R-:W-:-:S03]  /*53db0*/  IADD3.X R149, R149, UR50, RZ, P2, !PT ;  /* 0x0000003295957c10 */ /* 0x010fc600097fe4ff */
[----:B------:R2:W-:Y:S01]  /*53dc0*/  STL [R1+0x234], R3 ;  /* 0x0002340301007387 */ /* 0x0005e20000100800 */
[----:B------:R-:W-:-:S03]  /*53dd0*/  MOV R5, R3 ;  /* 0x0000000300057202 */ /* 0x000fc60000000f00 */
[----:B------:R3:W-:Y:S04]  /*53de0*/  STL [R1+0x278], R6 ;  /* 0x0002780601007387 */ /* 0x0007e80000100800 */
[----:B------:R4:W-:Y:S04]  /*53df0*/  STL [R1+0x274], R149 ;  /* 0x0002749501007387 */ /* 0x0009e80000100800 */
[----:B-1----:R-:W4:Y:S04]  /*53e00*/  LDL.LU R2, [R1+0x338] ;  /* 0x0003380001027983 */ /* 0x002f280000300800 */
[----:B------:R1:W-:Y:S04]  /*53e10*/  LDGSTS.E [R0+0x80], desc[UR48][R4.64], P0 ;  /* 0x0008000004007fae */ /* 0x0003e80008121870 */
        /* <DEDUP_REMOVED lines=10> */
[----:B-1----:R-:W-:Y:S01]  /*53ec0*/  IMAD.MOV.U32 R4, RZ, RZ, R7 ;  /* 0x000000ffff047224 */ /* 0x002fe200078e0007 */
        /* <DEDUP_REMOVED lines=19> */
[----:B------:R1:W-:Y:S01]  /*54000*/  STL [R1+0x334], R6 ;  /* 0x0003340601007387 */ /* 0x0003e20000100800 */
[----:B------:R-:W-:-:S03]  /*54010*/  MOV R5, R6 ;  /* 0x0000000600057202 */ /* 0x000fc60000000f00 */
        /* <DEDUP_REMOVED lines=9> */
[----:B------:R-:W-:Y:S02]  /*540b0*/  IADD3 R7, P1, R7, UR6, RZ ;  /* 0x0000000607077c10 */ /* 0x000fe4000ff3e0ff */
[----:B------:R-:W-:Y:S01]  /*540c0*/  IADD3 R150, P2, R150, UR6, RZ ;  /* 0x0000000696967c10 */ /* 0x000fe2000ff5e0ff */
[----:B------:R1:W-:Y:S04]  /*540d0*/  LDGSTS.E [R0+0x1480], desc[UR48][R4.64], P0 ;  /* 0x0148000004007fae */ /* 0x0003e80008121870 */
[----:B------:R1:W-:Y:S01]  /*540e0*/  STL [R1+0x3b8], R7 ;  /* 0x0003b80701007387 */ /* 0x0003e20000100800 */
[----:B------:R-:W-:Y:S01]  /*540f0*/  IADD3.X R148, R148, UR50, RZ, P1, !PT ;  /* 0x0000003294947c10 */ /* 0x000fe20008ffe4ff */
[----:B-1----:R-:W-:Y:S01]  /*54100*/  IMAD.MOV.U32 R4, RZ, RZ, R7 ;  /* 0x000000ffff047224 */ /* 0x002fe200078e0007 */
[----:B------:R-:W-:-:S03]  /*54110*/  IADD3.X R151, R151, UR50, RZ, P2, !PT ;  /* 0x0000003297977c10 */ /* 0x000fc600097fe4ff */
        /* <DEDUP_REMOVED lines=248> */
[----:B------:R1:W-:Y:S02]  /*550a0*/  STL [R1+0xab8], R7 ;  /* 0x000ab80701007387 */ /* 0x0003e40000100800 */
[----:B-1----:R-:W-:Y:S01]  /*550b0*/  IMAD.MOV.U32 R4, RZ, RZ, R7 ;  /* 0x000000ffff047224 */ /* 0x002fe200078e0007 */
[----:B------:R-:W-:Y:S02]  /*550c0*/  IADD3.X R150, R150, UR50, RZ, P1, !PT ;  /* 0x0000003296967c10 */ /* 0x000fe40008ffe4ff */
        /* <DEDUP_REMOVED lines=31> */
[----:B------:R1:W-:Y:S04]  /*552c0*/  LDGSTS.E [R0+0x21480], desc[UR48][R4.64], P0 ;  /* 0x2148000004007fae */ /* 0x0003e80008121870 */
[----:B------:R1:W-:Y:S01]  /*552d0*/  STL [R1+0xbb8], R7 ;  /* 0x000bb80701007387 */ /* 0x0003e20000100800 */
[----:B------:R-:W-:Y:S01]  /*552e0*/  IADD3 R150, P2, R150, UR6, RZ ;  /* 0x0000000696967c10 */ /* 0x000fe2000ff5e0ff */
        /* <DEDUP_REMOVED lines=175> */
[----:B----4-:R-:W4:Y:S04]  /*55de0*/  LDL.LU R149, [R1+0x1174] ;  /* 0x0011740001957983 */ /* 0x010f280000300800 */
[----:B------:R1:W-:Y:S01]  /*55df0*/  LDGSTS.E [R0+0x26480], desc[UR48][R4.64], P0 ;  /* 0x2648000004007fae */ /* 0x0003e20008121870 */
[----:B------:R-:W-:-:S05]  /*55e00*/  IADD3 R7, P1, R7, UR6, RZ ;  /* 0x0000000607077c10 */ /* 0x000fca000ff3e0ff */
[----:B------:R-:W-:Y:S01]  /*55e10*/  STL [R1+0x10b8], R7 ;  /* 0x0010b80701007387 */ /* 0x000fe20000100800 */
[----:B------:R-:W-:Y:S01]  /*55e20*/  IADD3 R148, P2, R148, UR6, RZ ;  /* 0x0000000694947c10 */ /* 0x000fe2000ff5e0ff */
[----:B-1----:R-:W-:Y:S01]  /*55e30*/  IMAD.MOV.U32 R4, RZ, RZ, R7 ;  /* 0x000000ffff047224 */ /* 0x002fe200078e0007 */
[----:B------:R-:W-:Y:S02]  /*55e40*/  IADD3.X R150, R150, UR50, RZ, P1, !PT ;  /* 0x0000003296967c10 */ /* 0x000fe40008ffe4ff */
[----:B------:R-:W-:-:S03]  /*55e50*/  IADD3.X R151, R151, UR50, RZ, P2, !PT ;  /* 0x0000003297977c10 */ /* 0x000fc600097fe4ff */
        /* <DEDUP_REMOVED lines=28> */
[----:B----4-:R-:W4:Y:S04]  /*56020*/  LDL.LU R149, [R1+0x27c] ;  /* 0x00027c0001957983 */ /* 0x010f280000300800 */
[----:B------:R1:W-:Y:S01]  /*56030*/  LDGSTS.E [R0+0x27480], desc[UR48][R4.64], P0 ;  /* 0x2748000004007fae */ /* 0x0003e20008121870 */
[----:B------:R-:W-:Y:S02]  /*56040*/  IADD3 R150, P1, R150, UR6, RZ ;  /* 0x0000000696967c10 */ /* 0x000fe4000ff3e0ff */
[----:B------:R-:W-:Y:S02]  /*56050*/  IADD3 R7, P2, R7, UR6, RZ ;  /* 0x0000000607077c10 */ /* 0x000fe4000ff5e0ff */
[----:B------:R-:W-:Y:S01]  /*56060*/  IADD3.X R151, R151, UR50, RZ, P1, !PT ;  /* 0x0000003297977c10 */ /* 0x000fe20008ffe4ff */
[----:B-1----:R-:W-:Y:S01]  /*56070*/  IMAD.MOV.U32 R4, RZ, RZ, R150 ;  /* 0x000000ffff047224 */ /* 0x002fe200078e0096 */
[----:B------:R1:W-:Y:S01]  /*56080*/  STL [R1+0x11b8], R150 ;  /* 0x0011b89601007387 */ /* 0x0003e20000100800 */
[----:B------:R-:W-:-:S02]  /*56090*/  IADD3.X R148, R148, UR50, RZ, P2, !PT ;  /* 0x0000003294947c10 */ /* 0x000fc400097fe4ff */
[----:B------:R-:W-:Y:S01]  /*560a0*/  IMAD.MOV.U32 R5, RZ, RZ, R151 ;  /* 0x000000ffff057224 */ /* 0x000fe200078e0097 */
[----:B------:R-:W-:Y:S04]  /*560b0*/  STL [R1+0x11b4], R151 ;  /* 0x0011b49701007387 */ /* 0x000fe80000100800 */
[----:B------:R1:W-:Y:S04]  /*560c0*/  STL [R1+0x11f8], R7 ;  /* 0x0011f80701007387 */ /* 0x0003e80000100800 */
[----:B------:R1:W-:Y:S04]  /*560d0*/  LDGSTS.E [R0+0x27880], desc[UR48][R4.64], P0 ;  /* 0x2788000004007fae */ /* 0x0003e80008121870 */
[----:B------:R1:W-:Y:S04]  /*560e0*/  STL [R1+0x11f4], R148 ;  /* 0x0011f49401007387 */ /* 0x0003e80000100800 */
[----:B-1----:R-:W4:Y:S01]  /*560f0*/  LDL.LU R150, [R1+0x2bc] ;  /* 0x0002bc0001967983 */ /* 0x002f220000300800 */
[----:B------:R-:W-:-:S03]  /*56100*/  IMAD.MOV.U32 R4, RZ, RZ, R7 ;  /* 0x000000ffff047224 */ /* 0x000fc600078e0007 */
[----:B------:R-:W4:Y:S01]  /*56110*/  LDL.LU R7, [R1+0x2c0] ;  /* 0x0002c00001077983 */ /* 0x000f220000300800 */
[----:B------:R-:W-:-:S03]  /*56120*/  IMAD.MOV.U32 R5, RZ, RZ, R148 ;  /* 0x000000ffff057224 */ /* 0x000fc600078e0094 */
[----:B------:R-:W4:Y:S04]  /*56130*/  LDL.LU R151, [R1+0x2fc] ;  /* 0x0002fc0001977983 */ /* 0x000f280000300800 */
[----:B------:R-:W4:Y:S04]  /*56140*/  LDL.LU R148, [R1+0x300] ;  /* 0x0003000001947983 */ /* 0x000f280000300800 */
[----:B------:R1:W-:Y:S02]  /*56150*/  LDGSTS.E [R0+0x27c80], desc[UR48][R4.64], P0 ;  /* 0x27c8000004007fae */ /* 0x0003e40008121870 */
[----:B-1----:R-:W1:Y:S02]  /*56160*/  S2R R5, SR_TID.X ;  /* 0x0000000000057919 */ /* 0x002e640000002100 */
[----:B-1----:R-:W-:-:S05]  /*56170*/  IMAD R5, R5, 0x100, R5 ;  /* 0x0000010005057824 */ /* 0x002fca00078e0205 */
[----:B------:R-:W-:-:S04]  /*56180*/  SHF.L.U32 R5, R5, 0x2, RZ ;  /* 0x0000000205057819 */ /* 0x000fc800000006ff */
        /* <DEDUP_REMOVED lines=10> */
[----:B------:R-:W-:-:S03]  /*56230*/  IMAD.MOV.U32 R5, RZ, RZ, R3 ;  /* 0x000000ffff057224 */ /* 0x000fc600078e0003 */
        /* <DEDUP_REMOVED lines=23> */
[----:B------:R-:W-:-:S03]  /*563b0*/  MOV R4, R148 ;  /* 0x0000009400047202 */ /* 0x000fc60000000f00 */
        /* <DEDUP_REMOVED lines=503> */
[----:B------:R-:W-:Y:S01]  /*58330*/  IMAD.MOV.U32 R5, RZ, RZ, R151 ;  /* 0x000000ffff057224 */ /* 0x000fe200078e0097 */
[----:B------:R-:W-:-:S02]  /*58340*/  MOV R4, R148 ;  /* 0x0000009400047202 */ /* 0x000fc40000000f00 */
[----:B-1----:R-:W4:Y:S04]  /*58350*/  LDL.LU R151, [R1+0x11bc] ;  /* 0x0011bc0001977983 */ /* 0x002f280000300800 */
        /* <DEDUP_REMOVED lines=19> */
[----:B------:R-:W-:-:S03]  /*58490*/  IADD3 R150, P1, R150, UR6, RZ ;  /* 0x0000000696967c10 */ /* 0x000fc6000ff3e0ff */
[----:B------:R1:W-:Y:S01]  /*584a0*/  LDGSTS.E [R0+0x27500], desc[UR48][R4.64], P0 ;  /* 0x2750000004007fae */ /* 0x0003e20008121870 */
[----:B------:R-:W-:Y:S02]  /*584b0*/  IADD3 R7, P2, R7, UR6, RZ ;  /* 0x0000000607077c10 */ /* 0x000fe4000ff5e0ff */
[----:B------:R-:W-:Y:S01]  /*584c0*/  IADD3.X R151, R151, UR50, RZ, P1, !PT ;  /* 0x0000003297977c10 */ /* 0x000fe20008ffe4ff */
[----:B------:R1:W-:Y:S02]  /*584d0*/  STL [R1+0x11c0], R150 ;  /* 0x0011c09601007387 */ /* 0x0003e40000100800 */
[----:B-1----:R-:W-:Y:S01]  /*584e0*/  IMAD.MOV.U32 R4, RZ, RZ, R150 ;  /* 0x000000ffff047224 */ /* 0x002fe200078e0096 */
[----:B------:R-:W-:Y:S01]  /*584f0*/  IADD3.X R148, R148, UR50, RZ, P2, !PT ;  /* 0x0000003294947c10 */ /* 0x000fe200097fe4ff */
[----:B------:R-:W-:Y:S01]  /*58500*/  IMAD.MOV.U32 R5, RZ, RZ, R151 ;  /* 0x000000ffff057224 */ /* 0x000fe200078e0097 */
[----:B------:R-:W-:Y:S04]  /*58510*/  STL [R1+0x11bc], R151 ;  /* 0x0011bc9701007387 */ /* 0x000fe80000100800 */
[----:B------:R1:W-:Y:S04]  /*58520*/  STL [R1+0x1200], R7 ;  /* 0x0012000701007387 */ /* 0x0003e80000100800 */
[----:B------:R1:W-:Y:S04]  /*58530*/  LDGSTS.E [R0+0x27900], desc[UR48][R4.64], P0 ;  /* 0x2790000004007fae */ /* 0x0003e80008121870 */
[----:B------:R1:W-:Y:S04]  /*58540*/  STL [R1+0x11fc], R148 ;  /* 0x0011fc9401007387 */ /* 0x0003e80000100800 */
[----:B------:R-:W4:Y:S01]  /*58550*/  LDL.LU R150, [R1+0x2c4] ;  /* 0x0002c40001967983 */ /* 0x000f220000300800 */
[----:B-1----:R-:W-:-:S03]  /*58560*/  MOV R4, R7 ;  /* 0x0000000700047202 */ /* 0x002fc60000000f00 */
        /* <DEDUP_REMOVED lines=26> */
[----:B------:R-:W-:-:S03]  /*58710*/  MOV R5, R149 ;  /* 0x0000009500057202 */ /* 0x000fc60000000f00 */
        /* <DEDUP_REMOVED lines=35> */
[----:B------:R-:W-:-:S03]  /*58950*/  MOV R5, R149 ;  /* 0x0000009500057202 */ /* 0x000fc60000000f00 */
        /* <DEDUP_REMOVED lines=472> */
[----:B------:R-:W-:Y:S01]  /*5a6e0*/  STL [R1+0x10c8], R7 ;  /* 0x0010c80701007387 */ /* 0x000fe20000100800 */
[----:B------:R-:W-:Y:S01]  /*5a6f0*/  IADD3.X R150, R150, UR50, RZ, P1, !PT ;  /* 0x0000003296967c10 */ /* 0x000fe20008ffe4ff */
[----:B-1----:R-:W-:Y:S01]  /*5a700*/  IMAD.MOV.U32 R4, RZ, RZ, R7 ;  /* 0x000000ffff047224 */ /* 0x002fe200078e0007 */
        /* <DEDUP_REMOVED lines=26> */
[----:B-1----:R-:W-:Y:S01]  /*5a8b0*/  IMAD.MOV.U32 R4, RZ, RZ, R3 ;  /* 0x000000ffff047224 */ /* 0x002fe200078e0003 */
[----:B------:R-:W-:Y:S01]  /*5a8c0*/  MOV R5, R149 ;  /* 0x0000009500057202 */ /* 0x000fe20000000f00 */
[----:B---3--:R-:W3:Y:S04]  /*5a8d0*/  LDL.LU R3, [R1+0x24c] ;  /* 0x00024c0001037983 */ /* 0x008ee80000300800 */
[----:B----4-:R-:W4:Y:S01]  /*5a8e0*/  LDL.LU R149, [R1+0x28c] ;  /* 0x00028c0001957983 */ /* 0x010f220000300800 */
[----:B------:R-:W-:-:S02]  /*5a8f0*/  IADD3 R150, P1, R150, UR6, RZ ;  /* 0x0000000696967c10 */ /* 0x000fc4000ff3e0ff */
[----:B------:R-:W-:Y:S01]  /*5a900*/  IADD3 R7, P2, R7, UR6, RZ ;  /* 0x0000000607077c10 */ /* 0x000fe2000ff5e0ff */
[----:B------:R1:W-:Y:S01]  /*5a910*/  LDGSTS.E [R0+0x27580], desc[UR48][R4.64], P0 ;  /* 0x2758000004007fae */ /* 0x0003e20008121870 */
[----:B------:R-:W-:-:S03]  /*5a920*/  IADD3.X R151, R151, UR50, RZ, P1, !PT ;  /* 0x0000003297977c10 */ /* 0x000fc60008ffe4ff */
[----:B------:R1:W-:Y:S01]  /*5a930*/  STL [R1+0x11c8], R150 ;  /* 0x0011c89601007387 */ /* 0x0003e20000100800 */
[----:B------:R-:W-:-:S03]  /*5a940*/  IADD3.X R148, R148, UR50, RZ, P2, !PT ;  /* 0x0000003294947c10 */ /* 0x000fc600097fe4ff */
[----:B------:R-:W-:Y:S01]  /*5a950*/  STL [R1+0x11c4], R151 ;  /* 0x0011c49701007387 */ /* 0x000fe20000100800 */
[----:B-1----:R-:W-:Y:S02]  /*5a960*/  IMAD.MOV.U32 R4, RZ, RZ, R150 ;  /* 0x000000ffff047224 */ /* 0x002fe400078e0096 */
[----:B------:R-:W-:Y:S01]  /*5a970*/  IMAD.MOV.U32 R5, RZ, RZ, R151 ;  /* 0x000000ffff057224 */ /* 0x000fe200078e0097 */
        /* <DEDUP_REMOVED lines=19> */
[----:B------:R-:W-:Y:S02]  /*5aab0*/  MOV R4, R2 ;  /* 0x0000000200047202 */ /* 0x000fe40000000f00 */
        /* <DEDUP_REMOVED lines=12> */
[----:B----4-:R-:W4:Y:S01]  /*5ab80*/  LDL.LU R149, [R1+0x38c] ;  /* 0x00038c0001957983 */ /* 0x010f220000300800 */
[----:B------:R-:W-:-:S03]  /*5ab90*/  IADD3 R7, P1, R7, UR6, RZ ;  /* 0x0000000607077c10 */ /* 0x000fc6000ff3e0ff */
[----:B------:R1:W-:Y:S01]  /*5aba0*/  LDGSTS.E [R0+0x600], desc[UR48][R4.64], P0 ;  /* 0x0060000004007fae */ /* 0x0003e20008121870 */
[----:B------:R-:W-:Y:S02]  /*5abb0*/  IADD3.X R150, R150, UR50, RZ, P1, !PT ;  /* 0x0000003296967c10 */ /* 0x000fe40008ffe4ff */
[----:B------:R-:W-:Y:S01]  /*5abc0*/  IADD3 R148, P2, R148, UR6, RZ ;  /* 0x0000000694947c10 */ /* 0x000fe2000ff5e0ff */
[----:B------:R1:W-:Y:S03]  /*5abd0*/  STL [R1+0x2d0], R7 ;  /* 0x0002d00701007387 */ /* 0x0003e60000100800 */
[----:B------:R-:W-:Y:S01]  /*5abe0*/  IADD3.X R151, R151, UR50, RZ, P2, !PT ;  /* 0x0000003297977c10 */ /* 0x000fe200097fe4ff */
[----:B------:R1:W-:Y:S02]  /*5abf0*/  STL [R1+0x2cc], R150 ;  /* 0x0002cc9601007387 */ /* 0x0003e40000100800 */
[----:B-1----:R-:W-:-:S02]  /*5ac00*/  IMAD.MOV.U32 R4, RZ, RZ, R7 ;  /* 0x000000ffff047224 */ /* 0x002fc400078e0007 */
[----:B------:R-:W-:Y:S01]  /*5ac10*/  IMAD.MOV.U32 R5, RZ, RZ, R150 ;  /* 0x000000ffff057224 */ /* 0x000fe200078e0096 */
[----:B------:R1:W-:Y:S04]  /*5ac20*/  STL [R1+0x310], R148 ;  /* 0x0003109401007387 */ /* 0x0003e80000100800 */
[----:B------:R-:W4:Y:S04]  /*5ac30*/  LDL.LU R7, [R1+0x3d0] ;  /* 0x0003d00001077983 */ /* 0x000f280000300800 */
[----:B------:R1:W-:Y:S04]  /*5ac40*/  STL [R1+0x30c], R151 ;  /* 0x00030c9701007387 */ /* 0x0003e80000100800 */
[----:B------:R1:W-:Y:S04]  /*5ac50*/  LDGSTS.E [R0+0xa00], desc[UR48][R4.64], P0 ;  /* 0x00a0000004007fae */ /* 0x0003e80008121870 */
[----:B------:R-:W4:Y:S01]  /*5ac60*/  LDL.LU R150, [R1+0x410] ;  /* 0x0004100001967983 */ /* 0x000f220000300800 */
[----:B-1----:R-:W-:-:S03]  /*5ac70*/  IMAD.MOV.U32 R4, RZ, RZ, R148 ;  /* 0x000000ffff047224 */ /* 0x002fc600078e0094 */
[----:B------:R-:W4:Y:S01]  /*5ac80*/  LDL.LU R148, [R1+0x3cc] ;  /* 0x0003cc0001947983 */ /* 0x000f220000300800 */
[----:B------:R-:W-:-:S03]  /*5ac90*/  IMAD.MOV.U32 R5, RZ, RZ, R151 ;  /* 0x000000ffff057224 */ /* 0x000fc600078e0097 */
[----:B------:R-:W4:Y:S04]  /*5aca0*/  LDL.LU R151, [R1+0x40c] ;  /* 0x00040c0001977983 */ /* 0x000f280000300800 */
[----:B------:R1:W-:Y:S01]  /*5acb0*/  LDGSTS.E [R0+0xe00], desc[UR48][R4.64], P0 ;  /* 0x00e0000004007fae */ /* 0x0003e20008121870 */
[----:B------:R-:W-:-:S04]  /*5acc0*/  IADD3 R2, P1, R2, UR6, RZ ;  /* 0x0000000602027c10 */ /* 0x000fc8000ff3e0ff */
[----:B-1----:R-:W-:Y:S02]  /*5acd0*/  MOV R4, R2 ;  /* 0x0000000200047202 */ /* 0x002fe40000000f00 */
[----:B--2---:R-:W-:Y:S01]  /*5ace0*/  IADD3 R3, P2, R3, UR6, RZ ;  /* 0x0000000603037c10 */ /* 0x004fe2000ff5e0ff */
[----:B------:R1:W-:Y:S01]  /*5acf0*/  STL [R1+0x350], R2 ;  /* 0x0003500201007387 */ /* 0x0003e20000100800 */
[----:B---3--:R-:W-:Y:S02]  /*5ad00*/  IADD3.X R6, R6, UR50, RZ, P1, !PT ;  /* 0x0000003206067c10 */ /* 0x008fe40008ffe4ff */
[----:B----4-:R-:W-:-:S03]  /*5ad10*/  IADD3.X R149, R149, UR50, RZ, P2, !PT ;  /* 0x0000003295957c10 */ /* 0x010fc600097fe4ff */
[----:B------:R-:W-:Y:S01]  /*5ad20*/  IMAD.MOV.U32 R5, RZ, RZ, R6 ;  /* 0x000000ffff057224 */ /* 0x000fe200078e0006 */
[----:B------:R2:W-:Y:S04]  /*5ad30*/  STL [R1+0x34c], R6 ;  /* 0x00034c0601007387 */ /* 0x0005e80000100800 */
[----:B------:R3:W-:Y:S04]  /*5ad40*/  STL [R1+0x390], R3 ;  /* 0x0003900301007387 */ /* 0x0007e80000100800 */
[----:B-1----:R-:W4:Y:S04]  /*5ad50*/  LDL.LU R2, [R1+0x450] ;  /* 0x0004500001027983 */ /* 0x002f280000300800 */
[----:B------:R1:W-:Y:S04]  /*5ad60*/  STL [R1+0x38c], R149 ;  /* 0x00038c9501007387 */ /* 0x0003e80000100800 */
[----:B------:R3:W-:Y:S04]  /*5ad70*/  LDGSTS.E [R0+0x1200], desc[UR48][R4.64], P0 ;  /* 0x0120000004007fae */ /* 0x0007e80008121870 */
[----:B--2---:R-:W2:Y:S01]  /*5ad80*/  LDL.LU R6, [R1+0x490] ;  /* 0x0004900001067983 */ /* 0x004ea20000300800 */
[----:B---3--:R-:W-:-:S03]  /*5ad90*/  IMAD.MOV.U32 R4, RZ, RZ, R3 ;  /* 0x000000ffff047224 */ /* 0x008fc600078e0003 */
[----:B------:R-:W3:Y:S01]  /*5ada0*/  LDL.LU R3, [R1+0x44c] ;  /* 0x00044c0001037983 */ /* 0x000ee20000300800 */
[----:B------:R-:W-:-:S03]  /*5adb0*/  IMAD.MOV.U32 R5, RZ, RZ, R149 ;  /* 0x000000ffff057224 */ /* 0x000fc600078e0095 */
[----:B-1----:R-:W3:Y:S01]  /*5adc0*/  LDL.LU R149, [R1+0x48c] ;  /* 0x00048c0001957983 */ /* 0x002ee20000300800 */
[----:B------:R-:W-:Y:S02]  /*5add0*/  IADD3 R7, P1, R7, UR6, RZ ;  /* 0x0000000607077c10 */ /* 0x000fe4000ff3e0ff */
[----:B------:R-:W-:Y:S01]  /*5ade0*/  IADD3 R150, P2, R150, UR6, RZ ;  /* 0x0000000696967c10 */ /* 0x000fe2000ff5e0ff */
[----:B------:R1:W-:Y:S01]  /*5adf0*/  LDGSTS.E [R0+0x1600], desc[UR48][R4.64], P0 ;  /* 0x0160000004007fae */ /* 0x0003e20008121870 */
[----:B------:R-:W-:-:S03]  /*5ae00*/  IADD3.X R148, R148, UR50, RZ, P1, !PT ;  /* 0x0000003294947c10 */ /* 0x000fc60008ffe4ff */
[----:B------:R1:W-:Y:S01]  /*5ae10*/  STL [R1+0x3d0], R7 ;  /* 0x0003d00701007387 */ /* 0x0003e20000100800 */
[----:B------:R-:W-:-:S03]  /*5ae20*/  IADD3.X R151, R151, UR50, RZ, P2, !PT ;  /* 0x0000003297977c10 */ /* 0x000fc600097fe4ff */
[----:B------:R1:W-:Y:S02]  /*5ae30*/  STL [R1+0x3cc], R148 ;  /* 0x0003cc9401007387 */ /* 0x0003e40000100800 */
[----:B-1----:R-:W-:Y:S02]  /*5ae40*/  IMAD.MOV.U32 R4, RZ, RZ, R7 ;  /* 0x000000ffff047224 */ /* 0x002fe400078e0007 */
[----:B------:R-:W-:Y:S01]  /*5ae50*/  IMAD.MOV.U32 R5, RZ, RZ, R148 ;  /* 0x000000ffff057224 */ /* 0x000fe200078e0094 */
[----:B------:R1:W-:Y:S04]  /*5ae60*/  STL [R1+0x410], R150 ;  /* 0x0004109601007387 */ /* 0x0003e80000100800 */
[----:B------:R-:W3:Y:S04]  /*5ae70*/  LDL.LU R7, [R1+0x4d0] ;  /* 0x0004d00001077983 */ /* 0x000ee80000300800 */
[----:B------:R1:W-:Y:S04]  /*5ae80*/  STL [R1+0x40c], R151 ;  /* 0x00040c9701007387 */ /* 0x0003e80000100800 */
[----:B------:R1:W-:Y:S04]  /*5ae90*/  LDGSTS.E [R0+0x1a00], desc[UR48][R4.64], P0 ;  /* 0x01a0000004007fae */ /* 0x0003e80008121870 */
[----:B------:R-:W3:Y:S01]  /*5aea0*/  LDL.LU R148, [R1+0x510] ;  /* 0x0005100001947983 */ /* 0x000ee20000300800 */
[----:B-1----:R-:W-:-:S03]  /*5aeb0*/  IMAD.MOV.U32 R4, RZ, RZ, R150 ;  /* 0x000000ffff047224 */ /* 0x002fc600078e0096 */
[----:B------:R-:W3:Y:S01]  /*5aec0*/  LDL.LU R150, [R1+0x4cc] ;  /* 0x0004cc0001967983 */ /* 0x000ee20000300800 */
[----:B------:R-:W-:-:S03]  /*5aed0*/  IMAD.MOV.U32 R5, RZ, RZ, R151 ;  /* 0x000000ffff057224 */ /* 0x000fc600078e0097 */
[----:B------:R-:W3:Y:S04]  /*5aee0*/  LDL.LU R151, [R1+0x50c] ;  /* 0x00050c0001977983 */ /* 0x000ee80000300800 */
[----:B------:R1:W-:Y:S01]  /*5aef0*/  LDGSTS.E [R0+0x1e00], desc[UR48][R4.64], P0 ;  /* 0x01e0000004007fae */ /* 0x0003e20008121870 */
[----:B----4-:R-:W-:-:S04]  /*5af00*/  IADD3 R2, P1, R2, UR6, RZ ;  /* 0x0000000602027c10 */ /* 0x010fc8000ff3e0ff */
[----:B-1----:R-:W-:Y:S01]  /*5af10*/  MOV R4, R2 ;  /* 0x0000000200047202 */ /* 0x002fe20000000f00 */
[----:B------:R1:W-:Y:S01]  /*5af20*/  STL [R1+0x450], R2 ;  /* 0x0004500201007387 */ /* 0x0003e20000100800 */
[----:B--2---:R-:W-:Y:S02]  /*5af30*/  IADD3 R6, P2, R6, UR6, RZ ;  /* 0x0000000606067c10 */ /* 0x004fe4000ff5e0ff */
[----:B---3--:R-:W-:Y:S02]  /*5af40*/  IADD3.X R3, R3, UR50, RZ, P1, !PT ;  /* 0x0000003203037c10 */ /* 0x008fe40008ffe4ff */
[----:B------:R-:W-:-:S03]  /*5af50*/  IADD3.X R149, R149, UR50, RZ, P2, !PT ;  /* 0x0000003295957c10 */ /* 0x000fc600097fe4ff */
[----:B------:R-:W-:Y:S01]  /*5af60*/  IMAD.MOV.U32 R5, RZ, RZ, R3 ;  /* 0x000000ffff057224 */ /* 0x000fe200078e0003 */
[----:B------:R2:W-:Y:S04]  /*5af70*/  STL [R1+0x44c], R3 ;  /* 0x00044c0301007387 */ /* 0x0005e80000100800 */
[----:B------:R3:W-:Y:S04]  /*5af80*/  STL [R1+0x490], R6 ;  /* 0x0004900601007387 */ /* 0x0007e80000100800 */
[----:B-1----:R-:W4:Y:S04]  /*5af90*/  LDL.LU R2, [R1+0x550] ;  /* 0x0005500001027983 */ /* 0x002f280000300800 */
[----:B------:R1:W-:Y:S04]  /*5afa0*/  STL [R1+0x48c], R149 ;  /* 0x00048c9501007387 */ /* 0x0003e80000100800 */
[----:B------:R1:W-:Y:S04]  /*5afb0*/  LDGSTS.E [R0+0x2200], desc[UR48][R4.64], P0 ;  /* 0x0220000004007fae */ /* 0x0003e80008121870 */
[----:B--2---:R-:W2:Y:S01]  /*5afc0*/  LDL.LU R3, [R1+0x590] ;  /* 0x0005900001037983 */ /* 0x004ea20000300800 */
[----:B-1----:R-:W-:-:S03]  /*5afd0*/  IMAD.MOV.U32 R4, RZ, RZ, R6 ;  /* 0x000000ffff047224 */ /* 0x002fc600078e0006 */
[----:B---3--:R-:W3:Y:S01]  /*5afe0*/  LDL.LU R6, [R1+0x54c] ;  /* 0x00054c0001067983 */ /* 0x008ee20000300800 */
[----:B------:R-:W-:-:S03]  /*5aff0*/  IMAD.MOV.U32 R5, RZ, RZ, R149 ;  /* 0x000000ffff057224 */ /* 0x000fc600078e0095 */
[----:B------:R-:W3:Y:S01]  /*5b000*/  LDL.LU R149, [R1+0x58c] ;  /* 0x00058c0001957983 */ /* 0x000ee20000300800 */
        /* <DEDUP_REMOVED lines=436> */
[----:B------:R-:W-:Y:S01]  /*5cb50*/  STL [R1+0x10d0], R7 ;  /* 0x0010d00701007387 */ /* 0x000fe20000100800 */
[----:B------:R-:W-:-:S03]  /*5cb60*/  IADD3.X R151, R151, UR50, RZ, P2, !PT ;  /* 0x0000003297977c10 */ /* 0x000fc600097fe4ff */
[----:B------:R1:W-:Y:S02]  /*5cb70*/  STL [R1+0x10cc], R150 ;  /* 0x0010cc9601007387 */ /* 0x0003e40000100800 */
[----:B-1----:R-:W-:Y:S02]  /*5cb80*/  IMAD.MOV.U32 R4, RZ, RZ, R7 ;  /* 0x000000ffff047224 */ /* 0x002fe400078e0007 */
[----:B------:R-:W-:Y:S01]  /*5cb90*/  IMAD.MOV.U32 R5, RZ, RZ, R150 ;  /* 0x000000ffff057224 */ /* 0x000fe200078e0096 */
[----:B------:R-:W-:Y:S04]  /*5cba0*/  STL [R1+0x1110], R148 ;  /* 0x0011109401007387 */ /* 0x000fe80000100800 */
[----:B------:R1:W-:Y:S04]  /*5cbb0*/  LDGSTS.E [R0+0x26a00], desc[UR48][R4.64], P0 ;  /* 0x26a0000004007fae */ /* 0x0003e80008121870 */
[----:B------:R-:W3:Y:S04]  /*5cbc0*/  LDL.LU R150, [R1+0x11d0] ;  /* 0x0011d00001967983 */ /* 0x000ee80000300800 */
[----:B------:R1:W-:Y:S04]  /*5cbd0*/  STL [R1+0x110c], R151 ;  /* 0x00110c9701007387 */ /* 0x0003e80000100800 */
        /* <DEDUP_REMOVED lines=17> */
[----:B--2---:R-:W2:Y:S04]  /*5ccf0*/  LDL.LU R6, [R1+0x298] ;  /* 0x0002980001067983 */ /* 0x004ea80000300800 */
[----:B------:R1:W-:Y:S02]  /*5cd00*/  LDGSTS.E [R0+0x27200], desc[UR48][R4.64], P0 ;  /* 0x2720000004007fae */ /* 0x0003e40008121870 */
[----:B-1----:R-:W-:-:S02]  /*5cd10*/  IMAD.MOV.U32 R4, RZ, RZ, R3 ;  /* 0x000000ffff047224 */ /* 0x002fc400078e0003 */
[----:B---3--:R-:W3:Y:S01]  /*5cd20*/  LDL.LU R3, [R1+0x254] ;  /* 0x0002540001037983 */ /* 0x008ee20000300800 */
[----:B------:R-:W-:-:S03]  /*5cd30*/  IMAD.MOV.U32 R5, RZ, RZ, R149 ;  /* 0x000000ffff057224 */ /* 0x000fc600078e0095 */
[----:B------:R-:W3:Y:S01]  /*5cd40*/  LDL.LU R149, [R1+0x294] ;  /* 0x0002940001957983 */ /* 0x000ee20000300800 */
[----:B------:R-:W-:Y:S02]  /*5cd50*/  IADD3 R150, P1, R150, UR6, RZ ;  /* 0x0000000696967c10 */ /* 0x000fe4000ff3e0ff */
[----:B------:R-:W-:Y:S01]  /*5cd60*/  IADD3 R7, P2, R7, UR6, RZ ;  /* 0x0000000607077c10 */ /* 0x000fe2000ff5e0ff */
[----:B------:R1:W-:Y:S01]  /*5cd70*/  LDGSTS.E [R0+0x27600], desc[UR48][R4.64], P0 ;  /* 0x2760000004007fae */ /* 0x0003e20008121870 */
[----:B------:R-:W-:Y:S02]  /*5cd80*/  IADD3.X R151, R151, UR50, RZ, P1, !PT ;  /* 0x0000003297977c10 */ /* 0x000fe40008ffe4ff */
[----:B------:R-:W-:Y:S01]  /*5cd90*/  IADD3.X R148, R148, UR50, RZ, P2, !PT ;  /* 0x0000003294947c10 */ /* 0x000fe200097fe4ff */
[----:B-1----:R-:W-:Y:S02]  /*5cda0*/  IMAD.MOV.U32 R4, RZ, RZ, R150 ;  /* 0x000000ffff047224 */ /* 0x002fe400078e0096 */
[----:B------:R-:W-:-:S05]  /*5cdb0*/  IMAD.MOV.U32 R5, RZ, RZ, R151 ;  /* 0x000000ffff057224 */ /* 0x000fca00078e0097 */
[----:B------:R1:W-:Y:S04]  /*5cdc0*/  LDGSTS.E [R0+0x27a00], desc[UR48][R4.64], P0 ;  /* 0x27a0000004007fae */ /* 0x0003e80008121870 */
[----:B------:R1:W-:Y:S02]  /*5cdd0*/  STL [R1+0x11d0], R150 ;  /* 0x0011d09601007387 */ /* 0x0003e40000100800 */
[----:B-1----:R-:W-:Y:S02]  /*5cde0*/  IMAD.MOV.U32 R4, RZ, RZ, R7 ;  /* 0x000000ffff047224 */ /* 0x002fe400078e0007 */
[----:B------:R-:W-:Y:S01]  /*5cdf0*/  IMAD.MOV.U32 R5, RZ, RZ, R148 ;  /* 0x000000ffff057224 */ /* 0x000fe200078e0094 */
[----:B------:R-:W-:Y:S04]  /*5ce00*/  STL [R1+0x11cc], R151 ;  /* 0x0011cc9701007387 */ /* 0x000fe80000100800 */
[----:B------:R1:W-:Y:S04]  /*5ce10*/  LDGSTS.E [R0+0x27e00], desc[UR48][R4.64], P0 ;  /* 0x27e0000004007fae */ /* 0x0003e80008121870 */
[----:B------:R1:W-:Y:S04]  /*5ce20*/  STL [R1+0x1210], R7 ;  /* 0x0012100701007387 */ /* 0x0003e80000100800 */
[----:B------:R1:W-:Y:S02]  /*5ce30*/  STL [R1+0x120c], R148 ;  /* 0x00120c9401007387 */ /* 0x0003e40000100800 */
[----:B-1----:R-:W1:Y:S02]  /*5ce40*/  S2R R5, SR_TID.X ;  /* 0x0000000000057919 */ /* 0x002e640000002100 */
[----:B------:R-:W3:Y:S04]  /*5ce50*/  LDL.LU R150, [R1+0x2d4] ;  /* 0x0002d40001967983 */ /* 0x000ee80000300800 */
[----:B------:R-:W3:Y:S04]  /*5ce60*/  LDL.LU R7, [R1+0x2d8] ;  /* 0x0002d80001077983 */ /* 0x000ee80000300800 */
[----:B------:R-:W3:Y:S04]  /*5ce70*/  LDL.LU R151, [R1+0x314] ;  /* 0x0003140001977983 */ /* 0x000ee80000300800 */
[----:B------:R-:W3:Y:S01]  /*5ce80*/  LDL.LU R148, [R1+0x318] ;  /* 0x0003180001947983 */ /* 0x000ee20000300800 */
[----:B-1----:R-:W-:-:S05]  /*5ce90*/  LEA R5, R5, R5, 0x8 ;  /* 0x0000000505057211 */ /* 0x002fca00078e40ff */
[----:B------:R-:W-:-:S05]  /*5cea0*/  IMAD.SHL.U32 R5, R5, 0x4, RZ ;  /* 0x0000000405057824 */ /* 0x000fca00078e00ff */
[----:B------:R-:W-:-:S04]  /*5ceb0*/  LOP3.LUT R5, R5, 0x1807c, RZ, 0xc0, !PT ;  /* 0x0001807c05057812 */ /* 0x000fc800078ec0ff */
[----:B------:R-:W-:-:S05]  /*5cec0*/  LOP3.LUT R5, R5, 0x50, RZ, 0x3c, !PT ;  /* 0x0000005005057812 */ /* 0x000fca00078e3cff */
[----:B------:R-:W-:Y:S01]  /*5ced0*/  VIADD R0, R5, UR9 ;  /* 0x0000000905007c36 */ /* 0x000fe20008000000 */
[----:B----4-:R-:W-:Y:S02]  /*5cee0*/  IADD3 R2, P1, R2, UR6, RZ ;  /* 0x0000000602027c10 */ /* 0x010fe4000ff3e0ff */
[----:B--2---:R-:W-:-:S03]  /*5cef0*/  IADD3 R6, P2, R6, UR6, RZ ;  /* 0x0000000606067c10 */ /* 0x004fc6000ff5e0ff */
[----:B------:R1:W-:Y:S01]  /*5cf00*/  STL [R1+0x258], R2 ;  /* 0x0002580201007387 */ /* 0x0003e20000100800 */
[----:B------:R-:W-:Y:S01]  /*5cf10*/  IMAD.MOV.U32 R4, RZ, RZ, R2 ;  /* 0x000000ffff047224 */ /* 0x000fe200078e0002 */
[----:B---3--:R-:W-:Y:S02]  /*5cf20*/  IADD3.X R3, R3, UR50, RZ, P1, !PT ;  /* 0x0000003203037c10 */ /* 0x008fe40008ffe4ff */
[----:B------:R-:W-:-:S03]  /*5cf30*/  IADD3.X R149, R149, UR50, RZ, P2, !PT ;  /* 0x0000003295957c10 */ /* 0x000fc600097fe4ff */
        /* <DEDUP_REMOVED lines=17> */
[----:B------:R-:W-:Y:S02]  /*5d050*/  MOV R5, R150 ;  /* 0x0000009600057202 */ /* 0x000fe40000000f00 */
        /* <DEDUP_REMOVED lines=31> */
[----:B------:R1:W-:Y:S02]  /*5d250*/  STL [R1+0x3d8], R7 ;  /* 0x0003d80701007387 */ /* 0x0003e40000100800 */
[----:B-1----:R-:W-:Y:S01]  /*5d260*/  IMAD.MOV.U32 R4, RZ, RZ, R7 ;  /* 0x000000ffff047224 */ /* 0x002fe200078e0007 */
[----:B------:R-:W-:Y:S02]  /*5d270*/  IADD3 R150, P2, R150, UR6, RZ ;  /* 0x0000000696967c10 */ /* 0x000fe4000ff5e0ff */
[----:B------:R-:W-:Y:S02]  /*5d280*/  IADD3.X R148, R148, UR50, RZ, P1, !PT ;  /* 0x0000003294947c10 */ /* 0x000fe40008ffe4ff */
[----:B------:R-:W-:-:S03]  /*5d290*/  IADD3.X R151, R151, UR50, RZ, P2, !PT ;  /* 0x0000003297977c10 */ /* 0x000fc600097fe4ff */
[----:B------:R1:W-:Y:S01]  /*5d2a0*/  STL [R1+0x3d4], R148 ;  /* 0x0003d49401007387 */ /* 0x0003e20000100800 */
[----:B------:R-:W-:-:S03]  /*5d2b0*/  MOV R5, R148 ;  /* 0x0000009400057202 */ /* 0x000fc60000000f00 */
        /* <DEDUP_REMOVED lines=209> */
[----:B------:R1:W-:Y:S01]  /*5dfd0*/  STL [R1+0x9d8], R7 ;  /* 0x0009d80701007387 */ /* 0x0003e20000100800 */
[----:B------:R-:W-:Y:S01]  /*5dfe0*/  IADD3 R150, P2, R150, UR6, RZ ;  /* 0x0000000696967c10 */ /* 0x000fe2000ff5e0ff */
[----:B-1----:R-:W-:Y:S01]  /*5dff0*/  IMAD.MOV.U32 R4, RZ, RZ, R7 ;  /* 0x000000ffff047224 */ /* 0x002fe200078e0007 */
        /* <DEDUP_REMOVED lines=249> */
[----:B------:R-:W-:Y:S01]  /*5ef90*/  STL [R1+0x10d8], R7 ;  /* 0x0010d80701007387 */ /* 0x000fe20000100800 */
[----:B------:R-:W-:Y:S01]  /*5efa0*/  IADD3 R148, P2, R148, UR6, RZ ;  /* 0x0000000694947c10 */ /* 0x000fe2000ff5e0ff */
[----:B-1----:R-:W-:Y:S01]  /*5efb0*/  IMAD.MOV.U32 R4, RZ, RZ, R7 ;  /* 0x000000ffff047224 */ /* 0x002fe200078e0007 */
[----:B------:R-:W-:Y:S02]  /*5efc0*/  IADD3.X R150, R150, UR50, RZ, P1, !PT ;  /* 0x0000003296967c10 */ /* 0x000fe40008ffe4ff */
[----:B------:R-:W-:-:S03]  /*5efd0*/  IADD3.X R151, R151, UR50, RZ, P2, !PT ;  /* 0x0000003297977c10 */ /* 0x000fc600097fe4ff */
[----:B------:R1:W-:Y:S01]  /*5efe0*/  STL [R1+0x10d4], R150 ;  /* 0x0010d49601007387 */ /* 0x0003e20000100800 */
[----:B------:R-:W-:-:S03]  /*5eff0*/  MOV R5, R150 ;  /* 0x0000009600057202 */ /* 0x000fc60000000f00 */
[----:B------:R-:W-:Y:S04]  /*5f000*/  STL [R1+0x1118], R148 ;  /* 0x0011189401007387 */ /* 0x000fe80000100800 */
[----:B------:R1:W-:Y:S04]  /*5f010*/  LDGSTS.E [R0+0x26a80], desc[UR48][R4.64], P0 ;  /* 0x26a8000004007fae */ /* 0x0003e80008121870 */
[----:B-1----:R-:W4:Y:S04]  /*5f020*/  LDL.LU R150, [R1+0x11d8] ;  /* 0x0011d80001967983 */ /* 0x002f280000300800 */
[----:B------:R1:W-:Y:S04]  /*5f030*/  STL [R1+0x1114], R151 ;  /* 0x0011149701007387 */ /* 0x0003e80000100800 */
[----:B------:R-:W4:Y:S01]  /*5f040*/  LDL.LU R7, [R1+0x1218] ;  /* 0x0012180001077983 */ /* 0x000f220000300800 */
[----:B------:R-:W-:-:S02]  /*5f050*/  IMAD.MOV.U32 R5, RZ, RZ, R151 ;  /* 0x000000ffff057224 */ /* 0x000fc400078e0097 */
[----:B------:R-:W-:Y:S01]  /*5f060*/  IMAD.MOV.U32 R4, RZ, RZ, R148 ;  /* 0x000000ffff047224 */ /* 0x000fe200078e0094 */
        /* <DEDUP_REMOVED lines=26> */
[----:B------:R-:W-:Y:S02]  /*5f210*/  IADD3.X R148, R148, UR50, RZ, P2, !PT ;  /* 0x0000003294947c10 */ /* 0x000fe400097fe4ff */
[----:B------:R-:W-:Y:S01]  /*5f220*/  MOV R5, R151 ;  /* 0x0000009700057202 */ /* 0x000fe20000000f00 */
        /* <DEDUP_REMOVED lines=30> */
[----:B-1----:R-:W-:-:S03]  /*5f410*/  MOV R4, R6 ;  /* 0x0000000600047202 */ /* 0x002fc60000000f00 */
        /* <DEDUP_REMOVED lines=35> */
[----:B---3--:R-:W-:-:S03]  /*5f650*/  MOV R4, R3 ;  /* 0x0000000300047202 */ /* 0x008fc60000000f00 */
        /* <DEDUP_REMOVED lines=503> */
[----:B-1----:R-:W-:Y:S01]  /*615d0*/  MOV R4, R3 ;  /* 0x0000000300047202 */ /* 0x002fe20000000f00 */
[----:B------:R-:W-:Y:S01]  /*615e0*/  IMAD.MOV.U32 R5, RZ, RZ, R149 ;  /* 0x000000ffff057224 */ /* 0x000fe200078e0095 */
[----:B---3--:R-:W3:Y:S04]  /*615f0*/  LDL.LU R3, [R1+0x264] ;  /* 0x0002640001037983 */ /* 0x008ee80000300800 */
[----:B----4-:R-:W4:Y:S01]  /*61600*/  LDL.LU R149, [R1+0x2a4] ;  /* 0x0002a40001957983 */ /* 0x010f220000300800 */
[----:B------:R-:W-:-:S02]  /*61610*/  IADD3 R150, P1, R150, UR6, RZ ;  /* 0x0000000696967c10 */ /* 0x000fc4000ff3e0ff */
[----:B------:R-:W-:Y:S01]  /*61620*/  IADD3 R7, P2, R7, UR6, RZ ;  /* 0x0000000607077c10 */ /* 0x000fe2000ff5e0ff */
[----:B------:R1:W-:Y:S01]  /*61630*/  LDGSTS.E [R0+0x27700], desc[UR48][R4.64], P0 ;  /* 0x2770000004007fae */ /* 0x0003e20008121870 */
[----:B------:R-:W-:Y:S02]  /*61640*/  IADD3.X R151, R151, UR50, RZ, P1, !PT ;  /* 0x0000003297977c10 */ /* 0x000fe40008ffe4ff */
[----:B------:R-:W-:Y:S01]  /*61650*/  IADD3.X R148, R148, UR50, RZ, P2, !PT ;  /* 0x0000003294947c10 */ /* 0x000fe200097fe4ff */
[----:B-1----:R-:W-:Y:S02]  /*61660*/  IMAD.MOV.U32 R4, RZ, RZ, R150 ;  /* 0x000000ffff047224 */ /* 0x002fe400078e0096 */
[----:B------:R-:W-:-:S05]  /*61670*/  IMAD.MOV.U32 R5, RZ, RZ, R151 ;  /* 0x000000ffff057224 */ /* 0x000fca00078e0097 */
[----:B------:R1:W-:Y:S02]  /*61680*/  LDGSTS.E [R0+0x27b00], desc[UR48][R4.64], P0 ;  /* 0x27b0000004007fae */ /* 0x0003e40008121870 */
[----:B-1----:R-:W-:Y:S02]  /*61690*/  IMAD.MOV.U32 R4, RZ, RZ, R7 ;  /* 0x000000ffff047224 */ /* 0x002fe400078e0007 */
[----:B------:R-:W-:-:S05]  /*616a0*/  IMAD.MOV.U32 R5, RZ, RZ, R148 ;  /* 0x000000ffff057224 */ /* 0x000fca00078e0094 */
[----:B------:R1:W-:Y:S02]  /*616b0*/  LDGSTS.E [R0+0x27f00], desc[UR48][R4.64], P0 ;  /* 0x27f0000004007fae */ /* 0x0003e40008121870 */
[----:B-1----:R-:W1:Y:S02]  /*616c0*/  S2R R5, SR_TID.X ;  /* 0x0000000000057919 */ /* 0x002e640000002100 */
[----:B------:R-:W-:Y:S04]  /*616d0*/  STL [R1+0x11e0], R150 ;  /* 0x0011e09601007387 */ /* 0x000fe80000100800 */
[----:B------:R-:W-:Y:S04]  /*616e0*/  STL [R1+0x11dc], R151 ;  /* 0x0011dc9701007387 */ /* 0x000fe80000100800 */
[----:B------:R-:W-:Y:S04]  /*616f0*/  STL [R1+0x1220], R7 ;  /* 0x0012200701007387 */ /* 0x000fe80000100800 */
[----:B------:R1:W-:Y:S04]  /*61700*/  STL [R1+0x121c], R148 ;  /* 0x00121c9401007387 */ /* 0x0003e80000100800 */
[----:B-1----:R-:W4:Y:S04]  /*61710*/  LDL.LU R148, [R1+0x2e4] ;  /* 0x0002e40001947983 */ /* 0x002f280000300800 */
[----:B------:R-:W4:Y:S01]  /*61720*/  LDL.LU R7, [R1+0x2e8] ;  /* 0x0002e80001077983 */ /* 0x000f220000300800 */
[----:B------:R-:W-:-:S03]  /*61730*/  IMAD R5, R5, 0x100, R5 ;  /* 0x0000010005057824 */ /* 0x000fc600078e0205 */
[----:B------:R-:W4:Y:S01]  /*61740*/  LDL.LU R151, [R1+0x324] ;  /* 0x0003240001977983 */ /* 0x000f220000300800 */
[----:B------:R-:W-:-:S03]  /*61750*/  IMAD.SHL.U32 R5, R5, 0x4, RZ ;  /* 0x0000000405057824 */ /* 0x000fc600078e00ff */
[----:B------:R-:W4:Y:S02]  /*61760*/  LDL.LU R150, [R1+0x328] ;  /* 0x0003280001967983 */ /* 0x000f240000300800 */
[----:B------:R-:W-:-:S04]  /*61770*/  LOP3.LUT R5, R5, 0x1807c, RZ, 0xc0, !PT ;  /* 0x0001807c05057812 */ /* 0x000fc800078ec0ff */
[----:B------:R-:W-:-:S04]  /*61780*/  LOP3.LUT R5, R5, 0x70, RZ, 0x3c, !PT ;  /* 0x0000007005057812 */ /* 0x000fc800078e3cff */
[----:B------:R-:W-:Y:S02]  /*61790*/  IADD3 R0, R5, UR9, RZ ;  /* 0x0000000905007c10 */ /* 0x000fe4000fffe0ff */
        /* <DEDUP_REMOVED lines=31> */
[----:B------:R-:W-:Y:S01]  /*61990*/  IMAD.MOV.U32 R4, RZ, RZ, R150 ;  /* 0x000000ffff047224 */ /* 0x000fe200078e0096 */
[----:B------:R-:W-:-:S02]  /*619a0*/  MOV R5, R151 ;  /* 0x0000009700057202 */ /* 0x000fc40000000f00 */
[----:B------:R-:W4:Y:S04]  /*619b0*/  LDL.LU R150, [R1+0x3e4] ;  /* 0x0003e40001967983 */ /* 0x000f280000300800 */
        /* <DEDUP_REMOVED lines=388> */
[----:B------:R-:W-:Y:S04]  /*63200*/  STL [R1+0xe28], R148 ;  /* 0x000e289401007387 */ /* 0x000fe80000100800 */
        /* <DEDUP_REMOVED lines=28> */
[----:B-1----:R-:W-:Y:S01]  /*633d0*/  IMAD.MOV.U32 R4, RZ, RZ, R7 ;  /* 0x000000ffff047224 */ /* 0x002fe200078e0007 */
[----:B------:R-:W-:Y:S02]  /*633e0*/  IADD3 R150, P2, R150, UR6, RZ ;  /* 0x0000000696967c10 */ /* 0x000fe4000ff5e0ff */
[----:B------:R-:W-:-:S05]  /*633f0*/  IADD3.X R151, R151, UR50, RZ, P1, !PT ;  /* 0x0000003297977c10 */ /* 0x000fca0008ffe4ff */
[----:B------:R-:W-:Y:S01]  /*63400*/  IMAD.MOV.U32 R5, RZ, RZ, R151 ;  /* 0x000000ffff057224 */ /* 0x000fe200078e0097 */
[----:B------:R-:W-:Y:S01]  /*63410*/  IADD3.X R148, R148, UR50, RZ, P2, !PT ;  /* 0x0000003294947c10 */ /* 0x000fe200097fe4ff */
[----:B------:R-:W-:Y:S04]  /*63420*/  STL [R1+0xee8], R7 ;  /* 0x000ee80701007387 */ /* 0x000fe80000100800 */
[----:B------:R1:W-:Y:S04]  /*63430*/  LDGSTS.E [R0+0x24b80], desc[UR48][R4.64], P0 ;  /* 0x24b8000004007fae */ /* 0x0003e80008121870 */
[----:B------:R1:W-:Y:S04]  /*63440*/  STL [R1+0xee4], R151 ;  /* 0x000ee49701007387 */ /* 0x0003e80000100800 */
[----:B------:R-:W-:Y:S01]  /*63450*/  STL [R1+0xf28], R150 ;  /* 0x000f289601007387 */ /* 0x000fe20000100800 */
[----:B-1----:R-:W-:Y:S01]  /*63460*/  IMAD.MOV.U32 R4, RZ, RZ, R150 ;  /* 0x000000ffff047224 */ /* 0x002fe200078e0096 */
[----:B------:R-:W-:-:S02]  /*63470*/  MOV R5, R148 ;  /* 0x0000009400057202 */ /* 0x000fc40000000f00 */
[----:B------:R-:W4:Y:S04]  /*63480*/  LDL.LU R151, [R1+0xfe8] ;  /* 0x000fe80001977983 */ /* 0x000f280000300800 */
[----:B------:R1:W-:Y:S04]  /*63490*/  LDGSTS.E [R0+0x24f80], desc[UR48][R4.64], P0 ;  /* 0x24f8000004007fae */ /* 0x0003e80008121870 */
[----:B------:R1:W-:Y:S04]  /*634a0*/  STL [R1+0xf24], R148 ;  /* 0x000f249401007387 */ /* 0x0003e80000100800 */
[----:B------:R-:W4:Y:S04]  /*634b0*/  LDL.LU R7, [R1+0x1028] ;  /* 0x0010280001077983 */ /* 0x000f280000300800 */
[----:B-1----:R-:W5:Y:S04]  /*634c0*/  LDL.LU R148, [R1+0x1a60] ;  /* 0x001a600001947983 */ /* 0x002f680000300800 */
[----:B------:R-:W4:Y:S01]  /*634d0*/  LDL.LU R150, [R1+0x1024] ;  /* 0x0010240001967983 */ /* 0x000f220000300800 */
[----:B--2---:R-:W-:-:S05]  /*634e0*/  IADD3 R2, P1, R2, UR6, RZ ;  /* 0x0000000602027c10 */ /* 0x004fca000ff3e0ff */
[----:B------:R-:W-:Y:S01]  /*634f0*/  IMAD.MOV.U32 R4, RZ, RZ, R2 ;  /* 0x000000ffff047224 */ /* 0x000fe200078e0002 */
[----:B------:R-:W-:Y:S01]  /*63500*/  IADD3 R3, P2, R3, UR6, RZ ;  /* 0x0000000603037c10 */ /* 0x000fe2000ff5e0ff */
[----:B------:R-:W-:Y:S01]  /*63510*/  STL [R1+0xf68], R2 ;  /* 0x000f680201007387 */ /* 0x000fe20000100800 */
[----:B---3--:R-:W-:Y:S02]  /*63520*/  IADD3.X R6, R6, UR50, RZ, P1, !PT ;  /* 0x0000003206067c10 */ /* 0x008fe40008ffe4ff */
[----:B----4-:R-:W-:-:S03]  /*63530*/  IADD3.X R149, R149, UR50, RZ, P2, !PT ;  /* 0x0000003295957c10 */ /* 0x010fc600097fe4ff */
[----:B------:R-:W-:Y:S01]  /*63540*/  IMAD.MOV.U32 R5, RZ, RZ, R6 ;  /* 0x000000ffff057224 */ /* 0x000fe200078e0006 */
[----:B------:R1:W-:Y:S04]  /*63550*/  STL [R1+0xf64], R6 ;  /* 0x000f640601007387 */ /* 0x0003e80000100800 */
[----:B------:R2:W-:Y:S04]  /*63560*/  LDGSTS.E [R0+0x25380], desc[UR48][R4.64], P0 ;  /* 0x2538000004007fae */ /* 0x0005e80008121870 */
[----:B------:R-:W-:Y:S04]  /*63570*/  STL [R1+0xfa8], R3 ;  /* 0x000fa80301007387 */ /* 0x000fe80000100800 */
[----:B-1----:R-:W3:Y:S01]  /*63580*/  LDL.LU R6, [R1+0x1068] ;  /* 0x0010680001067983 */ /* 0x002ee20000300800 */
[----:B--2---:R-:W-:-:S02]  /*63590*/  IMAD.MOV.U32 R4, RZ, RZ, R3 ;  /* 0x000000ffff047224 */ /* 0x004fc400078e0003 */
[----:B------:R-:W-:Y:S01]  /*635a0*/  IMAD.MOV.U32 R5, RZ, RZ, R149 ;  /* 0x000000ffff057224 */ /* 0x000fe200078e0095 */
[----:B------:R1:W-:Y:S04]  /*635b0*/  STL [R1+0xfa4], R149 ;  /* 0x000fa49501007387 */ /* 0x0003e80000100800 */
[----:B------:R-:W2:Y:S04]  /*635c0*/  LDL.LU R2, [R1+0x10a8] ;  /* 0x0010a80001027983 */ /* 0x000ea80000300800 */
[----:B------:R4:W-:Y:S04]  /*635d0*/  LDGSTS.E [R0+0x25780], desc[UR48][R4.64], P0 ;  /* 0x2578000004007fae */ /* 0x0009e80008121870 */
[----:B-1----:R-:W5:Y:S04]  /*635e0*/  LDL.LU R149, [R1+0x1a5c] ;  /* 0x001a5c0001957983 */ /* 0x002f680000300800 */
[----:B------:R-:W2:Y:S04]  /*635f0*/  LDL.LU R3, [R1+0x10a4] ;  /* 0x0010a40001037983 */ /* 0x000ea80000300800 */
[----:B------:R-:W3:Y:S01]  /*63600*/  LDL.LU R5, [R1+0xfe4] ;  /* 0x000fe40001057983 */ /* 0x000ee20000300800 */
[----:B------:R-:W-:-:S05]  /*63610*/  IADD3 R151, P1, R151, UR6, RZ ;  /* 0x0000000697977c10 */ /* 0x000fca000ff3e0ff */
[----:B----4-:R-:W-:Y:S01]  /*63620*/  IMAD.MOV.U32 R4, RZ, RZ, R151 ;  /* 0x000000ffff047224 */ /* 0x010fe200078e0097 */
[----:B------:R-:W-:Y:S01]  /*63630*/  IADD3 R7, P2, R7, UR6, RZ ;  /* 0x0000000607077c10 */ /* 0x000fe2000ff5e0ff */
[----:B------:R1:W-:Y:S03]  /*63640*/  STL [R1+0xfe8], R151 ;  /* 0x000fe89701007387 */ /* 0x0003e60000100800 */
[----:B------:R-:W-:Y:S02]  /*63650*/  IADD3.X R150, R150, UR50, RZ, P2, !PT ;  /* 0x0000003296967c10 */ /* 0x000fe400097fe4ff */
[----:B---3--:R-:W-:-:S05]  /*63660*/  IADD3.X R5, R5, UR50, RZ, P1, !PT ;  /* 0x0000003205057c10 */ /* 0x008fca0008ffe4ff */
[----:B------:R3:W-:Y:S04]  /*63670*/  STL [R1+0xfe4], R5 ;  /* 0x000fe40501007387 */ /* 0x0007e80000100800 */
[----:B------:R4:W-:Y:S04]  /*63680*/  LDGSTS.E [R0+0x25b80], desc[UR48][R4.64], P0 ;  /* 0x25b8000004007fae */ /* 0x0009e80008121870 */
[----:B------:R-:W-:Y:S04]  /*63690*/  STL [R1+0x1028], R7 ;  /* 0x0010280701007387 */ /* 0x000fe80000100800 */
[----:B-1----:R-:W2:Y:S01]  /*636a0*/  LDL.LU R151, [R1+0x1128] ;  /* 0x0011280001977983 */ /* 0x002ea20000300800 */
[----:B----4-:R-:W-:-:S02]  /*636b0*/  IMAD.MOV.U32 R4, RZ, RZ, R7 ;  /* 0x000000ffff047224 */ /* 0x010fc400078e0007 */
[----:B---3--:R-:W-:Y:S01]  /*636c0*/  IMAD.MOV.U32 R5, RZ, RZ, R150 ;  /* 0x000000ffff057224 */ /* 0x008fe200078e0096 */
[----:B------:R1:W-:Y:S04]  /*636d0*/  STL [R1+0x1024], R150 ;  /* 0x0010249601007387 */ /* 0x0003e80000100800 */
[----:B------:R3:W-:Y:S04]  /*636e0*/  LDGSTS.E [R0+0x25f80], desc[UR48][R4.64], P0 ;  /* 0x25f8000004007fae */ /* 0x0007e80008121870 */
[----:B-1----:R-:W4:Y:S04]  /*636f0*/  LDL.LU R150, [R1+0x1124] ;  /* 0x0011240001967983 */ /* 0x002f280000300800 */
[----:B------:R-:W4:Y:S04]  /*63700*/  LDL.LU R7, [R1+0x11a8] ;  /* 0x0011a80001077983 */ /* 0x000f280000300800 */
[----:B------:R-:W4:Y:S01]  /*63710*/  LDL.LU R5, [R1+0x1064] ;  /* 0x0010640001057983 */ /* 0x000f220000300800 */
[----:B------:R-:W-:-:S02]  /*63720*/  IADD3 R6, P1, R6, UR6, RZ ;  /* 0x0000000606067c10 */ /* 0x000fc4000ff3e0ff */
[----:B--2---:R-:W-:Y:S02]  /*63730*/  IADD3 R2, P2, R2, UR6, RZ ;  /* 0x0000000602027c10 */ /* 0x004fe4000ff5e0ff */
[----:B---3--:R-:W-:Y:S02]  /*63740*/  MOV R4, R6 ;  /* 0x0000000600047202 */ /* 0x008fe40000000f00 */
[----:B------:R-:W-:Y:S01]  /*63750*/  IADD3.X R3, R3, UR50, RZ, P2, !PT ;  /* 0x0000003203037c10 */ /* 0x000fe200097fe4ff */
[----:B------:R1:W-:Y:S01]  /*63760*/  STL [R1+0x1068], R6 ;  /* 0x0010680601007387 */ /* 0x0003e20000100800 */
[----:B----4-:R-:W-:-:S05]  /*63770*/  IADD3.X R5, R5, UR50, RZ, P1, !PT ;  /* 0x0000003205057c10 */ /* 0x010fca0008ffe4ff */
[----:B------:R2:W-:Y:S04]  /*63780*/  STL [R1+0x1064], R5 ;  /* 0x0010640501007387 */ /* 0x0005e80000100800 */
[----:B------:R3:W-:Y:S04]  /*63790*/  LDGSTS.E [R0+0x26380], desc[UR48][R4.64], P0 ;  /* 0x2638000004007fae */ /* 0x0007e80008121870 */
[----:B------:R4:W-:Y:S04]  /*637a0*/  STL [R1+0x10a8], R2 ;  /* 0x0010a80201007387 */ /* 0x0009e80000100800 */
[----:B-1----:R-:W4:Y:S01]  /*637b0*/  LDL.LU R6, [R1+0x11a4] ;  /* 0x0011a40001067983 */ /* 0x002f220000300800 */
[----:B---3--:R-:W-:-:S02]  /*637c0*/  IMAD.MOV.U32 R4, RZ, RZ, R2 ;  /* 0x000000ffff047224 */ /* 0x008fc400078e0002 */
[----:B--2---:R-:W-:Y:S01]  /*637d0*/  IMAD.MOV.U32 R5, RZ, RZ, R3 ;  /* 0x000000ffff057224 */ /* 0x004fe200078e0003 */
[----:B------:R1:W-:Y:S04]  /*637e0*/  STL [R1+0x10a4], R3 ;  /* 0x0010a40301007387 */ /* 0x0003e80000100800 */
[----:B----4-:R-:W2:Y:S04]  /*637f0*/  LDL.LU R2, [R1+0x1224] ;  /* 0x0012240001027983 */ /* 0x010ea80000300800 */
[----:B------:R3:W-:Y:S04]  /*63800*/  LDGSTS.E [R0+0x26780], desc[UR48][R4.64], P0 ;  /* 0x2678000004007fae */ /* 0x0007e80008121870 */
[----:B-1----:R-:W4:Y:S04]  /*63810*/  LDL.LU R3, [R1+0x1228] ;  /* 0x0012280001037983 */ /* 0x002f280000300800 */
[----:B------:R-:W2:Y:S04]  /*63820*/  LDL.LU R4, [R1+0x10e4] ;  /* 0x0010e40001047983 */ /* 0x000ea80000300800 */
[----:B------:R-:W3:Y:S01]  /*63830*/  LDL.LU R5, [R1+0x10e8] ;  /* 0x0010e80001057983 */ /* 0x000ee20000300800 */
[----:B------:R-:W-:-:S04]  /*63840*/  IADD3 R151, P2, R151, UR6, RZ ;  /* 0x0000000697977c10 */ /* 0x000fc8000ff5e0ff */
[----:B------:R-:W-:Y:S02]  /*63850*/  IADD3.X R150, R150, UR50, RZ, P2, !PT ;  /* 0x0000003296967c10 */ /* 0x000fe400097fe4ff */
[----:B---3--:R-:W-:-:S04]  /*63860*/  IADD3 R5, P1, R5, UR6, RZ ;  /* 0x0000000605057c10 */ /* 0x008fc8000ff3e0ff */
[----:B--2---:R-:W-:Y:S01]  /*63870*/  IADD3.X R4, R4, UR50, RZ, P1, !PT ;  /* 0x0000003204047c10 */ /* 0x004fe20008ffe4ff */
[----:B------:R1:W-:Y:S04]  /*63880*/  STL [R1+0x10e8], R5 ;  /* 0x0010e80501007387 */ /* 0x0003e80000100800 */
[----:B------:R2:W-:Y:S01]  /*63890*/  STL [R1+0x10e4], R4 ;  /* 0x0010e40401007387 */ /* 0x0005e20000100800 */
[----:B-1----:R-:W-:-:S04]  /*638a0*/  LOP3.LUT R5, R5, R4, RZ, 0x3c, !PT ;  /* 0x0000000405057212 */ /* 0x002fc800078e3cff */
[----:B--2---:R-:W-:-:S04]  /*638b0*/  LOP3.LUT R4, R5, R4, RZ, 0x3c, !PT ;  /* 0x0000000405047212 */ /* 0x004fc800078e3cff */
[----:B------:R-:W-:Y:S01]  /*638c0*/  LOP3.LUT R5, R5, R4, RZ, 0x3c, !PT ;  /* 0x0000000405057212 */ /* 0x000fe200078e3cff */
[----:B------:R-:W-:Y:S04]  /*638d0*/  STL [R1+0x1128], R151 ;  /* 0x0011289701007387 */ /* 0x000fe80000100800 */
[----:B------:R1:W-:Y:S04]  /*638e0*/  LDGSTS.E [R0+0x26b80], desc[UR48][R4.64], P0 ;  /* 0x26b8000004007fae */ /* 0x0003e80008121870 */
[----:B------:R2:W-:Y:S01]  /*638f0*/  STL [R1+0x1124], R150 ;  /* 0x0011249601007387 */ /* 0x0005e20000100800 */
[----:B-1----:R-:W-:-:S02]  /*63900*/  IMAD.MOV.U32 R4, RZ, RZ, R151 ;  /* 0x000000ffff047224 */ /* 0x002fc400078e0097 */
[----:B------:R-:W-:Y:S02]  /*63910*/  IMAD.MOV.U32 R5, RZ, RZ, R150 ;  /* 0x000000ffff057224 */ /* 0x000fe400078e0096 */
[----:B--2---:R-:W5:Y:S04]  /*63920*/  LDL.LU R150, [R1+0x1a58] ;  /* 0x001a580001967983 */ /* 0x004f680000300800 */
[----:B------:R-:W5:Y:S04]  /*63930*/  LDL.LU R151, [R1+0x1a54] ;  /* 0x001a540001977983 */ /* 0x000f680000300800 */
[----:B------:R1:W-:Y:S04]  /*63940*/  LDGSTS.E [R0+0x26f80], desc[UR48][R4.64], P0 ;  /* 0x26f8000004007fae */ /* 0x0003e80008121870 */
[----:B------:R-:W2:Y:S04]  /*63950*/  LDL.LU R4, [R1+0x1164] ;  /* 0x0011640001047983 */ /* 0x000ea80000300800 */
[----:B------:R-:W1:Y:S01]  /*63960*/  LDL.LU R5, [R1+0x1168] ;  /* 0x0011680001057983 */ /* 0x000e620000300800 */
[----:B------:R-:W-:-:S04]  /*63970*/  IADD3 R7, P2, R7, UR6, RZ ;  /* 0x0000000607077c10 */ /* 0x000fc8000ff5e0ff */
[----:B------:R-:W-:Y:S02]  /*63980*/  IADD3.X R6, R6, UR50, RZ, P2, !PT ;  /* 0x0000003206067c10 */ /* 0x000fe400097fe4ff */
[----:B-1----:R-:W-:-:S04]  /*63990*/  IADD3 R5, P1, R5, UR6, RZ ;  /* 0x0000000605057c10 */ /* 0x002fc8000ff3e0ff */
        /* <DEDUP_REMOVED lines=10> */
[----:B------:R-:W-:Y:S01]  /*63a40*/  IMAD.MOV.U32 R5, RZ, RZ, R6 ;  /* 0x000000ffff057224 */ /* 0x000fe200078e0006 */
[----:B----4-:R-:W-:Y:S01]  /*63a50*/  IADD3 R3, P2, R3, UR6, RZ ;  /* 0x0000000603037c10 */ /* 0x010fe2000ff5e0ff */
[----:B--2---:R-:W5:Y:S01]  /*63a60*/  LDL.LU R6, [R1+0x1a50] ;  /* 0x001a500001067983 */ /* 0x004f620000300800 */
[----:B------:R-:W1:Y:S03]  /*63a70*/  LDC R7, c[0x0][0x230] ;  /* 0x00008c00ff077b82 */ /* 0x000e660000000800 */
[----:B------:R2:W-:Y:S04]  /*63a80*/  LDGSTS.E [R0+0x27780], desc[UR48][R4.64], P0 ;  /* 0x2778000004007fae */ /* 0x0005e80008121870 */
[----:B------:R-:W3:Y:S04]  /*63a90*/  LDL.LU R4, [R1+0x11e4] ;  /* 0x0011e40001047983 */ /* 0x000ee80000300800 */
[----:B------:R-:W2:Y:S01]  /*63aa0*/  LDL.LU R5, [R1+0x11e8] ;  /* 0x0011e80001057983 */ /* 0x000ea20000300800 */
[----:B------:R-:W-:Y:S01]  /*63ab0*/  IADD3.X R2, R2, UR50, RZ, P2, !PT ;  /* 0x0000003202027c10 */ /* 0x000fe200097fe4ff */
[----:B-1----:R-:W-:Y:S01]  /*63ac0*/  VIADD R7, R7, 0x7f ;  /* 0x0000007f07077836 */ /* 0x002fe20000000000 */
[----:B--2---:R-:W-:-:S04]  /*63ad0*/  IADD3 R5, P1, R5, UR6, RZ ;  /* 0x0000000605057c10 */ /* 0x004fc8000ff3e0ff */
[----:B---3--:R-:W-:Y:S01]  /*63ae0*/  IADD3.X R4, R4, UR50, RZ, P1, !PT ;  /* 0x0000003204047c10 */ /* 0x008fe20008ffe4ff */
        /* <DEDUP_REMOVED lines=8> */
[----:B-1----:R-:W-:-:S03]  /*63b70*/  IMAD.MOV.U32 R5, RZ, RZ, R2 ;  /* 0x000000ffff057224 */ /* 0x002fc600078e0002 */
[----:B--2---:R-:W5:Y:S01]  /*63b80*/  LDL.LU R2, [R1+0x1a4c] ;  /* 0x001a4c0001027983 */ /* 0x004f620000300800 */
[----:B------:R-:W-:Y:S02]  /*63b90*/  MOV R4, R3 ;  /* 0x0000000300047202 */ /* 0x000fe40000000f00 */
[----:B------:R-:W-:Y:S01]  /*63ba0*/  SHF.R.S32.HI R3, RZ, 0x1f, R7 ;  /* 0x0000001fff037819 */ /* 0x000fe20000011407 */
[----:B------:R-:W-:Y:S02]  /*63bb0*/  UIADD3 UR51, UR51, 0x1, URZ ;  /* 0x0000000133337890 */ /* 0x000fe4000fffe03f */
[----:B------:R1:W-:Y:S01]  /*63bc0*/  LDGSTS.E [R0+0x27f80], desc[UR48][R4.64], P0 ;  /* 0x27f8000004007fae */ /* 0x0003e20008121870 */
[----:B------:R-:W-:Y:S02]  /*63bd0*/  LEA.HI R3, R3, R7, RZ, 0x7 ;  /* 0x0000000703037211 */ /* 0x000fe400078f38ff */
[----:B------:R-:W2:Y:S02]  /*63be0*/  S2R R7, SR_TID.X ;  /* 0x0000000000077919 */ /* 0x000ea40000002100 */
[----:B------:R-:W-:Y:S01]  /*63bf0*/  SHF.R.S32.HI R3, RZ, 0x7, R3 ;  /* 0x00000007ff037819 */ /* 0x000fe20000011403 */
[----:B------:R-:W0:Y:S03]  /*63c00*/  LDGDEPBAR ;  /* 0x00000000000079af */ /* 0x000e260000000000 */
[----:B------:R-:W-:Y:S01]  /*63c10*/  ISETP.NE.U32.AND P0, PT, R3, UR51, PT ;  /* 0x0000003303007c0c */ /* 0x000fe2000bf05070 */
[----:B-1----:R-:W-:Y:S01]  /*63c20*/  IMAD.U32 R0, RZ, RZ, UR8 ;  /* 0x00000008ff007e24 */ /* 0x002fe2000f8e00ff */
[----:B--2---:R-:W-:-:S04]  /*63c30*/  SHF.R.U32.HI R7, RZ, 0x6, R7 ;  /* 0x00000006ff077819 */ /* 0x004fc80000011607 */
[----:B------:R-:W-:-:S07]  /*63c40*/  SGXT.U32 R7, R7, 0x1 ;  /* 0x000000010707781a */ /* 0x000fce0000000000 */
[----:B------:R-:W-:Y:S05]  /*63c50*/  @P0 BRA `(.L_x_1) ;  /* 0xfffffe9000340947 */ /* 0x000fea000383ffff */
.L_x_0:
[----:B------:R-:W2:Y:S01]  /*63c60*/  LDL.LU R252, [R1+0x1958] ;  /* 0x0019580001fc7983 */ /* 0x000ea20000300800 */
[----:B------:R-:W-:-:S04]  /*63c70*/  DEPBAR.LE SB0, 0x0 ;  /* 0x000080000000791a */ /* 0x000fc80000000000 */
[----:B-----5:R-:W2:Y:S01]  /*63c80*/  LDL.LU R5, [R1+0x195c] ;  /* 0x00195c0001057983 */ /* 0x020ea20000300800 */
[----:B------:R-:W-:Y:S01]  /*63c90*/  ULDC UR5, c[0x0][0x244] ;  /* 0x0000910000057ab9 */ /* 0x000fe20000000800 */
[----:B------:R-:W-:Y:S01]  /*63ca0*/  ULDC.64 UR6, c[0x0][0x220] ;  /* 0x0000880000067ab9 */ /* 0x000fe20000000a00 */
[----:B------:R-:W-:Y:S01]  /*63cb0*/  ULDC UR8, c[0x0][0x22c] ;  /* 0x00008b0000087ab9 */ /* 0x000fe20000000800 */
[----:B------:R-:W-:Y:S01]  /*63cc0*/  STL.64 [R1+0x1ed0], R150 ;  /* 0x001ed09601007387 */ /* 0x000fe20000100a00 */
[----:B------:R-:W-:Y:S01]  /*63cd0*/  ULDC UR9, c[0x0][0x22c] ;  /* 0x00008b0000097ab9 */ /* 0x000fe20000000800 */
[----:B------:R-:W-:Y:S01]  /*63ce0*/  ULDC UR10, c[0x0][0x22c] ;  /* 0x00008b00000a7ab9 */ /* 0x000fe20000000800 */
[----:B------:R-:W-:Y:S01]  /*63cf0*/  ULDC UR11, c[0x0][0x22c] ;  /* 0x00008b00000b7ab9 */ /* 0x000fe20000000800 */
        /* <DEDUP_REMOVED lines=63> */
[----:B-1----:R-:W3:Y:S04]  /*640f0*/  LDL.LU R24, [R1] ;  /* 0x0000000001187983 */ /* 0x002ee80000300800 */
[----:B------:R-:W3:Y:S04]  /*64100*/  LDL.LU R25, [R1+0x4] ;  /* 0x0000040001197983 */ /* 0x000ee80000300800 */
[----:B------:R-:W3:Y:S04]  /*64110*/  LDL.LU R26, [R1+0x8] ;  /* 0x00000800011a7983 */ /* 0x000ee80000300800 */
[----:B------:R-:W3:Y:S04]  /*64120*/  LDL.LU R27, [R1+0xc] ;  /* 0x00000c00011b7983 */ /* 0x000ee80000300800 */
        /* <DEDUP_REMOVED lines=51> */
[----:B------:R-:W1:Y:S03]  /*64460*/  S2R R0, SR_TID.X ;  /* 0x0000000000007919 */ /* 0x000e660000002100 */
        /* <DEDUP_REMOVED lines=28> */
[----:B-1----:R-:W-:-:S03]  /*64630*/  IMAD.SHL.U32 R3, R0, 0x8, RZ ;  /* 0x0000000800037824 */ /* 0x002fc600078e00ff */
[----:B------:R-:W4:Y:S01]  /*64640*/  LDL.LU R107, [R1+0x14c] ;  /* 0x00014c00016b7983 */ /* 0x000f220000300800 */
[C---:B------:R-:W-:Y:S01]  /*64650*/  IMAD.SHL.U32 R4, R0.reuse, 0x80, RZ ;  /* 0x0000008000047824 */ /* 0x040fe200078e00ff */
[----:B------:R-:W-:Y:S01]  /*64660*/  BAR.SYNC.DEFER_BLOCKING 0x0 ;  /* 0x0000000000007b1d */ /* 0x000fe20000010000 */
[----:B--2---:R-:W-:Y:S01]  /*64670*/  ISETP.GE.AND P0, PT, R5, R252, PT ;  /* 0x000000fc0500720c */ /* 0x004fe20003f06270 */
[----:B------:R-:W-:-:S04]  /*64680*/  IMAD.SHL.U32 R6, R0, 0x10, RZ ;  /* 0x0000001000067824 */ /* 0x000fc800078e00ff */
[----:B------:R-:W2:Y:S04]  /*64690*/  LDL.LU R108, [R1+0x150] ;  /* 0x00015000016c7983 */ /* 0x000ea80000300800 */
[----:B------:R-:W2:Y:S04]  /*646a0*/  LDL.LU R109, [R1+0x154] ;  /* 0x00015400016d7983 */ /* 0x000ea80000300800 */
[----:B------:R-:W2:Y:S04]  /*646b0*/  LDL.LU R110, [R1+0x158] ;  /* 0x00015800016e7983 */ /* 0x000ea80000300800 */
[----:B------:R-:W2:Y:S01]  /*646c0*/  LDL.LU R111, [R1+0x15c] ;  /* 0x00015c00016f7983 */ /* 0x000ea20000300800 */
[----:B------:R-:W1:Y:S01]  /*646d0*/  S2R R252, SR_TID.X ;  /* 0x0000000000fc7919 */ /* 0x000e620000002100 */
[----:B------:R-:W-:-:S02]  /*646e0*/  LOP3.LUT R3, R3, 0x380, RZ, 0xc0, !PT ;  /* 0x0000038003037812 */ /* 0x000fc400078ec0ff */
[----:B------:R-:W2:Y:S01]  /*646f0*/  LDL.LU R112, [R1+0x160] ;  /* 0x0001600001707983 */ /* 0x000ea20000300800 */
[----:B------:R-:W-:-:S03]  /*64700*/  LOP3.LUT R4, R4, 0x400, RZ, 0xc0, !PT ;  /* 0x0000040004047812 */ /* 0x000fc600078ec0ff */
[----:B------:R-:W2:Y:S04]  /*64710*/  LDL.LU R113, [R1+0x164] ;  /* 0x0001640001717983 */ /* 0x000ea80000300800 */
[----:B------:R-:W2:Y:S04]  /*64720*/  LDL.LU R114, [R1+0x168] ;  /* 0x0001680001727983 */ /* 0x000ea80000300800 */
[----:B------:R-:W2:Y:S01]  /*64730*/  LDL.LU R115, [R1+0x16c] ;  /* 0x00016c0001737983 */ /* 0x000ea20000300800 */
[----:B------:R-:W-:-:S03]  /*64740*/  IADD3 R4, R3, UR60, R4 ;  /* 0x0000003c03047c10 */ /* 0x000fc6000fffe004 */
[----:B------:R-:W2:Y:S01]  /*64750*/  LDL.LU R116, [R1+0x170] ;  /* 0x0001700001747983 */ /* 0x000ea20000300800 */
[----:B------:R-:W-:-:S03]  /*64760*/  LOP3.LUT R6, R6, 0x70, RZ, 0xc0, !PT ;  /* 0x0000007006067812 */ /* 0x000fc600078ec0ff */
[----:B------:R-:W2:Y:S04]  /*64770*/  LDL.LU R117, [R1+0x174] ;  /* 0x0001740001757983 */ /* 0x000ea80000300800 */
[----:B------:R-:W2:Y:S04]  /*64780*/  LDL.LU R118, [R1+0x178] ;  /* 0x0001780001767983 */ /* 0x000ea80000300800 */
[----:B------:R-:W2:Y:S04]  /*64790*/  LDL.LU R119, [R1+0x17c] ;  /* 0x00017c0001777983 */ /* 0x000ea80000300800 */
[----:B------:R-:W2:Y:S01]  /*647a0*/  LDL.LU R120, [R1+0x180] ;  /* 0x0001800001787983 */ /* 0x000ea20000300800 */
[----:B------:R-:W-:-:S03]  /*647b0*/  IMAD.IADD R4, R6, 0x1, R4 ;  /* 0x0000000106047824 */ /* 0x000fc600078e0204 */
[----:B------:R-:W2:Y:S04]  /*647c0*/  LDL.LU R121, [R1+0x184] ;  /* 0x0001840001797983 */ /* 0x000ea80000300800 */
[----:B------:R-:W2:Y:S04]  /*647d0*/  LDL.LU R122, [R1+0x188] ;  /* 0x00018800017a7983 */ /* 0x000ea80000300800 */
[----:B------:R-:W2:Y:S04]  /*647e0*/  LDL.LU R123, [R1+0x18c] ;  /* 0x00018c00017b7983 */ /* 0x000ea80000300800 */
[----:B------:R-:W2:Y:S01]  /*647f0*/  LDL.LU R124, [R1+0x190] ;  /* 0x00019000017c7983 */ /* 0x000ea20000300800 */
[----:B------:R-:W-:-:S03]  /*64800*/  IMAD R0, R5, UR5, RZ ;  /* 0x0000000505007c24 */ /* 0x000fc6000f8e02ff */
[----:B------:R-:W2:Y:S04]  /*64810*/  LDL.LU R125, [R1+0x194] ;  /* 0x00019400017d7983 */ /* 0x000ea80000300800 */
[----:B---3--:R-:W-:Y:S01]  /*64820*/  STSM.16.M88.4 [R4], R24 ;  /* 0x0000001804007844 */ /* 0x008fe20000000200 */
[----:B------:R-:W-:Y:S01]  /*64830*/  LOP3.LUT R5, R2, R7, RZ, 0xfc, !PT ;  /* 0x0000000702057212 */ /* 0x000fe200078efcff */
[----:B------:R-:W-:Y:S02]  /*64840*/  ULDC UR5, c[0x0][0x248] ;  /* 0x0000920000057ab9 */ /* 0x000fe40000000800 */
[----:B------:R-:W3:Y:S04]  /*64850*/  LDL.LU R126, [R1+0x198] ;  /* 0x00019800017e7983 */ /* 0x000ee80000300800 */
[----:B------:R-:W3:Y:S04]  /*64860*/  LDL.LU R127, [R1+0x19c] ;  /* 0x00019c00017f7983 */ /* 0x000ee80000300800 */
[----:B------:R-:W3:Y:S04]  /*64870*/  LDL.LU R128, [R1+0x1a0] ;  /* 0x0001a00001807983 */ /* 0x000ee80000300800 */
[----:B------:R-:W3:Y:S01]  /*64880*/  LDL.LU R129, [R1+0x1a4] ;  /* 0x0001a40001817983 */ /* 0x000ee20000300800 */
[----:B------:R-:W-:Y:S01]  /*64890*/  BAR.SYNC.DEFER_BLOCKING 0x0 ;  /* 0x0000000000007b1d */ /* 0x000fe20000010000 */
[----:B------:R-:W-:-:S05]  /*648a0*/  LEA R3, P1, R0, UR6, 0x2 ;  /* 0x0000000600037c11 */ /* 0x000fca000f8210ff */
[----:B------:R-:W3:Y:S01]  /*648b0*/  LDL.LU R130, [R1+0x1a8] ;  /* 0x0001a80001827983 */ /* 0x000ee20000300800 */
[----:B-1----:R-:W-:Y:S01]  /*648c0*/  LOP3.LUT R252, R252, 0x7f, RZ, 0xc0, !PT ;  /* 0x0000007ffcfc7812 */ /* 0x002fe200078ec0ff */
[----:B------:R-:W-:Y:S02]  /*648d0*/  ULDC UR6, c[0x0][0x22c] ;  /* 0x00008b0000067ab9 */ /* 0x000fe40000000800 */
[----:B------:R-:W3:Y:S04]  /*648e0*/  LDL.LU R131, [R1+0x1ac] ;  /* 0x0001ac0001837983 */ /* 0x000ee80000300800 */
[----:B------:R-:W3:Y:S04]  /*648f0*/  LDL.LU R132, [R1+0x1b0] ;  /* 0x0001b00001847983 */ /* 0x000ee80000300800 */
[----:B------:R-:W3:Y:S01]  /*64900*/  LDL.LU R133, [R1+0x1b4] ;  /* 0x0001b40001857983 */ /* 0x000ee20000300800 */
[----:B------:R-:W-:Y:S01]  /*64910*/  LEA.HI.X.SX32 R0, R0, UR7, 0x2, P1 ;  /* 0x0000000700007c11 */ /* 0x000fe200088f16ff */
[----:B------:R-:W-:-:S02]  /*64920*/  ULDC UR7, c[0x0][0x22c] ;  /* 0x00008b0000077ab9 */ /* 0x000fc40000000800 */
[----:B------:R-:W3:Y:S01]  /*64930*/  LDL.LU R134, [R1+0x1b8] ;  /* 0x0001b80001867983 */ /* 0x000ee20000300800 */
[----:B------:R-:W-:-:S03]  /*64940*/  ISETP.LT.AND P1, PT, R5, UR4, !P0 ;  /* 0x0000000405007c0c */ /* 0x000fc6000c721270 */
[----:B------:R-:W3:Y:S01]  /*64950*/  LDL.LU R135, [R1+0x1bc] ;  /* 0x0001bc0001877983 */ /* 0x000ee20000300800 */
[----:B------:R-:W-:Y:S01]  /*64960*/  IMAD R5, R5, UR5, RZ ;  /* 0x0000000505057c24 */ /* 0x000fe2000f8e02ff */
[----:B------:R-:W-:Y:S01]  /*64970*/  LEA R6, R252, UR60, 0x4 ;  /* 0x0000003cfc067c11 */ /* 0x000fe2000f8e20ff */
[----:B------:R-:W-:Y:S01]  /*64980*/  ULDC UR4, c[0x0][0x22c] ;  /* 0x00008b0000047ab9 */ /* 0x000fe20000000800 */
[----:B------:R-:W3:Y:S04]  /*64990*/  LDL.LU R136, [R1+0x1c0] ;  /* 0x0001c00001887983 */ /* 0x000ee80000300800 */
[----:B------:R-:W3:Y:S04]  /*649a0*/  LDL.LU R137, [R1+0x1c4] ;  /* 0x0001c40001897983 */ /* 0x000ee80000300800 */
[----:B------:R-:W3:Y:S04]  /*649b0*/  LDL.LU R138, [R1+0x1c8] ;  /* 0x0001c800018a7983 */ /* 0x000ee80000300800 */
[----:B------:R-:W3:Y:S04]  /*649c0*/  LDL.LU R139, [R1+0x1cc] ;  /* 0x0001cc00018b7983 */ /* 0x000ee80000300800 */
[----:B------:R-:W3:Y:S01]  /*649d0*/  LDL.LU R140, [R1+0x1d0] ;  /* 0x0001d000018c7983 */ /* 0x000ee20000300800 */
[----:B------:R-:W-:-:S03]  /*649e0*/  LEA R8, P2, R5, R3, 0x2 ;  /* 0x0000000305087211 */ /* 0x000fc600078410ff */
[----:B------:R-:W3:Y:S04]  /*649f0*/  LDL.LU R141, [R1+0x1d4] ;  /* 0x0001d400018d7983 */ /* 0x000ee80000300800 */
[----:B------:R-:W3:Y:S04]  /*64a00*/  LDL.LU R142, [R1+0x1d8] ;  /* 0x0001d800018e7983 */ /* 0x000ee80000300800 */
[----:B------:R-:W3:Y:S04]  /*64a10*/  LDL.LU R143, [R1+0x1dc] ;  /* 0x0001dc00018f7983 */ /* 0x000ee80000300800 */
[----:B------:R-:W3:Y:S01]  /*64a20*/  LDL.LU R144, [R1+0x1e0] ;  /* 0x0001e00001907983 */ /* 0x000ee20000300800 */
[----:B------:R-:W-:-:S03]  /*64a30*/  LEA.HI.X.SX32 R9, R5, R0, 0x2, P2 ;  /* 0x0000000005097211 */ /* 0x000fc600010f16ff */
[----:B------:R-:W3:Y:S04]  /*64a40*/  LDL.LU R145, [R1+0x1e4] ;  /* 0x0001e40001917983 */ /* 0x000ee80000300800 */
[----:B------:R-:W3:Y:S04]  /*64a50*/  LDL.LU R146, [R1+0x1e8] ;  /* 0x0001e80001927983 */ /* 0x000ee80000300800 */
[----:B------:R-:W3:Y:S04]  /*64a60*/  LDL.LU R147, [R1+0x1ec] ;  /* 0x0001ec0001937983 */ /* 0x000ee80000300800 */
[----:B------:R-:W3:Y:S04]  /*64a70*/  LDL.LU R148, [R1+0x1f0] ;  /* 0x0001f00001947983 */ /* 0x000ee80000300800 */
[----:B------:R-:W3:Y:S04]  /*64a80*/  LDL.LU R149, [R1+0x1f4] ;  /* 0x0001f40001957983 */ /* 0x000ee80000300800 */
[----:B------:R-:W3:Y:S04]  /*64a90*/  LDL.LU R150, [R1+0x1f8] ;  /* 0x0001f80001967983 */ /* 0x000ee80000300800 */
[----:B------:R-:W3:Y:S04]  /*64aa0*/  LDL.LU R151, [R1+0x1fc] ;  /* 0x0001fc0001977983 */ /* 0x000ee80000300800 */
[----:B------:R-:W-:Y:S04]  /*64ab0*/  STL [R1+0x228], R6 ;  /* 0x0002280601007387 */ /* 0x000fe80000100800 */
[----:B------:R-:W-:Y:S04]  /*64ac0*/  STL.64 [R1+0x210], R8 ;  /* 0x0002100801007387 */ /* 0x000fe80000100a00 */
[----:B------:R-:W1:Y:S01]  /*64ad0*/  LDS.128 R8, [R6] ;  /* 0x0000000006087984 */ /* 0x000e620000000c00 */
[----:B------:R-:W-:Y:S06]  /*64ae0*/  BAR.SYNC.DEFER_BLOCKING 0x0 ;  /* 0x0000000000007b1d */ /* 0x000fec0000010000 */
[----:B----4-:R-:W-:Y:S04]  /*64af0*/  STSM.16.M88.4 [R4], R28 ;  /* 0x0000001c04007844 */ /* 0x010fe80000000200 */
[----:B-1----:R-:W-:Y:S01]  /*64b00*/  STL [R1+0x204], R9 ;  /* 0x0002040901007387 */ /* 0x002fe20000100800 */
[----:B------:R-:W-:-:S03]  /*64b10*/  IMAD.MOV.U32 R252, RZ, RZ, R8 ;  /* 0x000000fffffc7224 */ /* 0x000fc600078e0008 */
[----:B------:R-:W-:Y:S01]  /*64b20*/  STL.64 [R1+0x208], R10 ;  /* 0x0002080a01007387 */ /* 0x000fe20000100a00 */
[----:B------:R-:W-:Y:S06]  /*64b30*/  BAR.SYNC.DEFER_BLOCKING 0x0 ;  /* 0x0000000000007b1d */ /* 0x000fec0000010000 */
[----:B------:R-:W1:Y:S02]  /*64b40*/  LDS.128 R8, [R6] ;  /* 0x0000000006087984 */ /* 0x000e640000000c00 */
[----:B------:R-:W-:Y:S06]  /*64b50*/  BAR.SYNC.DEFER_BLOCKING 0x0 ;  /* 0x0000000000007b1d */ /* 0x000fec0000010000 */
[----:B------:R-:W-:Y:S04]  /*64b60*/  STSM.16.M88.4 [R4], R32 ;  /* 0x0000002004007844 */ /* 0x000fe80000000200 */
[----:B-1----:R-:W-:Y:S04]  /*64b70*/  STL.64 [R1+0x10], R8 ;  /* 0x0000100801007387 */ /* 0x002fe80000100a00 */
[----:B------:R-:W-:Y:S01]  /*64b80*/  STL.64 [R1+0x18], R10 ;  /* 0x0000180a01007387 */ /* 0x000fe20000100a00 */
[----:B------:R-:W-:Y:S06]  /*64b90*/  BAR.SYNC.DEFER_BLOCKING 0x0 ;  /* 0x0000000000007b1d */ /* 0x000fec0000010000 */
[----:B------:R-:W1:Y:S02]  /*64ba0*/  LDS.128 R8, [R6] ;  /* 0x0000000006087984 */ /* 0x000e640000000c00 */
[----:B------:R-:W-:Y:S06]  /*64bb0*/  BAR.SYNC.DEFER_BLOCKING 0x0 ;  /* 0x0000000000007b1d */ /* 0x000fec0000010000 */
[----:B------:R-:W-:Y:S02]  /*64bc0*/  STSM.16.M88.4 [R4], R36 ;  /* 0x0000002404007844 */ /* 0x000fe40000000200 */
[----:B------:R-:W-:Y:S06]  /*64bd0*/  BAR.SYNC.DEFER_BLOCKING 0x0 ;  /* 0x0000000000007b1d */ /* 0x000fec0000010000 */
[----:B-1----:R-:W-:Y:S04]  /*64be0*/  STL.64 [R1], R8 ;  /* 0x0000000801007387 */ /* 0x002fe80000100a00 */
[----:B------:R-:W-:Y:S04]  /*64bf0*/  STL.64 [R1+0x8], R10 ;  /* 0x0000080a01007387 */ /* 0x000fe80000100a00 */
[----:B------:R-:W-:Y:S01]  /*64c00*/  LDS.128 R248, [R6] ;  /* 0x0000000006f87984 */ /* 0x000fe20000000c00 */
[----:B------:R-:W-:Y:S06]  /*64c10*/  BAR.SYNC.DEFER_BLOCKING 0x0 ;  /* 0x0000000000007b1d */ /* 0x000fec0000010000 */
[----:B------:R-:W-:Y:S02]  /*64c20*/  STSM.16.M88.4 [R4], R40 ;  /* 0x0000002804007844 */ /* 0x000fe40000000200 */
[----:B------:R-:W-:Y:S06]  /*64c30*/  BAR.SYNC.DEFER_BLOCKING 0x0 ;  /* 0x0000000000007b1d */ /* 0x000fec0000010000 */
[----:B------:R-:W-:Y:S02]  /*64c40*/  LDS.128 R244, [R6] ;  /* 0x0000000006f47984 */ /* 0x000fe40000000c00 */
        /* <DEDUP_REMOVED lines=65> */
[----:B--2---:R-:W-:Y:S02]  /*65060*/  STSM.16.M88.4 [R4], R108 ;  /* 0x0000006c04007844 */ /* 0x004fe40000000200 */
[----:B------:R-:W-:Y:S06]  /*65070*/  BAR.SYNC.DEFER_BLOCKING 0x0 ;  /* 0x0000000000007b1d */ /* 0x000fec0000010000 */
[----:B------:R-:W-:Y:S02]  /*65080*/  LDS.128 R192, [R6] ;  /* 0x0000000006c07984 */ /* 0x000fe40000000c00 */
[----:B------:R-:W-:Y:S06]  /*65090*/  BAR.SYNC.DEFER_BLOCKING 0x0 ;  /* 0x0000000000007b1d */ /* 0x000fec0000010000 */
[----:B------:R-:W-:Y:S02]  /*650a0*/  STSM.16.M88.4 [R4], R112 ;  /* 0x0000007004007844 */ /* 0x000fe40000000200 */
[----:B------:R-:W-:Y:S06]  /*650b0*/  BAR.SYNC.DEFER_BLOCKING 0x0 ;  /* 0x0000000000007b1d */ /* 0x000fec0000010000 */
[----:B------:R-:W1:Y:S02]  /*650c0*/  LDS.128 R196, [R6] ;  /* 0x0000000006c47984 */ /* 0x000e640000000c00 */
[----:B------:R-:W-:Y:S06]  /*650d0*/  BAR.SYNC.DEFER_BLOCKING 0x0 ;  /* 0x0000000000007b1d */ /* 0x000fec0000010000 */
[----:B------:R-:W-:Y:S02]  /*650e0*/  STSM.16.M88.4 [R4], R116 ;  /* 0x0000007404007844 */ /* 0x000fe40000000200 */
[----:B------:R-:W-:Y:S06]  /*650f0*/  BAR.SYNC.DEFER_BLOCKING 0x0 ;  /* 0x0000000000007b1d */ /* 0x000fec0000010000 */
[----:B-1----:R-:W-:Y:S04]  /*65100*/  STL [R1+0x1cd4], R196 ;  /* 0x001cd4c401007387 */ /* 0x002fe80000100800 */
[----:B------:R-:W-:Y:S04]  /*65110*/  STL [R1+0x1cd0], R197 ;  /* 0x001cd0c501007387 */ /* 0x000fe80000100800 */
[----:B------:R-:W-:Y:S04]  /*65120*/  STL [R1+0x1ccc], R198 ;  /* 0x001cccc601007387 */ /* 0x000fe80000100800 */
[----:B------:R-:W-:Y:S04]  /*65130*/  STL [R1+0x1cc4], R199 ;  /* 0x001cc4c701007387 */ /* 0x000fe80000100800 */
[----:B------:R-:W1:Y:S01]  /*65140*/  LDS.128 R200, [R6] ;  /* 0x0000000006c87984 */ /* 0x000e620000000c00 */
        /* <DEDUP_REMOVED lines=9> */
[----:B---3--:R-:W-:Y:S02]  /*651e0*/  STSM.16.M88.4 [R4], R124 ;  /* 0x0000007c04007844 */ /* 0x008fe40000000200 */
        /* <DEDUP_REMOVED lines=47> */
[----:B------:R2:W-:Y:S02]  /*654e0*/  STSM.16.M88.4 [R4], R148 ;  /* 0x0000009404007844 */ /* 0x0005e40000000200 */
[----:B------:R-:W-:Y:S06]  /*654f0*/  BAR.SYNC.DEFER_BLOCKING 0x0 ;  /* 0x0000000000007b1d */ /* 0x000fec0000010000 */
[----:B-1----:R-:W-:Y:S04]  /*65500*/  STL [R1+0x1c54], R228 ;  /* 0x001c54e401007387 */ /* 0x002fe80000100800 */
[----:B------:R-:W-:Y:S04]  /*65510*/  STL [R1+0x1c50], R229 ;  /* 0x001c50e501007387 */ /* 0x000fe80000100800 */
[----:B------:R-:W-:Y:S04]  /*65520*/  STL [R1+0x1c4c], R230 ;  /* 0x001c4ce601007387 */ /* 0x000fe80000100800 */
[----:B------:R-:W-:Y:S04]  /*65530*/  STL [R1+0x1c48], R231 ;  /* 0x001c48e701007387 */ /* 0x000fe80000100800 */
[----:B--2---:R-:W2:Y:S04]  /*65540*/  LDL.LU.64 R150, [R1+0x1ed0] ;  /* 0x001ed00001967983 */ /* 0x004ea80000300a00 */
[----:B------:R-:W2:Y:S04]  /*65550*/  LDL.LU.64 R148, [R1+0x1ec8] ;  /* 0x001ec80001947983 */ /* 0x000ea80000300a00 */
[----:B------:R-:W3:Y:S04]  /*65560*/  LDL.LU.64 R146, [R1+0x1ec0] ;  /* 0x001ec00001927983 */ /* 0x000ee80000300a00 */
[----:B------:R-:W3:Y:S04]  /*65570*/  LDL.LU.64 R144, [R1+0x1eb8] ;  /* 0x001eb80001907983 */ /* 0x000ee80000300a00 */
[----:B------:R-:W4:Y:S04]  /*65580*/  LDL.LU.64 R142, [R1+0x1eb0] ;  /* 0x001eb000018e7983 */ /* 0x000f280000300a00 */
[----:B------:R-:W4:Y:S04]  /*65590*/  LDL.LU.64 R140, [R1+0x1ea8] ;  /* 0x001ea800018c7983 */ /* 0x000f280000300a00 */
[----:B------:R-:W2:Y:S04]  /*655a0*/  LDL.LU.64 R138, [R1+0x1ea0] ;  /* 0x001ea000018a7983 */ /* 0x000ea80000300a00 */
        /* <DEDUP_REMOVED lines=57> */
[----:B------:R-:W1:Y:S01]  /*65940*/  LDS.128 R232, [R6] ;  /* 0x0000000006e87984 */ /* 0x000e620000000c00 */
[----:B------:R-:W-:Y:S06]  /*65950*/  BAR.SYNC.DEFER_BLOCKING 0x0 ;  /* 0x0000000000007b1d */ /* 0x000fec0000010000 */
[----:B------:R-:W4:Y:S04]  /*65960*/  LDL.LU.64 R200, [R1+0x210] ;  /* 0x0002100001c87983 */ /* 0x000f280000300a00 */
[----:B-1----:R-:W-:Y:S04]  /*65970*/  STL [R1+0x1c44], R232 ;  /* 0x001c44e801007387 */ /* 0x002fe80000100800 */
[----:B------:R-:W-:Y:S04]  /*65980*/  STL [R1+0x1c40], R233 ;  /* 0x001c40e901007387 */ /* 0x000fe80000100800 */
[----:B------:R-:W-:Y:S04]  /*65990*/  STL [R1+0x1c3c], R234 ;  /* 0x001c3cea01007387 */ /* 0x000fe80000100800 */
[----:B------:R-:W-:Y:S04]  /*659a0*/  STL [R1+0x1c34], R235 ;  /* 0x001c34eb01007387 */ /* 0x000fe80000100800 */
[----:B---3--:R-:W-:Y:S01]  /*659b0*/  STSM.16.M88.4 [R4], R24 ;  /* 0x0000001804007844 */ /* 0x008fe20000000200 */
[----:B------:R-:W-:Y:S06]  /*659c0*/  BAR.SYNC.DEFER_BLOCKING 0x0 ;  /* 0x0000000000007b1d */ /* 0x000fec0000010000 */
[----:B------:R-:W1:Y:S02]  /*659d0*/  LDS.128 R24, [R6] ;  /* 0x0000000006187984 */ /* 0x000e640000000c00 */
[----:B------:R-:W-:Y:S06]  /*659e0*/  BAR.SYNC.DEFER_BLOCKING 0x0 ;  /* 0x0000000000007b1d */ /* 0x000fec0000010000 */
[----:B--2---:R-:W-:Y:S02]  /*659f0*/  STSM.16.M88.4 [R4], R28 ;  /* 0x0000001c04007844 */ /* 0x004fe40000000200 */
[----:B------:R-:W-:Y:S06]  /*65a00*/  BAR.SYNC.DEFER_BLOCKING 0x0 ;  /* 0x0000000000007b1d */ /* 0x000fec0000010000 */
[----:B-1----:R-:W-:Y:S04]  /*65a10*/  STL [R1+0x1c38], R24 ;  /* 0x001c381801007387 */ /* 0x002fe80000100800 */
[----:B------:R-:W-:Y:S04]  /*65a20*/  STL [R1+0x1c30], R25 ;  /* 0x001c301901007387 */ /* 0x000fe80000100800 */
[----:B------:R-:W-:Y:S04]  /*65a30*/  STL [R1+0x1c2c], R26 ;  /* 0x001c2c1a01007387 */ /* 0x000fe80000100800 */
[----:B------:R-:W-:Y:S04]  /*65a40*/  STL [R1+0x1c28], R27 ;  /* 0x001c281b01007387 */ /* 0x000fe80000100800 */
[----:B------:R-:W1:Y:S01]  /*65a50*/  LDS.128 R28, [R6] ;  /* 0x00000000061c7984 */ /* 0x000e620000000c00 */
[----:B------:R-:W-:Y:S06]  /*65a60*/  BAR.SYNC.DEFER_BLOCKING 0x0 ;  /* 0x0000000000007b1d */ /* 0x000fec0000010000 */
[----:B----4-:R-:W-:Y:S02]  /*65a70*/  STSM.16.M88.4 [R4], R32 ;  /* 0x0000002004007844 */ /* 0x010fe40000000200 */
        /* <DEDUP_REMOVED lines=228> */
[----:B------:R-:W2:Y:S04]  /*668c0*/  LDL.LU R196, [R1+0x204] ;  /* 0x0002040001c47983 */ /* 0x000ea80000300800 */
[----:B------:R-:W1:Y:S01]  /*668d0*/  LDS.128 R144, [R6] ;  /* 0x0000000006907984 */ /* 0x000e620000000c00 */
[----:B------:R-:W-:Y:S01]  /*668e0*/  BAR.SYNC.DEFER_BLOCKING 0x0 ;  /* 0x0000000000007b1d */ /* 0x000fe20000010000 */
[----:B------:R-:W-:-:S05]  /*668f0*/  LOP3.LUT R5, R2, 0x2, R7, 0xfe, !PT ;  /* 0x0000000202057812 */ /* 0x000fca00078efe07 */
[----:B------:R-:W3:Y:S04]  /*66900*/  LDL.LU R198, [R1+0x208] ;  /* 0x0002080001c67983 */ /* 0x000ee80000300800 */
[----:B------:R-:W4:Y:S04]  /*66910*/  LDL.LU R197, [R1+0x20c] ;  /* 0x00020c0001c57983 */ /* 0x000f280000300800 */
[----:B------:R1:W-:Y:S01]  /*66920*/  STSM.16.M88.4 [R4], R148 ;  /* 0x0000009404007844 */ /* 0x0003e20000000200 */
[----:B------:R-:W-:Y:S06]  /*66930*/  BAR.SYNC.DEFER_BLOCKING 0x0 ;  /* 0x0000000000007b1d */ /* 0x000fec0000010000 */
[----:B-1----:R-:W-:Y:S01]  /*66940*/  STL [R1+0x1a60], R144 ;  /* 0x001a609001007387 */ /* 0x002fe20000100800 */
[----:B------:R-:W-:-:S03]  /*66950*/  IMAD R151, R5, UR5, RZ ;  /* 0x0000000505977c24 */ /* 0x000fc6000f8e02ff */
[----:B------:R-:W-:Y:S04]  /*66960*/  STL [R1+0x1a54], R145 ;  /* 0x001a549101007387 */ /* 0x000fe80000100800 */
[----:B------:R-:W-:Y:S01]  /*66970*/  STL [R1+0x1a50], R146 ;  /* 0x001a509201007387 */ /* 0x000fe20000100800 */
[----:B------:R-:W-:-:S03]  /*66980*/  LEA R24, P6, R151, R3, 0x2 ;  /* 0x0000000397187211 */ /* 0x000fc600078c10ff */
[----:B------:R-:W-:Y:S01]  /*66990*/  @P1 STG.E desc[UR48][R200.64], R252 ;  /* 0x000000fcc8001986 */ /* 0x000fe2000c101930 */
[----:B------:R-:W-:Y:S01]  /*669a0*/  ISETP.LT.AND P1, PT, R5, UR4, !P0 ;  /* 0x0000000405007c0c */ /* 0x000fe2000c721270 */
[----:B------:R-:W-:Y:S02]  /*669b0*/  ULDC UR4, c[0x0][0x22c] ;  /* 0x00008b0000047ab9 */ /* 0x000fe40000000800 */
[----:B------:R-:W-:Y:S04]  /*669c0*/  STL [R1+0x1a4c], R147 ;  /* 0x001a4c9301007387 */ /* 0x000fe80000100800 */
[----:B------:R-:W4:Y:S01]  /*669d0*/  LDL.LU R202, [R1+0x10] ;  /* 0x0000100001ca7983 */ /* 0x000f220000300800 */
[----:B------:R-:W-:-:S05]  /*669e0*/  LEA.HI.X.SX32 R25, R151, R0, 0x2, P6 ;  /* 0x0000000097197211 */ /* 0x000fca00030f16ff */
[----:B--2---:R1:W-:Y:S04]  /*669f0*/  @P1 STG.E desc[UR48][R24.64], R196 ;  /* 0x000000c418001986 */ /* 0x0043e8000c101930 */
[----:B-1----:R-:W2:Y:S01]  /*66a00*/  LDL.LU R196, [R1+0x14] ;  /* 0x0000140001c47983 */ /* 0x002ea20000300800 */
[C-C-:B------:R-:W-:Y:S02]  /*66a10*/  LOP3.LUT R6, R2.reuse, 0x4, R7.reuse, 0xfe, !PT ;  /* 0x0000000402067812 */ /* 0x140fe400078efe07 */
[--C-:B------:R-:W-:Y:S01]  /*66a20*/  LOP3.LUT R4, R2, 0x6, R7.reuse, 0xfe, !PT ;  /* 0x0000000602047812 */ /* 0x100fe200078efe07 */
[----:B------:R-:W2:Y:S01]  /*66a30*/  LDL.LU R201, [R1+0x18] ;  /* 0x0000180001c97983 */ /* 0x000ea20000300800 */
[C---:B------:R-:W-:Y:S01]  /*66a40*/  ISETP.LT.AND P3, PT, R6.reuse, UR6, !P0 ;  /* 0x0000000606007c0c */ /* 0x040fe2000c761270 */
[----:B------:R-:W-:Y:S01]  /*66a50*/  IMAD R6, R6, UR5, RZ ;  /* 0x0000000506067c24 */ /* 0x000fe2000f8e02ff */
[--C-:B------:R-:W-:Y:S01]  /*66a60*/  LOP3.LUT R252, R2, 0x8, R7.reuse, 0xfe, !PT ;  /* 0x0000000802fc7812 */ /* 0x100fe200078efe07 */
[C---:B------:R-:W-:Y:S01]  /*66a70*/  IMAD R149, R4.reuse, UR5, RZ ;  /* 0x0000000504957c24 */ /* 0x040fe2000f8e02ff */
[----:B------:R-:W-:Y:S01]  /*66a80*/  ISETP.LT.AND P2, PT, R4, UR7, !P0 ;  /* 0x0000000704007c0c */ /* 0x000fe2000c741270 */
[----:B------:R-:W2:Y:S01]  /*66a90*/  LDL.LU R200, [R1+0x1c] ;  /* 0x00001c0001c87983 */ /* 0x000ea20000300800 */
[-C--:B------:R-:W-:Y:S01]  /*66aa0*/  LEA R150, P4, R6, R3.reuse, 0x2 ;  /* 0x0000000306967211 */ /* 0x080fe200078810ff */
[C---:B------:R-:W-:Y:S01]  /*66ab0*/  IMAD R5, R252.reuse, UR5, RZ ;  /* 0x00000005fc057c24 */ /* 0x040fe2000f8e02ff */
[----:B------:R-:W-:Y:S01]  /*66ac0*/  ISETP.LT.AND P6, PT, R252, UR4, !P0 ;  /* 0x00000004fc007c0c */ /* 0x000fe2000c7c1270 */
[----:B------:R-:W2:Y:S01]  /*66ad0*/  LDL.LU R199, [R1] ;  /* 0x0000000001c77983 */ /* 0x000ea20000300800 */
[-C--:B------:R-:W-:Y:S01]  /*66ae0*/  LEA R148, P5, R149, R3.reuse, 0x2 ;  /* 0x0000000395947211 */ /* 0x080fe200078a10ff */
[----:B------:R-:W-:Y:S01]  /*66af0*/  ULDC UR4, c[0x0][0x22c] ;  /* 0x00008b0000047ab9 */ /* 0x000fe20000000800 */
[-C--:B------:R-:W-:Y:S01]  /*66b00*/  LEA.HI.X.SX32 R151, R6, R0.reuse, 0x2, P4 ;  /* 0x0000000006977211 */ /* 0x080fe200020f16ff */
[----:B------:R-:W-:Y:S01]  /*66b10*/  ULDC UR6, c[0x0][0x22c] ;  /* 0x00008b0000067ab9 */ /* 0x000fe20000000800 */
[----:B------:R-:W-:Y:S01]  /*66b20*/  LEA R4, P4, R5, R3, 0x2 ;  /* 0x0000000305047211 */ /* 0x000fe200078810ff */
[----:B------:R-:W-:Y:S01]  /*66b30*/  ULDC UR7, c[0x0][0x22c] ;  /* 0x00008b0000077ab9 */ /* 0x000fe20000000800 */
[----:B------:R-:W-:Y:S01]  /*66b40*/  LOP3.LUT R6, R2, 0xa, R7, 0xfe, !PT ;  /* 0x0000000a02067812 */ /* 0x000fe200078efe07 */
[----:B---3--:R1:W-:Y:S01]  /*66b50*/  @P3 STG.E desc[UR48][R150.64], R198 ;  /* 0x000000c696003986 */ /* 0x0083e2000c101930 */
[----:B------:R-:W-:-:S02]  /*66b60*/  LEA.HI.X.SX32 R149, R149, R0, 0x2, P5 ;  /* 0x0000000095957211 */ /* 0x000fc400028f16ff */
[----:B------:R-:W-:Y:S02]  /*66b70*/  LEA.HI.X.SX32 R5, R5, R0, 0x2, P4 ;  /* 0x0000000005057211 */ /* 0x000fe400020f16ff */
[----:B------:R-:W-:Y:S01]  /*66b80*/  ISETP.LT.AND P1, PT, R6, UR4, !P0 ;  /* 0x0000000406007c0c */ /* 0x000fe2000c721270 */
[----:B----4-:R3:W-:Y:S01]  /*66b90*/  @P2 STG.E desc[UR48][R148.64], R197 ;  /* 0x000000c594002986 */ /* 0x0107e2000c101930 */
[----:B------:R-:W-:Y:S01]  /*66ba0*/  LOP3.LUT R252, R2, 0x10, R7, 0xfe, !PT ;  /* 0x0000001002fc7812 */ /* 0x000fe200078efe07 */
[----:B------:R-:W-:Y:S01]  /*66bb0*/  ULDC UR4, c[0x0][0x22c] ;  /* 0x00008b0000047ab9 */ /* 0x000fe20000000800 */
[----:B-1----:R-:W-:Y:S01]  /*66bc0*/  IMAD R151, R6, UR5, RZ ;  /* 0x0000000506977c24 */ /* 0x002fe2000f8e02ff */
[----:B------:R-:W4:Y:S04]  /*66bd0*/  LDL.LU R198, [R1+0x4] ;  /* 0x0000040001c67983 */ /* 0x000f280000300800 */
[----:B---3--:R-:W3:Y:S04]  /*66be0*/  LDL.LU R197, [R1+0x8] ;  /* 0x0000080001c57983 */ /* 0x008ee80000300800 */
[----:B------:R-:W-:Y:S01]  /*66bf0*/  @P6 STG.E desc[UR48][R4.64], R202 ;  /* 0x000000ca04006986 */ /* 0x000fe2000c101930 */
[----:B------:R-:W-:-:S04]  /*66c00*/  LEA R24, P6, R151, R3, 0x2 ;  /* 0x0000000397187211 */ /* 0x000fc800078c10ff */
[----:B------:R-:W-:-:S05]  /*66c10*/  LEA.HI.X.SX32 R25, R151, R0, 0x2, P6 ;  /* 0x0000000097197211 */ /* 0x000fca00030f16ff */
[----:B--2---:R1:W-:Y:S04]  /*66c20*/  @P1 STG.E desc[UR48][R24.64], R196 ;  /* 0x000000c418001986 */ /* 0x0043e8000c101930 */
[----:B-1----:R-:W2:Y:S01]  /*66c30*/  LDL.LU R196, [R1+0xc] ;  /* 0x00000c0001c47983 */ /* 0x002ea20000300800 */
[C-C-:B------:R-:W-:Y:S02]  /*66c40*/  LOP3.LUT R148, R2.reuse, 0xc, R7.reuse, 0xfe, !PT ;  /* 0x0000000c02947812 */ /* 0x140fe400078efe07 */
[----:B------:R-:W-:Y:S02]  /*66c50*/  LOP3.LUT R4, R2, 0xe, R7, 0xfe, !PT ;  /* 0x0000000e02047812 */ /* 0x000fe400078efe07 */
[C---:B------:R-:W-:Y:S01]  /*66c60*/  ISETP.LT.AND P3, PT, R148.reuse, UR6, !P0 ;  /* 0x0000000694007c0c */ /* 0x040fe2000c761270 */
[----:B------:R-:W-:Y:S01]  /*66c70*/  IMAD R5, R148, UR5, RZ ;  /* 0x0000000594057c24 */ /* 0x000fe2000f8e02ff */
[C---:B------:R-:W-:Y:S01]  /*66c80*/  ISETP.LT.AND P2, PT, R4.reuse, UR7, !P0 ;  /* 0x0000000704007c0c */ /* 0x040fe2000c741270 */
[----:B------:R-:W-:Y:S01]  /*66c90*/  IMAD R149, R4, UR5, RZ ;  /* 0x0000000504957c24 */ /* 0x000fe2000f8e02ff */
[C---:B------:R-:W-:Y:S01]  /*66ca0*/  ISETP.LT.AND P6, PT, R252.reuse, UR4, !P0 ;  /* 0x00000004fc007c0c */ /* 0x040fe2000c7c1270 */
[----:B------:R-:W-:Y:S01]  /*66cb0*/  IMAD R6, R252, UR5, RZ ;  /* 0x00000005fc067c24 */ /* 0x000fe2000f8e02ff */
[-C--:B------:R-:W-:Y:S01]  /*66cc0*/  LEA R150, P4, R5, R3.reuse, 0x2 ;  /* 0x0000000305967211 */ /* 0x080fe200078810ff */
[----:B------:R-:W-:Y:S01]  /*66cd0*/  ULDC UR4, c[0x0][0x22c] ;  /* 0x00008b0000047ab9 */ /* 0x000fe20000000800 */
[----:B------:R-:W-:Y:S01]  /*66ce0*/  LEA R148, P5, R149, R3, 0x2 ;  /* 0x0000000395947211 */ /* 0x000fe200078a10ff */
[----:B------:R-:W-:Y:S01]  /*66cf0*/  ULDC UR7, c[0x0][0x22c] ;  /* 0x00008b0000077ab9 */ /* 0x000fe20000000800 */
[-C--:B------:R-:W-:Y:S01]  /*66d00*/  LEA.HI.X.SX32 R151, R5, R0.reuse, 0x2, P4 ;  /* 0x0000000005977211 */ /* 0x080fe200020f16ff */
[----:B------:R-:W-:Y:S01]  /*66d10*/  ULDC UR6, c[0x0][0x22c] ;  /* 0x00008b0000067ab9 */ /* 0x000fe20000000800 */
[----:B------:R-:W-:-:S02]  /*66d20*/  LEA.HI.X.SX32 R149, R149, R0, 0x2, P5 ;  /* 0x0000000095957211 */ /* 0x000fc400028f16ff */
[C---:B------:R-:W-:Y:S01]  /*66d30*/  LEA R4, P4, R6.reuse, R3, 0x2 ;  /* 0x0000000306047211 */ /* 0x040fe200078810ff */
[----:B------:R-:W-:Y:S03]  /*66d40*/  @P3 STG.E desc[UR48][R150.64], R201 ;  /* 0x000000c996003986 */ /* 0x000fe6000c101930 */
[----:B------:R-:W-:Y:S01]  /*66d50*/  LEA.HI.X.SX32 R5, R6, R0, 0x2, P4 ;  /* 0x0000000006057211 */ /* 0x000fe200020f16ff */
[----:B------:R1:W-:Y:S01]  /*66d60*/  @P2 STG.E desc[UR48][R148.64], R200 ;  /* 0x000000c894002986 */ /* 0x0003e2000c101930 */
[----:B------:R-:W-:-:S03]  /*66d70*/  LOP3.LUT R6, R2, 0x14, R7, 0xfe, !PT ;  /* 0x0000001402067812 */ /* 0x000fc600078efe07 */
[----:B------:R4:W-:Y:S01]  /*66d80*/  @P6 STG.E desc[UR48][R4.64], R199 ;  /* 0x000000c704006986 */ /* 0x0009e2000c101930 */
[C-C-:B-1----:R-:W-:Y:S02]  /*66d90*/  LOP3.LUT R148, R2.reuse, 0x12, R7.reuse, 0xfe, !PT ;  /* 0x0000001202947812 */ /* 0x142fe400078efe07 */
[----:B------:R-:W-:-:S03]  /*66da0*/  LOP3.LUT R149, R2, 0x16, R7, 0xfe, !PT ;  /* 0x0000001602957812 */ /* 0x000fc600078efe07 */
[C---:B----4-:R-:W-:Y:S01]  /*66db0*/  IMAD R5, R148.reuse, UR5, RZ ;  /* 0x0000000594057c24 */ /* 0x050fe2000f8e02ff */
[----:B------:R-:W-:Y:S01]  /*66dc0*/  ISETP.LT.AND P1, PT, R148, UR4, !P0 ;  /* 0x0000000494007c0c */ /* 0x000fe2000c721270 */
[----:B------:R-:W-:Y:S01]  /*66dd0*/  IMAD R4, R6, UR5, RZ ;  /* 0x0000000506047c24 */ /* 0x000fe2000f8e02ff */
[C---:B------:R-:W-:Y:S01]  /*66de0*/  ISETP.LT.AND P2, PT, R149.reuse, UR7, !P0 ;  /* 0x0000000795007c0c */ /* 0x040fe2000c741270 */
[----:B------:R-:W-:Y:S01]  /*66df0*/  IMAD R149, R149, UR5, RZ ;  /* 0x0000000595957c24 */ /* 0x000fe2000f8e02ff */
[----:B------:R-:W-:Y:S01]  /*66e00*/  LOP3.LUT R151, R2, 0x18, R7, 0xfe, !PT ;  /* 0x0000001802977812 */ /* 0x000fe200078efe07 */
[----:B------:R-:W-:Y:S01]  /*66e10*/  ULDC UR4, c[0x0][0x22c] ;  /* 0x00008b0000047ab9 */ /* 0x000fe20000000800 */
[----:B------:R-:W-:Y:S01]  /*66e20*/  ISETP.LT.AND P3, PT, R6, UR6, !P0 ;  /* 0x0000000606007c0c */ /* 0x000fe2000c761270 */
[----:B------:R-:W-:Y:S01]  /*66e30*/  ULDC UR7, c[0x0][0x22c] ;  /* 0x00008b0000077ab9 */ /* 0x000fe20000000800 */
[-C--:B------:R-:W-:Y:S01]  /*66e40*/  LEA R24, P6, R5, R3.reuse, 0x2 ;  /* 0x0000000305187211 */ /* 0x080fe200078c10ff */
[----:B------:R-:W-:Y:S01]  /*66e50*/  IMAD R6, R151, UR5, RZ ;  /* 0x0000000597067c24 */ /* 0x000fe2000f8e02ff */
[-C--:B------:R-:W-:Y:S01]  /*66e60*/  LEA R150, P4, R4, R3.reuse, 0x2 ;  /* 0x0000000304967211 */ /* 0x080fe200078810ff */
[----:B------:R-:W-:Y:S01]  /*66e70*/  ULDC UR6, c[0x0][0x22c] ;  /* 0x00008b0000067ab9 */ /* 0x000fe20000000800 */
[----:B------:R-:W-:-:S02]  /*66e80*/  LEA R148, P5, R149, R3, 0x2 ;  /* 0x0000000395947211 */ /* 0x000fc400078a10ff */
[-C--:B------:R-:W-:Y:S02]  /*66e90*/  LEA.HI.X.SX32 R25, R5, R0.reuse, 0x2, P6 ;  /* 0x0000000005197211 */ /* 0x080fe400030f16ff */
[----:B------:R-:W-:Y:S01]  /*66ea0*/  ISETP.LT.AND P6, PT, R151, UR4, !P0 ;  /* 0x0000000497007c0c */ /* 0x000fe2000c7c1270 */
[----:B------:R-:W-:Y:S01]  /*66eb0*/  ULDC UR4, c[0x0][0x248] ;  /* 0x0000920000047ab9 */ /* 0x000fe20000000800 */
[-C--:B------:R-:W-:Y:S02]  /*66ec0*/  LEA.HI.X.SX32 R151, R4, R0.reuse, 0x2, P4 ;  /* 0x0000000004977211 */ /* 0x080fe400020f16ff */
[-C--:B------:R-:W-:Y:S02]  /*66ed0*/  LEA.HI.X.SX32 R149, R149, R0.reuse, 0x2, P5 ;  /* 0x0000000095957211 */ /* 0x080fe400028f16ff */
[C---:B------:R-:W-:Y:S01]  /*66ee0*/  LEA R4, P4, R6.reuse, R3, 0x2 ;  /* 0x0000000306047211 */ /* 0x040fe200078810ff */
[----:B------:R-:W-:Y:S03]  /*66ef0*/  @P1 STG.E desc[UR48][R24.64], R198 ;  /* 0x000000c618001986 */ /* 0x000fe6000c101930 */
[----:B------:R-:W-:Y:S01]  /*66f00*/  LEA.HI.X.SX32 R5, R6, R0, 0x2, P4 ;  /* 0x0000000006057211 */ /* 0x000fe200020f16ff */
[----:B---3--:R1:W-:Y:S01]  /*66f10*/  @P3 STG.E desc[UR48][R150.64], R197 ;  /* 0x000000c596003986 */ /* 0x0083e2000c101930 */
[----:B------:R-:W-:-:S02]  /*66f20*/  LOP3.LUT R6, R2, 0x1c, R7, 0xfe, !PT ;  /* 0x0000001c02067812 */ /* 0x000fc400078efe07 */
[----:B------:R-:W-:Y:S02]  /*66f30*/  LOP3.LUT R252, R2, 0x1e, R7, 0xfe, !PT ;  /* 0x0000001e02fc7812 */ /* 0x000fe400078efe07 */
[C---:B------:R-:W-:Y:S01]  /*66f40*/  ISETP.LT.AND P3, PT, R6.reuse, UR7, !P0 ;  /* 0x0000000706007c0c */ /* 0x040fe2000c761270 */
[----:B------:R-:W-:Y:S01]  /*66f50*/  IMAD R6, R6, UR5, RZ ;  /* 0x0000000506067c24 */ /* 0x000fe2000f8e02ff */
[----:B------:R-:W-:-:S04]  /*66f60*/  ULDC UR7, c[0x0][0x248] ;  /* 0x0000920000077ab9 */ /* 0x000fc80000000800 */
[----:B-1----:R-:W-:-:S04]  /*66f70*/  LEA R150, P4, R6, R3, 0x2 ;  /* 0x0000000306967211 */ /* 0x002fc800078810ff */
[----:B------:R-:W-:Y:S02]  /*66f80*/  LEA.HI.X.SX32 R151, R6, R0, 0x2, P4 ;  /* 0x0000000006977211 */ /* 0x000fe400020f16ff */
[C-C-:B------:R-:W-:Y:S01]  /*66f90*/  LOP3.LUT R6, R2.reuse, 0x28, R7.reuse, 0xfe, !PT ;  /* 0x0000002802067812 */ /* 0x140fe200078efe07 */
[----:B--2---:R1:W-:Y:S04]  /*66fa0*/  @P2 STG.E desc[UR48][R148.64], R196 ;  /* 0x000000c494002986 */ /* 0x0043e8000c101930 */
[----:B------:R2:W-:Y:S01]  /*66fb0*/  @P6 STG.E desc[UR48][R4.64], R248 ;  /* 0x000000f804006986 */ /* 0x0005e2000c101930 */
[----:B-1----:R-:W-:Y:S01]  /*66fc0*/  LOP3.LUT R148, R2, 0x1a, R7, 0xfe, !PT ;  /* 0x0000001a02947812 */ /* 0x002fe200078efe07 */
[----:B------:R-:W-:-:S04]  /*66fd0*/  IMAD R149, R252, UR5, RZ ;  /* 0x00000005fc957c24 */ /* 0x000fc8000f8e02ff */
[C---:B--2---:R-:W-:Y:S01]  /*66fe0*/  IMAD R4, R148.reuse, UR5, RZ ;  /* 0x0000000594047c24 */ /* 0x044fe2000f8e02ff */
[----:B------:R-:W-:Y:S01]  /*66ff0*/  ISETP.LT.AND P1, PT, R148, UR6, !P0 ;  /* 0x0000000694007c0c */ /* 0x000fe2000c721270 */
[----:B------:R-:W-:Y:S01]  /*67000*/  ULDC UR5, c[0x0][0x22c] ;  /* 0x00008b0000057ab9 */ /* 0x000fe20000000800 */
[----:B------:R-:W-:Y:S01]  /*67010*/  LOP3.LUT R5, R2, 0x20, R7, 0xfe, !PT ;  /* 0x0000002002057812 */ /* 0x000fe200078efe07 */
[----:B------:R-:W-:Y:S01]  /*67020*/  ULDC UR6, c[0x0][0x248] ;  /* 0x0000920000067ab9 */ /* 0x000fe20000000800 */
[----:B------:R-:W-:Y:S01]  /*67030*/  ISETP.LT.AND P2, PT, R252, UR8, !P0 ;  /* 0x00000008fc007c0c */ /* 0x000fe2000c741270 */
[----:B------:R-:W-:Y:S01]  /*67040*/  ULDC UR8, c[0x0][0x22c] ;  /* 0x00008b0000087ab9 */ /* 0x000fe20000000800 */
[CC--:B------:R-:W-:Y:S01]  /*67050*/  LEA R24, P6, R4.reuse, R3.reuse, 0x2 ;  /* 0x0000000304187211 */ /* 0x0c0fe200078c10ff */
[----:B------:R-:W-:Y:S01]  /*67060*/  IMAD R248, R5, UR4, RZ ;  /* 0x0000000405f87c24 */ /* 0x000fe2000f8e02ff */
[----:B------:R-:W-:Y:S01]  /*67070*/  LEA R148, P5, R149, R3, 0x2 ;  /* 0x0000000395947211 */ /* 0x000fe200078a10ff */
[----:B------:R-:W-:Y:S01]  /*67080*/  ULDC UR4, c[0x0][0x248] ;  /* 0x0000920000047ab9 */ /* 0x000fe20000000800 */
[----:B------:R-:W-:-:S02]  /*67090*/  LEA.HI.X.SX32 R25, R4, R0, 0x2, P6 ;  /* 0x0000000004197211 */ /* 0x000fc400030f16ff */
[----:B------:R-:W-:Y:S01]  /*670a0*/  ISETP.LT.AND P6, PT, R5, UR5, !P0 ;  /* 0x0000000505007c0c */ /* 0x000fe2000c7c1270 */
[----:B------:R-:W-:Y:S01]  /*670b0*/  ULDC UR5, c[0x0][0x248] ;  /* 0x0000920000057ab9 */ /* 0x000fe20000000800 */
[-C--:B------:R-:W-:Y:S02]  /*670c0*/  LEA.HI.X.SX32 R149, R149, R0.reuse, 0x2, P5 ;  /* 0x0000000095957211 */ /* 0x080fe400028f16ff */
[C---:B------:R-:W-:Y:S01]  /*670d0*/  LEA R4, P4, R248.reuse, R3, 0x2 ;  /* 0x00000003f8047211 */ /* 0x040fe200078810ff */
[----:B------:R-:W-:Y:S03]  /*670e0*/  @P1 STG.E desc[UR48][R24.64], R249 ;  /* 0x000000f918001986 */ /* 0x000fe6000c101930 */
[----:B------:R-:W-:Y:S01]  /*670f0*/  LEA.HI.X.SX32 R5, R248, R0, 0x2, P4 ;  /* 0x00000000f8057211 */ /* 0x000fe200020f16ff */
[----:B------:R-:W-:Y:S04]  /*67100*/  @P3 STG.E desc[UR48][R150.64], R250 ;  /* 0x000000fa96003986 */ /* 0x000fe8000c101930 */
[----:B------:R1:W-:Y:S01]  /*67110*/  @P2 STG.E desc[UR48][R148.64], R251 ;  /* 0x000000fb94002986 */ /* 0x0003e2000c101930 */
[----:B------:R-:W-:-:S02]  /*67120*/  LOP3.LUT R252, R2, 0x24, R7, 0xfe, !PT ;  /* 0x0000002402fc7812 */ /* 0x000fc400078efe07 */
[C-C-:B------:R-:W-:Y:S01]  /*67130*/  LOP3.LUT R248, R2.reuse, 0x26, R7.reuse, 0xfe, !PT ;  /* 0x0000002602f87812 */ /* 0x140fe200078efe07 */
[----:B------:R2:W-:Y:S01]  /*67140*/  @P6 STG.E desc[UR48][R4.64], R244 ;  /* 0x000000f404006986 */ /* 0x0005e2000c101930 */
[----:B-1----:R-:W-:-:S03]  /*67150*/  LOP3.LUT R148, R2, 0x22, R7, 0xfe, !PT ;  /* 0x0000002202947812 */ /* 0x002fc600078efe07 */
[----:B------:R-:W-:Y:S01]  /*67160*/  IMAD R149, R248, UR6, RZ ;  /* 0x00000006f8957c24 */ /* 0x000fe2000f8e02ff */
[----:B------:R-:W-:Y:S01]  /*67170*/  ISETP.LT.AND P3, PT, R252, UR9, !P0 ;  /* 0x00000009fc007c0c */ /* 0x000fe2000c761270 */
[C---:B--2---:R-:W-:Y:S01]  /*67180*/  IMAD R5, R148.reuse, UR4, RZ ;  /* 0x0000000494057c24 */ /* 0x044fe2000f8e02ff */
[----:B------:R-:W-:Y:S01]  /*67190*/  ISETP.LT.AND P1, PT, R148, UR8, !P0 ;  /* 0x0000000894007c0c */ /* 0x000fe2000c721270 */
[----:B------:R-:W-:Y:S01]  /*671a0*/  IMAD R252, R252, UR5, RZ ;  /* 0x00000005fcfc7c24 */ /* 0x000fe2000f8e02ff */
[----:B------:R-:W-:Y:S01]  /*671b0*/  ISETP.LT.AND P2, PT, R248, UR10, !P0 ;  /* 0x0000000af8007c0c */ /* 0x000fe2000c741270 */
[----:B------:R-:W-:Y:S01]  /*671c0*/  ULDC UR4, c[0x0][0x22c] ;  /* 0x00008b0000047ab9 */ /* 0x000fe20000000800 */
[CC--:B------:R-:W-:Y:S01]  /*671d0*/  LEA R248, P6, R5.reuse, R3.reuse, 0x2 ;  /* 0x0000000305f87211 */ /* 0x0c0fe200078c10ff */
[----:B------:R-:W-:Y:S01]  /*671e0*/  IMAD R151, R6, UR7, RZ ;  /* 0x0000000706977c24 */ /* 0x000fe2000f8e02ff */
[-C--:B------:R-:W-:Y:S01]  /*671f0*/  LEA R4, P4, R252, R3.reuse, 0x2 ;  /* 0x00000003fc047211 */ /* 0x080fe200078810ff */
[----:B------:R-:W-:Y:S01]  /*67200*/  ULDC UR8, c[0x0][0x22c] ;  /* 0x00008b0000087ab9 */ /* 0x000fe20000000800 */
[-C--:B------:R-:W-:Y:S01]  /*67210*/  LEA.HI.X.SX32 R249, R5, R0.reuse, 0x2, P6 ;  /* 0x0000000005f97211 */ /* 0x080fe200030f16ff */
[----:B------:R-:W-:Y:S01]  /*67220*/  ULDC UR9, c[0x0][0x22c] ;  /* 0x00008b0000097ab9 */ /* 0x000fe20000000800 */
[----:B------:R-:W-:Y:S01]  /*67230*/  ISETP.LT.AND P6, PT, R6, UR4, !P0 ;  /* 0x0000000406007c0c */ /* 0x000fe2000c7c1270 */
[----:B------:R-:W-:Y:S01]  /*67240*/  ULDC UR4, c[0x0][0x248] ;  /* 0x0000920000047ab9 */ /* 0x000fe20000000800 */
[-C--:B------:R-:W-:Y:S01]  /*67250*/  LEA R148, P5, R149, R3.reuse, 0x2 ;  /* 0x0000000395947211 */ /* 0x080fe200078a10ff */
[----:B------:R-:W-:Y:S01]  /*67260*/  ULDC UR5, c[0x0][0x248] ;  /* 0x0000920000057ab9 */ /* 0x000fe20000000800 */
[----:B------:R-:W-:Y:S01]  /*67270*/  LEA.HI.X.SX32 R5, R252, R0, 0x2, P4 ;  /* 0x00000000fc057211 */ /* 0x000fe200020f16ff */
[----:B------:R-:W-:Y:S01]  /*67280*/  ULDC UR6, c[0x0][0x248] ;  /* 0x0000920000067ab9 */ /* 0x000fe20000000800 */
[----:B------:R-:W-:-:S02]  /*67290*/  LEA R150, P4, R151, R3, 0x2 ;  /* 0x0000000397967211 */ /* 0x000fc400078810ff */
[C-C-:B------:R-:W-:Y:S01]  /*672a0*/  LOP3.LUT R251, R2.reuse, 0x2a, R7.reuse, 0xfe, !PT ;  /* 0x0000002a02fb7812 */ /* 0x140fe200078efe07 */
[----:B------:R-:W-:Y:S01]  /*672b0*/  @P1 STG.E desc[UR48][R248.64], R245 ;  /* 0x000000f5f8001986 */ /* 0x000fe2000c101930 */
[-C--:B------:R-:W-:Y:S01]  /*672c0*/  LEA.HI.X.SX32 R149, R149, R0.reuse, 0x2, P5 ;  /* 0x0000000095957211 */ /* 0x080fe200028f16ff */
[----:B------:R-:W-:Y:S01]  /*672d0*/  ULDC UR10, c[0x0][0x22c] ;  /* 0x00008b00000a7ab9 */ /* 0x000fe20000000800 */
[-C--:B------:R-:W-:Y:S01]  /*672e0*/  LEA.HI.X.SX32 R151, R151, R0.reuse, 0x2, P4 ;  /* 0x0000000097977211 */ /* 0x080fe200020f16ff */
[----:B------:R-:W-:Y:S01]  /*672f0*/  ULDC UR7, c[0x0][0x248] ;  /* 0x0000920000077ab9 */ /* 0x000fe20000000800 */
[C-C-:B------:R-:W-:Y:S02]  /*67300*/  LOP3.LUT R250, R2.reuse, 0x2c, R7.reuse, 0xfe, !PT ;  /* 0x0000002c02fa7812 */ /* 0x140fe400078efe07 */
[C---:B------:R-:W-:Y:S01]  /*67310*/  ISETP.LT.AND P1, PT, R251.reuse, UR8, !P0 ;  /* 0x00000008fb007c0c */ /* 0x040fe2000c721270 */
[----:B------:R-:W-:Y:S01]  /*67320*/  IMAD R251, R251, UR4, RZ ;  /* 0x00000004fbfb7c24 */ /* 0x000fe2000f8e02ff */
[----:B------:R1:W-:Y:S01]  /*67330*/  @P3 STG.E desc[UR48][R4.64], R246 ;  /* 0x000000f604003986 */ /* 0x0003e2000c101930 */
[--C-:B------:R-:W-:Y:S01]  /*67340*/  LOP3.LUT R244, R2, 0x2e, R7.reuse, 0xfe, !PT ;  /* 0x0000002e02f47812 */ /* 0x100fe200078efe07 */
[----:B------:R-:W-:Y:S01]  /*67350*/  ULDC UR4, c[0x0][0x22c] ;  /* 0x00008b0000047ab9 */ /* 0x000fe20000000800 */
[----:B------:R-:W-:Y:S01]  /*67360*/  ISETP.LT.AND P3, PT, R250, UR9, !P0 ;  /* 0x00000009fa007c0c */ /* 0x000fe2000c761270 */
[----:B------:R2:W-:Y:S01]  /*67370*/  @P2 STG.E desc[UR48][R148.64], R247 ;  /* 0x000000f794002986 */ /* 0x0005e2000c101930 */
[--C-:B------:R-:W-:Y:S01]  /*67380*/  LOP3.LUT R6, R2, 0x30, R7.reuse, 0xfe, !PT ;  /* 0x0000003002067812 */ /* 0x100fe200078efe07 */
[----:B------:R-:W-:Y:S01]  /*67390*/  IMAD R250, R250, UR5, RZ ;  /* 0x00000005fafa7c24 */ /* 0x000fe2000f8e02ff */
[C---:B------:R-:W-:Y:S01]  /*673a0*/  ISETP.LT.AND P2, PT, R244.reuse, UR10, !P0 ;  /* 0x0000000af4007c0c */ /* 0x040fe2000c741270 */
[----:B------:R3:W-:Y:S01]  /*673b0*/  @P6 STG.E desc[UR48][R150.64], R240 ;  /* 0x000000f096006986 */ /* 0x0007e2000c101930 */
[----:B------:R-:W-:Y:S01]  /*673c0*/  ULDC UR8, c[0x0][0x22c] ;  /* 0x00008b0000087ab9 */ /* 0x000fe20000000800 */
[----:B------:R-:W-:Y:S01]  /*673d0*/  ULDC UR9, c[0x0][0x22c] ;  /* 0x00008b0000097ab9 */ /* 0x000fe20000000800 */
[----:B------:R-:W-:Y:S01]  /*673e0*/  ULDC UR5, c[0x0][0x248] ;  /* 0x0000920000057ab9 */ /* 0x000fe20000000800 */
[----:B-1----:R-:W-:Y:S01]  /*673f0*/  IMAD R5, R244, UR6, RZ ;  /* 0x00000006f4057c24 */ /* 0x002fe2000f8e02ff */
[----:B------:R-:W-:Y:S01]  /*67400*/  LOP3.LUT R246, R2, 0x34, R7, 0xfe, !PT ;  /* 0x0000003402f67812 */ /* 0x000fe200078efe07 */
[----:B------:R-:W-:Y:S01]  /*67410*/  ULDC UR6, c[0x0][0x248] ;  /* 0x0000920000067ab9 */ /* 0x000fe20000000800 */
[----:B------:R-:W-:Y:S01]  /*67420*/  ULDC UR10, c[0x0][0x22c] ;  /* 0x00008b00000a7ab9 */ /* 0x000fe20000000800 */
[CC--:B--2---:R-:W-:Y:S01]  /*67430*/  LEA R148, P6, R251.reuse, R3.reuse, 0x2 ;  /* 0x00000003fb947211 */ /* 0x0c4fe200078c10ff */
[----:B---3--:R-:W-:Y:S01]  /*67440*/  IMAD R240, R6, UR7, RZ ;  /* 0x0000000706f07c24 */ /* 0x008fe2000f8e02ff */
[----:B------:R-:W-:Y:S01]  /*67450*/  LEA R150, P4, R250, R3, 0x2 ;  /* 0x00000003fa967211 */ /* 0x000fe200078810ff */
[----:B------:R-:W-:Y:S01]  /*67460*/  ULDC UR7, c[0x0][0x248] ;  /* 0x0000920000077ab9 */ /* 0x000fe20000000800 */
[----:B------:R-:W-:-:S02]  /*67470*/  LEA.HI.X.SX32 R149, R251, R0, 0x2, P6 ;  /* 0x00000000fb957211 */ /* 0x000fc400030f16ff */
[----:B------:R-:W-:Y:S01]  /*67480*/  ISETP.LT.AND P6, PT, R6, UR4, !P0 ;  /* 0x0000000406007c0c */ /* 0x000fe2000c7c1270 */
[----:B------:R-:W-:Y:S01]  /*67490*/  ULDC UR4, c[0x0][0x248] ;  /* 0x0000920000047ab9 */ /* 0x000fe20000000800 */
[CC--:B------:R-:W-:Y:S02]  /*674a0*/  LEA R244, P5, R5.reuse, R3.reuse, 0x2 ;  /* 0x0000000305f47211 */ /* 0x0c0fe400078a10ff */
[-C--:B------:R-:W-:Y:S02]  /*674b0*/  LEA.HI.X.SX32 R151, R250, R0.reuse, 0x2, P4 ;  /* 0x00000000fa977211 */ /* 0x080fe400020f16ff */
[----:B------:R-:W-:Y:S02]  /*674c0*/  LEA R4, P4, R240, R3, 0x2 ;  /* 0x00000003f0047211 */ /* 0x000fe400078810ff */
[----:B------:R-:W-:Y:S01]  /*674d0*/  LOP3.LUT R247, R2, 0x32, R7, 0xfe, !PT ;  /* 0x0000003202f77812 */ /* 0x000fe200078efe07 */
[----:B------:R1:W-:Y:S01]  /*674e0*/  @P1 STG.E desc[UR48][R148.64], R241 ;  /* 0x000000f194001986 */ /* 0x0003e2000c101930 */
[----:B------:R-:W-:-:S02]  /*674f0*/  LEA.HI.X.SX32 R245, R5, R0, 0x2, P5 ;  /* 0x0000000005f57211 */ /* 0x000fc400028f16ff */
[-C--:B------:R-:W-:Y:S02]  /*67500*/  LEA.HI.X.SX32 R5, R240, R0.reuse, 0x2, P4 ;  /* 0x00000000f0057211 */ /* 0x080fe400020f16ff */
[C---:B------:R-:W-:Y:S01]  /*67510*/  ISETP.LT.AND P1, PT, R247.reuse, UR8, !P0 ;  /* 0x00000008f7007c0c */ /* 0x040fe2000c721270 */
[----:B------:R-:W-:Y:S01]  /*67520*/  IMAD R247, R247, UR4, RZ ;  /* 0x00000004f7f77c24 */ /* 0x000fe2000f8e02ff */
[----:B------:R2:W-:Y:S01]  /*67530*/  @P3 STG.E desc[UR48][R150.64], R242 ;  /* 0x000000f296003986 */ /* 0x0005e2000c101930 */
[--C-:B------:R-:W-:Y:S01]  /*67540*/  LOP3.LUT R240, R2, 0x36, R7.reuse, 0xfe, !PT ;  /* 0x0000003602f07812 */ /* 0x100fe200078efe07 */
[----:B------:R-:W-:Y:S01]  /*67550*/  ULDC UR4, c[0x0][0x22c] ;  /* 0x00008b0000047ab9 */ /* 0x000fe20000000800 */
[----:B------:R-:W-:Y:S01]  /*67560*/  ISETP.LT.AND P3, PT, R246, UR9, !P0 ;  /* 0x00000009f6007c0c */ /* 0x000fe2000c761270 */
[----:B------:R-:W-:Y:S01]  /*67570*/  @P2 STG.E desc[UR48][R244.64], R243 ;  /* 0x000000f3f4002986 */ /* 0x000fe2000c101930 */
[--C-:B------:R-:W-:Y:S01]  /*67580*/  LOP3.LUT R6, R2, 0x38, R7.reuse, 0xfe, !PT ;  /* 0x0000003802067812 */ /* 0x100fe200078efe07 */
[----:B------:R-:W-:Y:S01]  /*67590*/  IMAD R246, R246, UR5, RZ ;  /* 0x00000005f6f67c24 */ /* 0x000fe2000f8e02ff */
[----:B------:R-:W-:Y:S01]  /*675a0*/  ISETP.LT.AND P2, PT, R240, UR10, !P0 ;  /* 0x0000000af0007c0c */ /* 0x000fe2000c741270 */
[----:B------:R3:W-:Y:S01]  /*675b0*/  @P6 STG.E desc[UR48][R4.64], R236 ;  /* 0x000000ec04006986 */ /* 0x0007e2000c101930 */
[----:B------:R-:W-:Y:S01]  /*675c0*/  ULDC UR8, c[0x0][0x22c] ;  /* 0x00008b0000087ab9 */ /* 0x000fe20000000800 */
[----:B------:R-:W-:Y:S01]  /*675d0*/  ULDC UR9, c[0x0][0x22c] ;  /* 0x00008b0000097ab9 */ /* 0x000fe20000000800 */
[-C--:B-1----:R-:W-:Y:S01]  /*675e0*/  LEA R148, P4, R246, R3.reuse, 0x2 ;  /* 0x00000003f6947211 */ /* 0x082fe200078810ff */
[----:B--2---:R-:W-:Y:S01]  /*675f0*/  IMAD R151, R240, UR6, RZ ;  /* 0x00000006f0977c24 */ /* 0x004fe2000f8e02ff */
[----:B------:R-:W-:Y:S01]  /*67600*/  LOP3.LUT R242, R2, 0x3c, R7, 0xfe, !PT ;  /* 0x0000003c02f27812 */ /* 0x000fe200078efe07 */
[----:B------:R-:W-:Y:S01]  /*67610*/  ULDC UR5, c[0x0][0x248] ;  /* 0x0000920000057ab9 */ /* 0x000fe20000000800 */
[----:B------:R-:W-:Y:S01]  /*67620*/  ULDC UR10, c[0x0][0x22c] ;  /* 0x00008b00000a7ab9 */ /* 0x000fe20000000800 */
[-C--:B---3--:R-:W-:Y:S01]  /*67630*/  LEA R4, P6, R247, R3.reuse, 0x2 ;  /* 0x00000003f7047211 */ /* 0x088fe200078c10ff */
[C---:B------:R-:W-:Y:S01]  /*67640*/  IMAD R236, R6.reuse, UR7, RZ ;  /* 0x0000000706ec7c24 */ /* 0x040fe2000f8e02ff */
[----:B------:R-:W-:Y:S01]  /*67650*/  LEA R150, P5, R151, R3, 0x2 ;  /* 0x0000000397967211 */ /* 0x000fe200078a10ff */
[----:B------:R-:W-:Y:S01]  /*67660*/  ULDC UR6, c[0x0][0x248] ;  /* 0x0000920000067ab9 */ /* 0x000fe20000000800 */
[-C--:B------:R-:W-:Y:S01]  /*67670*/  LEA.HI.X.SX32 R5, R247, R0.reuse, 0x2, P6 ;  /* 0x00000000f7057211 */ /* 0x080fe200030f16ff */
[----:B------:R-:W-:Y:S01]  /*67680*/  ULDC UR7, c[0x0][0x248] ;  /* 0x0000920000077ab9 */ /* 0x000fe20000000800 */
[----:B------:R-:W-:Y:S01]  /*67690*/  ISETP.LT.AND P6, PT, R6, UR4, !P0 ;  /* 0x0000000406007c0c */ /* 0x000fe2000c7c1270 */
[----:B------:R-:W-:Y:S01]  /*676a0*/  ULDC UR4, c[0x0][0x248] ;  /* 0x0000920000047ab9 */ /* 0x000fe20000000800 */
[----:B------:R-:W-:-:S02]  /*676b0*/  LEA.HI.X.SX32 R149, R246, R0, 0x2, P4 ;  /* 0x00000000f6957211 */ /* 0x000fc400020f16ff */
[-C--:B------:R-:W-:Y:S02]  /*676c0*/  LEA R240, P4, R236, R3.reuse, 0x2 ;  /* 0x00000003ecf07211 */ /* 0x080fe400078810ff */
[--C-:B------:R-:W-:Y:S01]  /*676d0*/  LOP3.LUT R243, R2, 0x3a, R7.reuse, 0xfe, !PT ;  /* 0x0000003a02f37812 */ /* 0x100fe200078efe07 */
[----:B------:R1:W-:Y:S01]  /*676e0*/  @P1 STG.E desc[UR48][R4.64], R237 ;  /* 0x000000ed04001986 */ /* 0x0003e2000c101930 */
[-C--:B------:R-:W-:Y:S02]  /*676f0*/  LEA.HI.X.SX32 R151, R151, R0.reuse, 0x2, P5 ;  /* 0x0000000097977211 */ /* 0x080fe400028f16ff */
[-C--:B------:R-:W-:Y:S02]  /*67700*/  LEA.HI.X.SX32 R241, R236, R0.reuse, 0x2, P4 ;  /* 0x00000000ecf17211 */ /* 0x080fe400020f16ff */
        /* <DEDUP_REMOVED lines=9> */
[----:B------:R-:W-:Y:S01]  /*677a0*/  ISETP.LT.AND P2, PT, R236, UR10, !P0 ;  /* 0x0000000aec007c0c */ /* 0x000fe2000c741270 */
[----:B------:R4:W-:Y:S01]  /*677b0*/  @P6 STG.E desc[UR48][R240.64], R8 ;  /* 0x00000008f0006986 */ /* 0x0009e2000c101930 */
[CC--:B-1----:R-:W-:Y:S01]  /*677c0*/  LEA R4, P6, R243.reuse, R3.reuse, 0x2 ;  /* 0x00000003f3047211 */ /* 0x0c2fe200078c10ff */
[----:B------:R-:W-:Y:S01]  /*677d0*/  IMAD R237, R6, UR7, RZ ;  /* 0x0000000706ed7c24 */ /* 0x000fe2000f8e02ff */
[----:B------:R-:W-:Y:S01]  /*677e0*/  ULDC UR8, c[0x0][0x22c] ;  /* 0x00008b0000087ab9 */ /* 0x000fe20000000800 */
[-C--:B--2---:R-:W-:Y:S01]  /*677f0*/  LEA R148, P4, R242, R3.reuse, 0x2 ;  /* 0x00000003f2947211 */ /* 0x084fe200078810ff */
[----:B------:R-:W-:Y:S01]  /*67800*/  ULDC UR9, c[0x0][0x22c] ;  /* 0x00008b0000097ab9 */ /* 0x000fe20000000800 */
[-C--:B------:R-:W-:Y:S01]  /*67810*/  LEA.HI.X.SX32 R5, R243, R0.reuse, 0x2, P6 ;  /* 0x00000000f3057211 */ /* 0x080fe200030f16ff */
[----:B------:R-:W-:Y:S01]  /*67820*/  ULDC UR5, c[0x0][0x248] ;  /* 0x0000920000057ab9 */ /* 0x000fe20000000800 */
[----:B------:R-:W-:Y:S01]  /*67830*/  ISETP.LT.AND P6, PT, R6, UR4, !P0 ;  /* 0x0000000406007c0c */ /* 0x000fe2000c7c1270 */
[----:B------:R-:W-:Y:S01]  /*67840*/  ULDC UR4, c[0x0][0x248] ;  /* 0x0000920000047ab9 */ /* 0x000fe20000000800 */
[----:B---3--:R-:W-:Y:S01]  /*67850*/  LOP3.LUT R239, R2, 0x42, R7, 0xfe, !PT ;  /* 0x0000004202ef7812 */ /* 0x008fe200078efe07 */
[----:B------:R-:W-:Y:S01]  /*67860*/  ULDC UR10, c[0x0][0x22c] ;  /* 0x00008b00000a7ab9 */ /* 0x000fe20000000800 */
[----:B----4-:R-:W-:Y:S01]  /*67870*/  IMAD R8, R236, UR6, RZ ;  /* 0x00000006ec087c24 */ /* 0x010fe2000f8e02ff */
[-C--:B------:R-:W-:Y:S01]  /*67880*/  LEA.HI.X.SX32 R149, R242, R0.reuse, 0x2, P4 ;  /* 0x00000000f2957211 */ /* 0x080fe200020f16ff */
[----:B------:R1:W-:Y:S01]  /*67890*/  @P1 STG.E desc[UR48][R4.64], R9 ;  /* 0x0000000904001986 */ /* 0x0003e2000c101930 */
[CC--:B------:R-:W-:Y:S01]  /*678a0*/  LEA R236, P4, R237.reuse, R3.reuse, 0x2 ;  /* 0x00000003edec7211 */ /* 0x0c0fe200078810ff */
[----:B------:R-:W-:Y:S01]  /*678b0*/  ULDC UR6, c[0x0][0x248] ;  /* 0x0000920000067ab9 */ /* 0x000fe20000000800 */
[----:B------:R-:W-:Y:S01]  /*678c0*/  LEA R150, P5, R8, R3, 0x2 ;  /* 0x0000000308967211 */ /* 0x000fe200078a10ff */
[----:B------:R-:W-:Y:S01]  /*678d0*/  ULDC UR7, c[0x0][0x248] ;  /* 0x0000920000077ab9 */ /* 0x000fe20000000800 */
[----:B------:R-:W-:-:S02]  /*678e0*/  LEA.HI.X.SX32 R237, R237, R0, 0x2, P4 ;  /* 0x00000000eded7211 */ /* 0x000fc400020f16ff */
[-C--:B------:R-:W-:Y:S02]  /*678f0*/  LEA.HI.X.SX32 R151, R8, R0.reuse, 0x2, P5 ;  /* 0x0000000008977211 */ /* 0x080fe400028f16ff */
[C-C-:B------:R-:W-:Y:S02]  /*67900*/  LOP3.LUT R238, R2.reuse, 0x44, R7.reuse, 0xfe, !PT ;  /* 0x0000004402ee7812 */ /* 0x140fe400078efe07 */
[C---:B------:R-:W-:Y:S01]  /*67910*/  ISETP.LT.AND P1, PT, R239.reuse, UR8, !P0 ;  /* 0x00000008ef007c0c */ /* 0x040fe2000c721270 */
[----:B------:R-:W-:Y:S01]  /*67920*/  IMAD R239, R239, UR4, RZ ;  /* 0x00000004efef7c24 */ /* 0x000fe2000f8e02ff */
[----:B------:R-:W-:Y:S01]  /*67930*/  @P3 STG.E desc[UR48][R148.64], R10 ;  /* 0x0000000a94003986 */ /* 0x000fe2000c101930 */
[--C-:B------:R-:W-:Y:S01]  /*67940*/  LOP3.LUT R8, R2, 0x46, R7.reuse, 0xfe, !PT ;  /* 0x0000004602087812 */ /* 0x100fe200078efe07 */
[----:B------:R-:W-:Y:S01]  /*67950*/  ULDC UR4, c[0x0][0x22c] ;  /* 0x00008b0000047ab9 */ /* 0x000fe20000000800 */
[----:B------:R-:W-:Y:S01]  /*67960*/  ISETP.LT.AND P3, PT, R238, UR9, !P0 ;  /* 0x00000009ee007c0c */ /* 0x000fe2000c761270 */
[----:B------:R2:W-:Y:S01]  /*67970*/  @P2 STG.E desc[UR48][R150.64], R11 ;  /* 0x0000000b96002986 */ /* 0x0005e2000c101930 */
[----:B------:R-:W-:Y:S01]  /*67980*/  LOP3.LUT R6, R2, 0x48, R7, 0xfe, !PT ;  /* 0x0000004802067812 */ /* 0x000fe200078efe07 */
[----:B------:R-:W-:Y:S01]  /*67990*/  IMAD R238, R238, UR5, RZ ;  /* 0x00000005eeee7c24 */ /* 0x000fe2000f8e02ff */
[C---:B------:R-:W-:Y:S01]  /*679a0*/  ISETP.LT.AND P2, PT, R8.reuse, UR10, !P0 ;  /* 0x0000000a08007c0c */ /* 0x040fe2000c741270 */
[----:B------:R3:W-:Y:S01]  /*679b0*/  @P6 STG.E desc[UR48][R236.64], R12 ;  /* 0x0000000cec006986 */ /* 0x0007e2000c101930 */
[CC--:B-1----:R-:W-:Y:S01]  /*679c0*/  LEA R4, P6, R239.reuse, R3.reuse, 0x2 ;  /* 0x00000003ef047211 */ /* 0x0c2fe200078c10ff */
[----:B------:R-:W-:Y:S01]  /*679d0*/  ULDC UR8, c[0x0][0x22c] ;  /* 0x00008b0000087ab9 */ /* 0x000fe20000000800 */
[----:B------:R-:W-:Y:S01]  /*679e0*/  ULDC UR9, c[0x0][0x22c] ;  /* 0x00008b0000097ab9 */ /* 0x000fe20000000800 */
[----:B------:R-:W-:Y:S01]  /*679f0*/  ULDC UR5, c[0x0][0x248] ;  /* 0x0000920000057ab9 */ /* 0x000fe20000000800 */
[----:B------:R-:W-:Y:S01]  /*67a00*/  LEA.HI.X.SX32 R5, R239, R0, 0x2, P6 ;  /* 0x00000000ef057211 */ /* 0x000fe200030f16ff */
[----:B------:R-:W-:Y:S01]  /*67a10*/  ULDC UR10, c[0x0][0x22c] ;  /* 0x00008b00000a7ab9 */ /* 0x000fe20000000800 */
[----:B--2---:R-:W-:Y:S01]  /*67a20*/  IMAD R11, R8, UR6, RZ ;  /* 0x00000006080b7c24 */ /* 0x004fe2000f8e02ff */
[----:B------:R-:W-:-:S02]  /*67a30*/  LEA R8, P4, R238, R3, 0x2 ;  /* 0x00000003ee087211 */ /* 0x000fc400078810ff */
[C---:B------:R-:W-:Y:S01]  /*67a40*/  ISETP.LT.AND P6, PT, R6.reuse, UR4, !P0 ;  /* 0x0000000406007c0c */ /* 0x040fe2000c7c1270 */
[----:B---3--:R-:W-:Y:S01]  /*67a50*/  IMAD R12, R6, UR7, RZ ;  /* 0x00000007060c7c24 */ /* 0x008fe2000f8e02ff */
[CC--:B------:R-:W-:Y:S02]  /*67a60*/  LEA R10, P5, R11.reuse, R3.reuse, 0x2 ;  /* 0x000000030b0a7211 */ /* 0x0c0fe400078a10ff */
[----:B------:R-:W-:Y:S01]  /*67a70*/  LOP3.LUT R151, R2, 0x4a, R7, 0xfe, !PT ;  /* 0x0000004a02977812 */ /* 0x000fe200078efe07 */
[----:B------:R1:W-:Y:S01]  /*67a80*/  @P1 STG.E desc[UR48][R4.64], R13 ;  /* 0x0000000d04001986 */ /* 0x0003e2000c101930 */
[-C--:B------:R-:W-:Y:S01]  /*67a90*/  LEA.HI.X.SX32 R9, R238, R0.reuse, 0x2, P4 ;  /* 0x00000000ee097211 */ /* 0x080fe200020f16ff */
[----:B------:R-:W-:Y:S01]  /*67aa0*/  ULDC UR4, c[0x0][0x248] ;  /* 0x0000920000047ab9 */ /* 0x000fe20000000800 */
[C---:B------:R-:W-:Y:S01]  /*67ab0*/  LEA R148, P4, R12.reuse, R3, 0x2 ;  /* 0x000000030c947211 */ /* 0x040fe200078810ff */
[----:B------:R-:W-:Y:S01]  /*67ac0*/  ULDC UR6, c[0x0][0x248] ;  /* 0x0000920000067ab9 */ /* 0x000fe20000000800 */
[-C--:B------:R-:W-:Y:S01]  /*67ad0*/  LEA.HI.X.SX32 R11, R11, R0.reuse, 0x2, P5 ;  /* 0x000000000b0b7211 */ /* 0x080fe200028f16ff */
[----:B------:R-:W-:Y:S01]  /*67ae0*/  ULDC UR7, c[0x0][0x248] ;  /* 0x0000920000077ab9 */ /* 0x000fe20000000800 */
[----:B------:R-:W-:-:S02]  /*67af0*/  LEA.HI.X.SX32 R149, R12, R0, 0x2, P4 ;  /* 0x000000000c957211 */ /* 0x000fc400020f16ff */
        /* <DEDUP_REMOVED lines=8> */
[----:B------:R-:W-:Y:S01]  /*67b80*/  LOP3.LUT R6, R2, 0x50, R7, 0xfe, !PT ;  /* 0x0000005002067812 */ /* 0x000fe200078efe07 */
        /* <DEDUP_REMOVED lines=10> */
[----:B---3--:R-:W-:Y:S01]  /*67c30*/  IMAD R11, R12, UR6, RZ ;  /* 0x000000060c0b7c24 */ /* 0x008fe2000f8e02ff */
[----:B------:R-:W-:Y:S01]  /*67c40*/  ISETP.LT.AND P6, PT, R6, UR4, !P0 ;  /* 0x0000000406007c0c */ /* 0x000fe2000c7c1270 */
[----:B------:R-:W-:Y:S01]  /*67c50*/  ULDC UR4, c[0x0][0x248] ;  /* 0x0000920000047ab9 */ /* 0x000fe20000000800 */
[----:B------:R-:W-:Y:S01]  /*67c60*/  LEA.HI.X.SX32 R9, R150, R0, 0x2, P4 ;  /* 0x0000000096097211 */ /* 0x000fe200020f16ff */
[----:B------:R-:W-:Y:S01]  /*67c70*/  ULDC UR10, c[0x0][0x22c] ;  /* 0x00008b00000a7ab9 */ /* 0x000fe20000000800 */
[----:B------:R-:W-:-:S02]  /*67c80*/  LEA R10, P5, R11, R3, 0x2 ;  /* 0x000000030b0a7211 */ /* 0x000fc400078a10ff */
[C-C-:B----4-:R-:W-:Y:S01]  /*67c90*/  LOP3.LUT R16, R2.reuse, 0x52, R7.reuse, 0xfe, !PT ;  /* 0x0000005202107812 */ /* 0x150fe200078efe07 */
[----:B------:R1:W-:Y:S01]  /*67ca0*/  @P1 STG.E desc[UR48][R4.64], R17 ;  /* 0x0000001104001986 */ /* 0x0003e2000c101930 */
[-C--:B------:R-:W-:Y:S01]  /*67cb0*/  LEA R12, P4, R13, R3.reuse, 0x2 ;  /* 0x000000030d0c7211 */ /* 0x080fe200078810ff */
[----:B------:R-:W-:Y:S01]  /*67cc0*/  ULDC UR6, c[0x0][0x248] ;  /* 0x0000920000067ab9 */ /* 0x000fe20000000800 */
[-C--:B------:R-:W-:Y:S01]  /*67cd0*/  LEA.HI.X.SX32 R11, R11, R0.reuse, 0x2, P5 ;  /* 0x000000000b0b7211 */ /* 0x080fe200028f16ff */
[----:B------:R-:W-:Y:S01]  /*67ce0*/  ULDC UR7, c[0x0][0x248] ;  /* 0x0000920000077ab9 */ /* 0x000fe20000000800 */
[-C--:B------:R-:W-:Y:S02]  /*67cf0*/  LEA.HI.X.SX32 R13, R13, R0.reuse, 0x2, P4 ;  /* 0x000000000d0d7211 */ /* 0x080fe400020f16ff */
[--C-:B------:R-:W-:Y:S02]  /*67d00*/  LOP3.LUT R15, R2, 0x54, R7.reuse, 0xfe, !PT ;  /* 0x00000054020f7812 */ /* 0x100fe400078efe07 */
[C---:B------:R-:W-:Y:S01]  /*67d10*/  ISETP.LT.AND P1, PT, R16.reuse, UR8, !P0 ;  /* 0x0000000810007c0c */ /* 0x040fe2000c721270 */
[----:B------:R-:W-:Y:S01]  /*67d20*/  IMAD R16, R16, UR4, RZ ;  /* 0x0000000410107c24 */ /* 0x000fe2000f8e02ff */
[----:B------:R2:W-:Y:S01]  /*67d30*/  @P3 STG.E desc[UR48][R8.64], R18 ;  /* 0x0000001208003986 */ /* 0x0005e2000c101930 */
[C-C-:B------:R-:W-:Y:S01]  /*67d40*/  LOP3.LUT R14, R2.reuse, 0x56, R7.reuse, 0xfe, !PT ;  /* 0x00000056020e7812 */ /* 0x140fe200078efe07 */
[----:B------:R-:W-:Y:S01]  /*67d50*/  ULDC UR4, c[0x0][0x22c] ;  /* 0x00008b0000047ab9 */ /* 0x000fe20000000800 */
[C---:B------:R-:W-:Y:S01]  /*67d60*/  ISETP.LT.AND P3, PT, R15.reuse, UR9, !P0 ;  /* 0x000000090f007c0c */ /* 0x040fe2000c761270 */
[----:B------:R-:W-:Y:S01]  /*67d70*/  @P2 STG.E desc[UR48][R10.64], R19 ;  /* 0x000000130a002986 */ /* 0x000fe2000c101930 */
[----:B------:R-:W-:Y:S01]  /*67d80*/  LOP3.LUT R6, R2, 0x58, R7, 0xfe, !PT ;  /* 0x0000005802067812 */ /* 0x000fe200078efe07 */
[----:B------:R-:W-:Y:S01]  /*67d90*/  IMAD R15, R15, UR5, RZ ;  /* 0x000000050f0f7c24 */ /* 0x000fe2000f8e02ff */
[----:B------:R-:W-:Y:S01]  /*67da0*/  ISETP.LT.AND P2, PT, R14, UR10, !P0 ;  /* 0x0000000a0e007c0c */ /* 0x000fe2000c741270 */
[----:B------:R3:W-:Y:S01]  /*67db0*/  @P6 STG.E desc[UR48][R12.64], R20 ;  /* 0x000000140c006986 */ /* 0x0007e2000c101930 */
[-C--:B-1----:R-:W-:Y:S01]  /*67dc0*/  LEA R4, P6, R16, R3.reuse, 0x2 ;  /* 0x0000000310047211 */ /* 0x082fe200078c10ff */
[----:B------:R-:W-:Y:S01]  /*67dd0*/  IMAD R14, R14, UR6, RZ ;  /* 0x000000060e0e7c24 */ /* 0x000fe2000f8e02ff */
[----:B------:R-:W-:Y:S01]  /*67de0*/  ULDC UR8, c[0x0][0x22c] ;  /* 0x00008b0000087ab9 */ /* 0x000fe20000000800 */
[CC--:B--2---:R-:W-:Y:S01]  /*67df0*/  LEA R8, P4, R15.reuse, R3.reuse, 0x2 ;  /* 0x000000030f087211 */ /* 0x0c4fe200078810ff */
[----:B------:R-:W-:Y:S01]  /*67e00*/  ULDC UR9, c[0x0][0x22c] ;  /* 0x00008b0000097ab9 */ /* 0x000fe20000000800 */
[-C--:B------:R-:W-:Y:S01]  /*67e10*/  LEA.HI.X.SX32 R5, R16, R0.reuse, 0x2, P6 ;  /* 0x0000000010057211 */ /* 0x080fe200030f16ff */
[----:B------:R-:W-:Y:S01]  /*67e20*/  ULDC UR5, c[0x0][0x248] ;  /* 0x0000920000057ab9 */ /* 0x000fe20000000800 */
[C---:B------:R-:W-:Y:S01]  /*67e30*/  ISETP.LT.AND P6, PT, R6.reuse, UR4, !P0 ;  /* 0x0000000406007c0c */ /* 0x040fe2000c7c1270 */
[----:B------:R-:W-:Y:S01]  /*67e40*/  ULDC UR4, c[0x0][0x248] ;  /* 0x0000920000047ab9 */ /* 0x000fe20000000800 */
[----:B------:R-:W-:Y:S01]  /*67e50*/  ULDC UR10, c[0x0][0x22c] ;  /* 0x00008b00000a7ab9 */ /* 0x000fe20000000800 */
[----:B---3--:R-:W-:Y:S01]  /*67e60*/  IMAD R13, R6, UR7, RZ ;  /* 0x00000007060d7c24 */ /* 0x008fe2000f8e02ff */
[----:B------:R-:W-:Y:S01]  /*67e70*/  LEA R10, P5, R14, R3, 0x2 ;  /* 0x000000030e0a7211 */ /* 0x000fe200078a10ff */
[----:B------:R-:W-:Y:S01]  /*67e80*/  ULDC UR6, c[0x0][0x248] ;  /* 0x0000920000067ab9 */ /* 0x000fe20000000800 */
[----:B------:R-:W-:-:S02]  /*67e90*/  LEA.HI.X.SX32 R9, R15, R0, 0x2, P4 ;  /* 0x000000000f097211 */ /* 0x000fc400020f16ff */
[C-C-:B------:R-:W-:Y:S01]  /*67ea0*/  LOP3.LUT R16, R2.reuse, 0x5a, R7.reuse, 0xfe, !PT ;  /* 0x0000005a02107812 */ /* 0x140fe200078efe07 */
[----:B------:R1:W-:Y:S01]  /*67eb0*/  @P1 STG.E desc[UR48][R4.64], R21 ;  /* 0x0000001504001986 */ /* 0x0003e2000c101930 */
[CC--:B------:R-:W-:Y:S01]  /*67ec0*/  LEA R12, P4, R13.reuse, R3.reuse, 0x2 ;  /* 0x000000030d0c7211 */ /* 0x0c0fe200078810ff */
[----:B------:R-:W-:Y:S01]  /*67ed0*/  ULDC UR7, c[0x0][0x248] ;  /* 0x0000920000077ab9 */ /* 0x000fe20000000800 */
[--C-:B------:R-:W-:Y:S01]  /*67ee0*/  LOP3.LUT R15, R2, 0x5c, R7.reuse, 0xfe, !PT ;  /* 0x0000005c020f7812 */ /* 0x100fe200078efe07 */
[----:B------:R2:W-:Y:S01]  /*67ef0*/  @P3 STG.E desc[UR48][R8.64], R22 ;  /* 0x0000001608003986 */ /* 0x0005e2000c101930 */
[-C--:B------:R-:W-:Y:S02]  /*67f00*/  LEA.HI.X.SX32 R11, R14, R0.reuse, 0x2, P5 ;  /* 0x000000000e0b7211 */ /* 0x080fe400028f16ff */
[-C--:B------:R-:W-:Y:S02]  /*67f10*/  LEA.HI.X.SX32 R13, R13, R0.reuse, 0x2, P4 ;  /* 0x000000000d0d7211 */ /* 0x080fe400020f16ff */
[C---:B------:R-:W-:Y:S01]  /*67f20*/  ISETP.LT.AND P1, PT, R16.reuse, UR8, !P0 ;  /* 0x0000000810007c0c */ /* 0x040fe2000c721270 */
[----:B------:R-:W-:Y:S01]  /*67f30*/  IMAD R16, R16, UR4, RZ ;  /* 0x0000000410107c24 */ /* 0x000fe2000f8e02ff */
[C---:B------:R-:W-:Y:S01]  /*67f40*/  ISETP.LT.AND P3, PT, R15.reuse, UR9, !P0 ;  /* 0x000000090f007c0c */ /* 0x040fe2000c761270 */
[----:B------:R-:W-:Y:S01]  /*67f50*/  IMAD R15, R15, UR5, RZ ;  /* 0x000000050f0f7c24 */ /* 0x000fe2000f8e02ff */
[----:B------:R-:W-:Y:S01]  /*67f60*/  @P2 STG.E desc[UR48][R10.64], R23 ;  /* 0x000000170a002986 */ /* 0x000fe2000c101930 */
[C-C-:B------:R-:W-:Y:S01]  /*67f70*/  LOP3.LUT R14, R2.reuse, 0x5e, R7.reuse, 0xfe, !PT ;  /* 0x0000005e020e7812 */ /* 0x140fe200078efe07 */
[----:B------:R-:W-:Y:S01]  /*67f80*/  ULDC UR4, c[0x0][0x22c] ;  /* 0x00008b0000047ab9 */ /* 0x000fe20000000800 */
[--C-:B------:R-:W-:Y:S01]  /*67f90*/  LOP3.LUT R6, R2, 0x60, R7.reuse, 0xfe, !PT ;  /* 0x0000006002067812 */ /* 0x100fe200078efe07 */
[----:B------:R3:W-:Y:S01]  /*67fa0*/  @P6 STG.E desc[UR48][R12.64], R152 ;  /* 0x000000980c006986 */ /* 0x0007e2000c101930 */
[-C--:B-1----:R-:W-:Y:S01]  /*67fb0*/  LEA R4, P6, R16, R3.reuse, 0x2 ;  /* 0x0000000310047211 */ /* 0x082fe200078c10ff */
[----:B------:R-:W-:Y:S01]  /*67fc0*/  ULDC UR9, c[0x0][0x22c] ;  /* 0x00008b0000097ab9 */ /* 0x000fe20000000800 */
[CC--:B--2---:R-:W-:Y:S01]  /*67fd0*/  LEA R8, P4, R15.reuse, R3.reuse, 0x2 ;  /* 0x000000030f087211 */ /* 0x0c4fe200078810ff */
[----:B------:R-:W-:Y:S01]  /*67fe0*/  ULDC UR5, c[0x0][0x248] ;  /* 0x0000920000057ab9 */ /* 0x000fe20000000800 */
[C---:B------:R-:W-:Y:S01]  /*67ff0*/  ISETP.LT.AND P2, PT, R14.reuse, UR10, !P0 ;  /* 0x0000000a0e007c0c */ /* 0x040fe2000c741270 */
[----:B------:R-:W-:Y:S01]  /*68000*/  IMAD R14, R14, UR6, RZ ;  /* 0x000000060e0e7c24 */ /* 0x000fe2000f8e02ff */
[-C--:B------:R-:W-:Y:S01]  /*68010*/  LEA.HI.X.SX32 R5, R16, R0.reuse, 0x2, P6 ;  /* 0x0000000010057211 */ /* 0x080fe200030f16ff */
[----:B------:R-:W-:Y:S01]  /*68020*/  ULDC UR8, c[0x0][0x22c] ;  /* 0x00008b0000087ab9 */ /* 0x000fe20000000800 */
[-C--:B------:R-:W-:Y:S01]  /*68030*/  LEA.HI.X.SX32 R9, R15, R0.reuse, 0x2, P4 ;  /* 0x000000000f097211 */ /* 0x080fe200020f16ff */
[----:B------:R-:W-:Y:S01]  /*68040*/  ULDC UR10, c[0x0][0x22c] ;  /* 0x00008b00000a7ab9 */ /* 0x000fe20000000800 */
[C---:B------:R-:W-:Y:S01]  /*68050*/  ISETP.LT.AND P6, PT, R6.reuse, UR4, !P0 ;  /* 0x0000000406007c0c */ /* 0x040fe2000c7c1270 */
[----:B---3--:R-:W-:Y:S01]  /*68060*/  IMAD R13, R6, UR7, RZ ;  /* 0x00000007060d7c24 */ /* 0x008fe2000f8e02ff */
[C-C-:B------:R-:W-:Y:S01]  /*68070*/  LOP3.LUT R149, R2.reuse, 0x64, R7.reuse, 0xfe, !PT ;  /* 0x0000006402957812 */ /* 0x140fe200078efe07 */
[----:B------:R1:W-:Y:S01]  /*68080*/  @P1 STG.E desc[UR48][R4.64], R153 ;  /* 0x0000009904001986 */ /* 0x0003e2000c101930 */
[--C-:B------:R-:W-:Y:S01]  /*68090*/  LOP3.LUT R22, R2, 0x1ec, R7.reuse, 0xfe, !PT ;  /* 0x000001ec02167812 */ /* 0x100fe200078efe07 */
[----:B------:R-:W-:Y:S01]  /*680a0*/  ULDC UR4, c[0x0][0x248] ;  /* 0x0000920000047ab9 */ /* 0x000fe20000000800 */
[-C--:B------:R-:W-:Y:S01]  /*680b0*/  LEA R10, P5, R14, R3.reuse, 0x2 ;  /* 0x000000030e0a7211 */ /* 0x080fe200078a10ff */
[----:B------:R-:W-:Y:S01]  /*680c0*/  @P3 STG.E desc[UR48][R8.64], R154 ;  /* 0x0000009a08003986 */ /* 0x000fe2000c101930 */
[-C--:B------:R-:W-:Y:S01]  /*680d0*/  LEA R12, P4, R13, R3.reuse, 0x2 ;  /* 0x000000030d0c7211 */ /* 0x080fe200078810ff */
[----:B------:R-:W-:Y:S01]  /*680e0*/  ULDC UR7, c[0x0][0x248] ;  /* 0x0000920000077ab9 */ /* 0x000fe20000000800 */
[--C-:B------:R-:W-:Y:S01]  /*680f0*/  LOP3.LUT R23, R2, 0x62, R7.reuse, 0xfe, !PT ;  /* 0x0000006202177812 */ /* 0x100fe200078efe07 */
[----:B------:R-:W-:Y:S01]  /*68100*/  ULDC UR6, c[0x0][0x248] ;  /* 0x0000920000067ab9 */ /* 0x000fe20000000800 */
[C---:B------:R-:W-:Y:S01]  /*68110*/  ISETP.LT.AND P3, PT, R149.reuse, UR9, !P0 ;  /* 0x0000000995007c0c */ /* 0x040fe2000c761270 */
[----:B------:R-:W-:Y:S01]  /*68120*/  IMAD R149, R149, UR5, RZ ;  /* 0x0000000595957c24 */ /* 0x000fe2000f8e02ff */
[-C--:B------:R-:W-:Y:S01]  /*68130*/  LEA.HI.X.SX32 R11, R14, R0.reuse, 0x2, P5 ;  /* 0x000000000e0b7211 */ /* 0x080fe200028f16ff */
[----:B------:R2:W-:Y:S01]  /*68140*/  STL [R1+0x278], R22 ;  /* 0x0002781601007387 */ /* 0x0005e20000100800 */
[C-C-:B-1----:R-:W-:Y:S01]  /*68150*/  LOP3.LUT R153, R2.reuse, 0x68, R7.reuse, 0xfe, !PT ;  /* 0x0000006802997812 */ /* 0x142fe200078efe07 */
[----:B------:R-:W-:Y:S01]  /*68160*/  ULDC UR5, c[0x0][0x248] ;  /* 0x0000920000057ab9 */ /* 0x000fe20000000800 */
[-C--:B------:R-:W-:Y:S01]  /*68170*/  LEA.HI.X.SX32 R13, R13, R0.reuse, 0x2, P4 ;  /* 0x000000000d0d7211 */ /* 0x080fe200020f16ff */
[----:B------:R-:W-:Y:S01]  /*68180*/  ULDC UR9, c[0x0][0x22c] ;  /* 0x00008b0000097ab9 */ /* 0x000fe20000000800 */
[C---:B------:R-:W-:Y:S01]  /*68190*/  ISETP.LT.AND P1, PT, R23.reuse, UR8, !P0 ;  /* 0x0000000817007c0c */ /* 0x040fe2000c721270 */
[----:B------:R-:W-:Y:S01]  /*681a0*/  IMAD R23, R23, UR4, RZ ;  /* 0x0000000417177c24 */ /* 0x000fe2000f8e02ff */
[C-C-:B------:R-:W-:Y:S01]  /*681b0*/  LOP3.LUT R151, R2.reuse, 0x66, R7.reuse, 0xfe, !PT ;  /* 0x0000006602977812 */ /* 0x140fe200078efe07 */
[----:B------:R-:W-:Y:S01]  /*681c0*/  @P2 STG.E desc[UR48][R10.64], R155 ;  /* 0x0000009b0a002986 */ /* 0x000fe2000c101930 */
[C-C-:B--2---:R-:W-:Y:S01]  /*681d0*/  LOP3.LUT R22, R2.reuse, 0x1f8, R7.reuse, 0xfe, !PT ;  /* 0x000001f802167812 */ /* 0x144fe200078efe07 */
[----:B------:R-:W-:Y:S01]  /*681e0*/  ULDC UR4, c[0x0][0x248] ;  /* 0x0000920000047ab9 */ /* 0x000fe20000000800 */
[C---:B------:R-:W-:Y:S01]  /*681f0*/  ISETP.LT.AND P4, PT, R153.reuse, UR11, !P0 ;  /* 0x0000000b99007c0c */ /* 0x040fe2000c781270 */
[----:B------:R-:W-:Y:S01]  /*68200*/  IMAD R153, R153, UR7, RZ ;  /* 0x0000000799997c24 */ /* 0x000fe2000f8e02ff */
[-C--:B------:R-:W-:Y:S01]  /*68210*/  LEA R148, P5, R149, R3.reuse, 0x2 ;  /* 0x0000000395947211 */ /* 0x080fe200078a10ff */
[----:B------:R-:W-:Y:S01]  /*68220*/  @P6 STG.E desc[UR48][R12.64], R156 ;  /* 0x0000009c0c006986 */ /* 0x000fe2000c101930 */
[C---:B------:R-:W-:Y:S01]  /*68230*/  ISETP.LT.AND P2, PT, R151.reuse, UR10, !P0 ;  /* 0x0000000a97007c0c */ /* 0x040fe2000c741270 */
[----:B------:R-:W-:Y:S01]  /*68240*/  IMAD R151, R151, UR6, RZ ;  /* 0x0000000697977c24 */ /* 0x000fe2000f8e02ff */
[C-C-:B------:R-:W-:Y:S01]  /*68250*/  LOP3.LUT R249, R2.reuse, 0x6a, R7.reuse, 0xfe, !PT ;  /* 0x0000006a02f97812 */ /* 0x140fe200078efe07 */
[----:B------:R1:W-:Y:S01]  /*68260*/  STL [R1+0x290], R22 ;  /* 0x0002901601007387 */ /* 0x0003e20000100800 */
[----:B------:R-:W-:Y:S01]  /*68270*/  LEA.HI.X.SX32 R149, R149, R0, 0x2, P5 ;  /* 0x0000000095957211 */ /* 0x000fe200028f16ff */
[----:B------:R-:W-:Y:S01]  /*68280*/  ULDC UR6, c[0x0][0x22c] ;  /* 0x00008b0000067ab9 */ /* 0x000fe20000000800 */
[-C--:B------:R-:W-:Y:S01]  /*68290*/  LEA R152, P5, R153, R3.reuse, 0x2 ;  /* 0x0000000399987211 */ /* 0x080fe200078a10ff */
[----:B------:R-:W-:Y:S01]  /*682a0*/  ULDC UR7, c[0x0][0x22c] ;  /* 0x00008b0000077ab9 */ /* 0x000fe20000000800 */
[----:B------:R-:W-:Y:S01]  /*682b0*/  LOP3.LUT R248, R2, 0x6c, R7, 0xfe, !PT ;  /* 0x0000006c02f87812 */ /* 0x000fe200078efe07 */
[----:B------:R-:W-:Y:S01]  /*682c0*/  ULDC UR8, c[0x0][0x22c] ;  /* 0x00008b0000087ab9 */ /* 0x000fe20000000800 */
[----:B-1----:R-:W-:-:S02]  /*682d0*/  LEA R22, P6, R23, R3, 0x2 ;  /* 0x0000000317167211 */ /* 0x002fc400078c10ff */
[-C--:B------:R-:W-:Y:S02]  /*682e0*/  LEA.HI.X.SX32 R153, R153, R0.reuse, 0x2, P5 ;  /* 0x0000000099997211 */ /* 0x080fe400028f16ff */
[-C--:B------:R-:W-:Y:S02]  /*682f0*/  LEA.HI.X.SX32 R23, R23, R0.reuse, 0x2, P6 ;  /* 0x0000000017177211 */ /* 0x080fe400030f16ff */
[----:B------:R-:W-:Y:S02]  /*68300*/  LEA R150, P6, R151, R3, 0x2 ;  /* 0x0000000397967211 */ /* 0x000fe400078c10ff */
[C---:B------:R-:W-:Y:S01]  /*68310*/  ISETP.LT.AND P5, PT, R249.reuse, UR6, !P0 ;  /* 0x00000006f9007c0c */ /* 0x040fe2000c7a1270 */
[----:B------:R-:W-:Y:S01]  /*68320*/  IMAD R249, R249, UR4, RZ ;  /* 0x00000004f9f97c24 */ /* 0x000fe2000f8e02ff */
[----:B------:R-:W-:Y:S01]  /*68330*/  LEA.HI.X.SX32 R151, R151, R0, 0x2, P6 ;  /* 0x0000000097977211 */ /* 0x000fe200030f16ff */
[----:B------:R-:W-:Y:S01]  /*68340*/  @P1 STG.E desc[UR48][R22.64], R157 ;  /* 0x0000009d16001986 */ /* 0x000fe2000c101930 */
[C-C-:B------:R-:W-:Y:S01]  /*68350*/  LOP3.LUT R247, R2.reuse, 0x70, R7.reuse, 0xfe, !PT ;  /* 0x0000007002f77812 */ /* 0x140fe200078efe07 */
[----:B------:R-:W-:Y:S01]  /*68360*/  ULDC UR6, c[0x0][0x248] ;  /* 0x0000920000067ab9 */ /* 0x000fe20000000800 */
[----:B------:R-:W-:Y:S01]  /*68370*/  LOP3.LUT R246, R2, 0x6e, R7, 0xfe, !PT ;  /* 0x0000006e02f67812 */ /* 0x000fe200078efe07 */
[----:B------:R1:W-:Y:S01]  /*68380*/  @P3 STG.E desc[UR48][R148.64], R158 ;  /* 0x0000009e94003986 */ /* 0x0003e2000c101930 */
[----:B------:R-:W-:-:S03]  /*68390*/  ULDC UR4, c[0x0][0x248] ;  /* 0x0000920000047ab9 */ /* 0x000fc60000000800 */
[----:B------:R2:W-:Y:S01]  /*683a0*/  @P2 STG.E desc[UR48][R150.64], R159 ;  /* 0x0000009f96002986 */ /* 0x0005e2000c101930 */
[C---:B------:R-:W-:Y:S01]  /*683b0*/  ISETP.LT.AND P2, PT, R248.reuse, UR7, !P0 ;  /* 0x00000007f8007c0c */ /* 0x040fe2000c741270 */
[----:B------:R-:W-:Y:S01]  /*683c0*/  IMAD R248, R248, UR5, RZ ;  /* 0x00000005f8f87c24 */ /* 0x000fe2000f8e02ff */
[C---:B------:R-:W-:Y:S01]  /*683d0*/  ISETP.LT.AND P3, PT, R246.reuse, UR8, !P0 ;  /* 0x00000008f6007c0c */ /* 0x040fe2000c761270 */
[----:B------:R3:W-:Y:S01]  /*683e0*/  @P4 STG.E desc[UR48][R152.64], R160 ;  /* 0x000000a098004986 */ /* 0x0007e2000c101930 */
[-C--:B-1----:R-:W-:Y:S01]  /*683f0*/  LEA R148, P1, R249, R3.reuse, 0x2 ;  /* 0x00000003f9947211 */ /* 0x082fe200078210ff */
[----:B------:R-:W-:Y:S01]  /*68400*/  IMAD R246, R246, UR4, RZ ;  /* 0x00000004f6f67c24 */ /* 0x000fe2000f8e02ff */
[C---:B------:R-:W-:Y:S01]  /*68410*/  ISETP.LT.AND P4, PT, R247.reuse, UR9, !P0 ;  /* 0x00000009f7007c0c */ /* 0x040fe2000c781270 */
[----:B------:R-:W-:Y:S01]  /*68420*/  IMAD R247, R247, UR6, RZ ;  /* 0x00000006f7f77c24 */ /* 0x000fe2000f8e02ff */
[-C--:B------:R-:W-:Y:S01]  /*68430*/  LEA.HI.X.SX32 R149, R249, R0.reuse, 0x2, P1 ;  /* 0x00000000f9957211 */ /* 0x080fe200008f16ff */
[----:B------:R-:W-:Y:S01]  /*68440*/  ULDC UR4, c[0x0][0x22c] ;  /* 0x00008b0000047ab9 */ /* 0x000fe20000000800 */
[-C--:B------:R-:W-:Y:S01]  /*68450*/  LEA R22, P1, R248, R3.reuse, 0x2 ;  /* 0x00000003f8167211 */ /* 0x080fe200078210ff */
[----:B------:R-:W-:Y:S01]  /*68460*/  ULDC UR5, c[0x0][0x22c] ;  /* 0x00008b0000057ab9 */ /* 0x000fe20000000800 */
[C-C-:B------:R-:W-:Y:S01]  /*68470*/  LOP3.LUT R242, R2.reuse, 0x1fe, R7.reuse, 0xfe, !PT ;  /* 0x000001fe02f27812 */ /* 0x140fe200078efe07 */
[----:B------:R1:W-:Y:S01]  /*68480*/  @P5 STG.E desc[UR48][R148.64], R161 ;  /* 0x000000a194005986 */ /* 0x0003e2000c101930 */
[CC--:B--2---:R-:W-:Y:S01]  /*68490*/  LEA R150, P5, R247.reuse, R3.reuse, 0x2 ;  /* 0x00000003f7967211 */ /* 0x0c4fe200078a10ff */
[----:B------:R-:W-:Y:S01]  /*684a0*/  ULDC UR6, c[0x0][0x22c] ;  /* 0x00008b0000067ab9 */ /* 0x000fe20000000800 */
[----:B------:R-:W-:Y:S01]  /*684b0*/  LOP3.LUT R243, R2, 0x72, R7, 0xfe, !PT ;  /* 0x0000007202f37812 */ /* 0x000fe200078efe07 */
[----:B------:R-:W-:Y:S01]  /*684c0*/  ULDC UR7, c[0x0][0x22c] ;  /* 0x00008b0000077ab9 */ /* 0x000fe20000000800 */
[-C--:B------:R-:W-:Y:S01]  /*684d0*/  LEA.HI.X.SX32 R23, R248, R0.reuse, 0x2, P1 ;  /* 0x00000000f8177211 */ /* 0x080fe200008f16ff */
[----:B---3--:R-:W2:Y:S01]  /*684e0*/  LDC R153, c[0x0][0x248] ;  /* 0x00009200ff997b82 */ /* 0x008ea20000000800 */
[----:B------:R-:W-:Y:S01]  /*684f0*/  ISETP.LT.AND P1, PT, R242, UR4, !P0 ;  /* 0x00000004f2007c0c */ /* 0x000fe2000c721270 */
[----:B------:R-:W-:Y:S01]  /*68500*/  ULDC UR4, c[0x0][0x248] ;  /* 0x0000920000047ab9 */ /* 0x000fe20000000800 */
[----:B------:R-:W-:Y:S01]  /*68510*/  LEA.HI.X.SX32 R151, R247, R0, 0x2, P5 ;  /* 0x00000000f7977211 */ /* 0x000fe200028f16ff */
[----:B------:R-:W-:Y:S01]  /*68520*/  ULDC UR8, c[0x0][0x22c] ;  /* 0x00008b0000087ab9 */ /* 0x000fe20000000800 */
[----:B-1----:R-:W-:-:S02]  /*68530*/  LEA R148, P6, R246, R3, 0x2 ;  /* 0x00000003f6947211 */ /* 0x002fc400078c10ff */
[C---:B------:R-:W-:Y:S01]  /*68540*/  ISETP.LT.AND P5, PT, R243.reuse, UR5, !P0 ;  /* 0x00000005f3007c0c */ /* 0x040fe2000c7a1270 */
[----:B------:R-:W-:Y:S01]  /*68550*/  IMAD R243, R243, UR4, RZ ;  /* 0x00000004f3f37c24 */ /* 0x000fe2000f8e02ff */
[-C--:B------:R-:W-:Y:S01]  /*68560*/  LEA.HI.X.SX32 R149, R246, R0.reuse, 0x2, P6 ;  /* 0x00000000f6957211 */ /* 0x080fe200030f16ff */
[----:B------:R1:W-:Y:S01]  /*68570*/  @P2 STG.E desc[UR48][R22.64], R162 ;  /* 0x000000a216002986 */ /* 0x0003e2000c101930 */
[C-C-:B------:R-:W-:Y:S01]  /*68580*/  LOP3.LUT R239, R2.reuse, 0x74, R7.reuse, 0xfe, !PT ;  /* 0x0000007402ef7812 */ /* 0x140fe200078efe07 */
[----:B------:R-:W-:Y:S01]  /*68590*/  ULDC UR4, c[0x0][0x248] ;  /* 0x0000920000047ab9 */ /* 0x000fe20000000800 */
[C-C-:B------:R-:W-:Y:S01]  /*685a0*/  LOP3.LUT R240, R2.reuse, 0x76, R7.reuse, 0xfe, !PT ;  /* 0x0000007602f07812 */ /* 0x140fe200078efe07 */
[----:B------:R3:W-:Y:S01]  /*685b0*/  @P3 STG.E desc[UR48][R148.64], R163 ;  /* 0x000000a394003986 */ /* 0x0007e2000c101930 */
[----:B------:R-:W-:Y:S01]  /*685c0*/  ULDC UR5, c[0x0][0x248] ;  /* 0x0000920000057ab9 */ /* 0x000fe20000000800 */
[----:B------:R-:W-:Y:S01]  /*685d0*/  ISETP.LT.AND P2, PT, R239, UR6, !P0 ;  /* 0x00000006ef007c0c */ /* 0x000fe2000c741270 */
[----:B------:R-:W4:Y:S01]  /*685e0*/  LDC R152, c[0x0][0x248] ;  /* 0x00009200ff987b82 */ /* 0x000f220000000800 */
[-C--:B-1----:R-:W-:Y:S01]  /*685f0*/  LEA R22, P3, R243, R3.reuse, 0x2 ;  /* 0x00000003f3167211 */ /* 0x082fe200078610ff */
[----:B------:R-:W-:Y:S01]  /*68600*/  IMAD R239, R239, UR4, RZ ;  /* 0x00000004efef7c24 */ /* 0x000fe2000f8e02ff */
[----:B------:R1:W-:Y:S01]  /*68610*/  @P4 STG.E desc[UR48][R150.64], R164 ;  /* 0x000000a496004986 */ /* 0x0003e2000c101930 */
[--C-:B------:R-:W-:Y:S01]  /*68620*/  LOP3.LUT R238, R2, 0x78, R7.reuse, 0xfe, !PT ;  /* 0x0000007802ee7812 */ /* 0x100fe200078efe07 */
[----:B------:R-:W-:Y:S01]  /*68630*/  ULDC UR4, c[0x0][0x248] ;  /* 0x0000920000047ab9 */ /* 0x000fe20000000800 */
[-C--:B------:R-:W-:Y:S01]  /*68640*/  LEA.HI.X.SX32 R23, R243, R0.reuse, 0x2, P3 ;  /* 0x00000000f3177211 */ /* 0x080fe200018f16ff */
[----:B------:R-:W-:Y:S01]  /*68650*/  ULDC UR6, c[0x0][0x22c] ;  /* 0x00008b0000067ab9 */ /* 0x000fe20000000800 */
[C---:B------:R-:W-:Y:S01]  /*68660*/  ISETP.LT.AND P3, PT, R240.reuse, UR7, !P0 ;  /* 0x00000007f0007c0c */ /* 0x040fe2000c761270 */
[----:B------:R-:W-:Y:S01]  /*68670*/  IMAD R240, R240, UR5, RZ ;  /* 0x00000005f0f07c24 */ /* 0x000fe2000f8e02ff */
[CC--:B---3--:R-:W-:Y:S01]  /*68680*/  LEA R148, P6, R239.reuse, R3.reuse, 0x2 ;  /* 0x00000003ef947211 */ /* 0x0c8fe200078c10ff */
[----:B------:R3:W-:Y:S01]  /*68690*/  @P5 STG.E desc[UR48][R22.64], R165 ;  /* 0x000000a516005986 */ /* 0x0007e2000c101930 */
[----:B------:R-:W-:Y:S01]  /*686a0*/  ULDC UR5, c[0x0][0x22c] ;  /* 0x00008b0000057ab9 */ /* 0x000fe20000000800 */
[----:B------:R-:W-:Y:S01]  /*686b0*/  LOP3.LUT R237, R2, 0x7a, R7, 0xfe, !PT ;  /* 0x0000007a02ed7812 */ /* 0x000fe200078efe07 */
[----:B------:R-:W-:Y:S01]  /*686c0*/  ULDC UR7, c[0x0][0x22c] ;  /* 0x00008b0000077ab9 */ /* 0x000fe20000000800 */
[----:B------:R-:W-:Y:S01]  /*686d0*/  LEA.HI.X.SX32 R149, R239, R0, 0x2, P6 ;  /* 0x00000000ef957211 */ /* 0x000fe200030f16ff */
[----:B-1----:R-:W1:Y:S01]  /*686e0*/  LDC R151, c[0x0][0x248] ;  /* 0x00009200ff977b82 */ /* 0x002e620000000800 */
[----:B---3--:R-:W-:-:S07]  /*686f0*/  LEA R22, P5, R240, R3, 0x2 ;  /* 0x00000003f0167211 */ /* 0x008fce00078a10ff */
[----:B------:R-:W3:Y:S01]  /*68700*/  LDC R150, c[0x0][0x248] ;  /* 0x00009200ff967b82 */ /* 0x000ee20000000800 */
[----:B------:R-:W-:Y:S02]  /*68710*/  LEA.HI.X.SX32 R23, R240, R0, 0x2, P5 ;  /* 0x00000000f0177211 */ /* 0x000fe400028f16ff */
[C---:B------:R-:W-:Y:S01]  /*68720*/  ISETP.LT.AND P5, PT, R238.reuse, UR5, !P0 ;  /* 0x00000005ee007c0c */ /* 0x040fe2000c7a1270 */
[----:B------:R-:W-:Y:S01]  /*68730*/  IMAD R238, R238, UR4, RZ ;  /* 0x00000004eeee7c24 */ /* 0x000fe2000f8e02ff */
[----:B------:R-:W-:Y:S01]  /*68740*/  @P2 STG.E desc[UR48][R148.64], R166 ;  /* 0x000000a694002986 */ /* 0x000fe2000c101930 */
[----:B------:R-:W-:Y:S01]  /*68750*/  ULDC UR4, c[0x0][0x248] ;  /* 0x0000920000047ab9 */ /* 0x000fe20000000800 */
[C-C-:B------:R-:W-:Y:S01]  /*68760*/  LOP3.LUT R236, R2.reuse, 0x7c, R7.reuse, 0xfe, !PT ;  /* 0x0000007c02ec7812 */ /* 0x140fe200078efe07 */
[----:B------:R-:W-:Y:S01]  /*68770*/  ULDC UR5, c[0x0][0x248] ;  /* 0x0000920000057ab9 */ /* 0x000fe20000000800 */
[----:B------:R2:W-:Y:S01]  /*68780*/  @P3 STG.E desc[UR48][R22.64], R167 ;  /* 0x000000a716003986 */ /* 0x0005e2000c101930 */
[C---:B------:R-:W-:Y:S01]  /*68790*/  ISETP.LT.AND P3, PT, R237.reuse, UR6, !P0 ;  /* 0x00000006ed007c0c */ /* 0x040fe2000c761270 */
[----:B------:R-:W-:Y:S01]  /*687a0*/  IMAD R237, R237, UR4, RZ ;  /* 0x00000004eded7c24 */ /* 0x000fe2000f8e02ff */
[C-C-:B------:R-:W-:Y:S01]  /*687b0*/  LOP3.LUT R155, R2.reuse, 0x7e, R7.reuse, 0xfe, !PT ;  /* 0x0000007e029b7812 */ /* 0x140fe200078efe07 */
[----:B------:R-:W-:Y:S01]  /*687c0*/  ULDC UR4, c[0x0][0x248] ;  /* 0x0000920000047ab9 */ /* 0x000fe20000000800 */
[----:B------:R-:W-:Y:S01]  /*687d0*/  LOP3.LUT R156, R2, 0x80, R7, 0xfe, !PT ;  /* 0x00000080029c7812 */ /* 0x000fe200078efe07 */
[----:B------:R-:W-:Y:S01]  /*687e0*/  ULDC UR6, c[0x0][0x22c] ;  /* 0x00008b0000067ab9 */ /* 0x000fe20000000800 */
[----:B--2---:R-:W-:-:S02]  /*687f0*/  LEA R22, P2, R238, R3, 0x2 ;  /* 0x00000003ee167211 */ /* 0x004fc400078410ff */
[--C-:B------:R-:W-:Y:S02]  /*68800*/  LOP3.LUT R241, R2, 0x82, R7.reuse, 0xfe, !PT ;  /* 0x0000008202f17812 */ /* 0x100fe400078efe07 */
[----:B------:R-:W-:Y:S02]  /*68810*/  LEA.HI.X.SX32 R23, R238, R0, 0x2, P2 ;  /* 0x00000000ee177211 */ /* 0x000fe400010f16ff */
[C-C-:B------:R-:W-:Y:S02]  /*68820*/  LOP3.LUT R154, R2.reuse, 0x84, R7.reuse, 0xfe, !PT ;  /* 0x00000084029a7812 */ /* 0x140fe400078efe07 */
[C-C-:B------:R-:W-:Y:S02]  /*68830*/  LOP3.LUT R4, R2.reuse, 0x86, R7.reuse, 0xfe, !PT ;  /* 0x0000008602047812 */ /* 0x140fe400078efe07 */
[C-C-:B------:R-:W-:Y:S02]  /*68840*/  LOP3.LUT R21, R2.reuse, 0x88, R7.reuse, 0xfe, !PT ;  /* 0x0000008802157812 */ /* 0x140fe400078efe07 */
[----:B------:R-:W-:-:S02]  /*68850*/  LOP3.LUT R19, R2, 0x8a, R7, 0xfe, !PT ;  /* 0x0000008a02137812 */ /* 0x000fc400078efe07 */
[C-C-:B------:R-:W-:Y:S02]  /*68860*/  LOP3.LUT R20, R2.reuse, 0x8c, R7.reuse, 0xfe, !PT ;  /* 0x0000008c02147812 */ /* 0x140fe400078efe07 */
[C-C-:B------:R-:W-:Y:S02]  /*68870*/  LOP3.LUT R13, R2.reuse, 0x8e, R7.reuse, 0xfe, !PT ;  /* 0x0000008e020d7812 */ /* 0x140fe400078efe07 */
        /* <DEDUP_REMOVED lines=180> */
[----:B------:R-:W-:Y:S01]  /*693c0*/  LOP3.LUT R2, R2, 0x1fc, R7, 0xfe, !PT ;  /* 0x000001fc02027812 */ /* 0x000fe200078efe07 */
[----:B------:R2:W-:Y:S01]  /*693d0*/  @P5 STG.E desc[UR48][R22.64], R168 ;  /* 0x000000a816005986 */ /* 0x0005e2000c101930 */
[----:B------:R-:W4:Y:S01]  /*693e0*/  LDC R7, c[0x0][0x248] ;  /* 0x00009200ff077b82 */ /* 0x000f220000000800 */
[C---:B------:R-:W-:Y:S01]  /*693f0*/  ISETP.LT.AND P6, PT, R236.reuse, UR7, !P0 ;  /* 0x00000007ec007c0c */ /* 0x040fe2000c7c1270 */
[----:B------:R-:W-:Y:S01]  /*69400*/  IMAD R236, R236, UR5, RZ ;  /* 0x00000005ecec7c24 */ /* 0x000fe2000f8e02ff */
[----:B------:R-:W-:Y:S01]  /*69410*/  ULDC UR5, c[0x0][0x22c] ;  /* 0x00008b0000057ab9 */ /* 0x000fe20000000800 */
[----:B--2---:R-:W-:-:S04]  /*69420*/  LEA R22, P2, R237, R3, 0x2 ;  /* 0x00000003ed167211 */ /* 0x004fc800078410ff */
[-C--:B------:R-:W-:Y:S02]  /*69430*/  LEA.HI.X.SX32 R23, R237, R0.reuse, 0x2, P2 ;  /* 0x00000000ed177211 */ /* 0x080fe400010f16ff */
[C---:B------:R-:W-:Y:S01]  /*69440*/  ISETP.LT.AND P2, PT, R155.reuse, UR5, !P0 ;  /* 0x000000059b007c0c */ /* 0x040fe2000c741270 */
[----:B------:R-:W-:Y:S01]  /*69450*/  IMAD R155, R155, UR4, RZ ;  /* 0x000000049b9b7c24 */ /* 0x000fe2000f8e02ff */
[CC--:B------:R-:W-:Y:S01]  /*69460*/  LEA R148, P5, R236.reuse, R3.reuse, 0x2 ;  /* 0x00000003ec947211 */ /* 0x0c0fe200078a10ff */
[----:B------:R2:W-:Y:S01]  /*69470*/  @P3 STG.E desc[UR48][R22.64], R169 ;  /* 0x000000a916003986 */ /* 0x0005e2000c101930 */
[----:B------:R-:W-:Y:S01]  /*69480*/  ULDC UR5, c[0x0][0x22c] ;  /* 0x00008b0000057ab9 */ /* 0x000fe20000000800 */
[----:B------:R-:W-:Y:S01]  /*69490*/  ULDC UR4, c[0x0][0x248] ;  /* 0x0000920000047ab9 */ /* 0x000fe20000000800 */
[----:B------:R-:W-:Y:S02]  /*694a0*/  LEA.HI.X.SX32 R149, R236, R0, 0x2, P5 ;  /* 0x00000000ec957211 */ /* 0x000fe400028f16ff */
[----:B--2---:R-:W-:-:S04]  /*694b0*/  LEA R22, P3, R155, R3, 0x2 ;  /* 0x000000039b167211 */ /* 0x004fc800078610ff */
[----:B------:R-:W-:Y:S02]  /*694c0*/  LEA.HI.X.SX32 R23, R155, R0, 0x2, P3 ;  /* 0x000000009b177211 */ /* 0x000fe400018f16ff */
[C---:B------:R-:W-:Y:S01]  /*694d0*/  ISETP.LT.AND P3, PT, R156.reuse, UR5, !P0 ;  /* 0x000000059c007c0c */ /* 0x040fe2000c761270 */
[----:B------:R-:W-:Y:S01]  /*694e0*/  IMAD R156, R156, UR4, RZ ;  /* 0x000000049c9c7c24 */ /* 0x000fe2000f8e02ff */
[----:B------:R2:W-:Y:S01]  /*694f0*/  @P6 STG.E desc[UR48][R148.64], R170 ;  /* 0x000000aa94006986 */ /* 0x0005e2000c101930 */
[----:B------:R-:W-:Y:S01]  /*69500*/  ISETP.LT.AND P4, PT, R241, UR8, !P0 ;  /* 0x00000008f1007c0c */ /* 0x000fe2000c781270 */
[----:B------:R-:W-:Y:S01]  /*69510*/  ULDC UR4, c[0x0][0x22c] ;  /* 0x00008b0000047ab9 */ /* 0x000fe20000000800 */
[----:B------:R-:W-:Y:S01]  /*69520*/  ISETP.LT.AND P5, PT, R154, UR6, !P0 ;  /* 0x000000069a007c0c */ /* 0x000fe2000c7a1270 */
[----:B------:R1:W-:Y:S01]  /*69530*/  @P2 STG.E desc[UR48][R22.64], R171 ;  /* 0x000000ab16002986 */ /* 0x0003e2000c101930 */
[----:B----4-:R-:W-:Y:S01]  /*69540*/  LEA R7, R7, R156, 0x1 ;  /* 0x0000009c07077211 */ /* 0x010fe200078e08ff */
[----:B------:R-:W-:-:S03]  /*69550*/  ULDC UR5, c[0x0][0x22c] ;  /* 0x00008b0000057ab9 */ /* 0x000fc60000000800 */
[-C--:B--2---:R-:W-:Y:S02]  /*69560*/  LEA R148, P6, R7, R3.reuse, 0x2 ;  /* 0x0000000307947211 */ /* 0x084fe400078c10ff */
[----:B-1----:R-:W-:-:S04]  /*69570*/  LEA R22, P2, R156, R3, 0x2 ;  /* 0x000000039c167211 */ /* 0x002fc800078410ff */
[-C--:B------:R-:W-:Y:S02]  /*69580*/  LEA.HI.X.SX32 R23, R156, R0.reuse, 0x2, P2 ;  /* 0x000000009c177211 */ /* 0x080fe400010f16ff */
[----:B------:R-:W-:Y:S01]  /*69590*/  ISETP.LT.AND P2, PT, R4, UR4, !P0 ;  /* 0x0000000404007c0c */ /* 0x000fe2000c741270 */
[----:B------:R-:W-:Y:S01]  /*695a0*/  IMAD R4, R153, 0x2, R7 ;  /* 0x0000000299047824 */ /* 0x000fe200078e0207 */
[----:B------:R-:W-:Y:S01]  /*695b0*/  LEA.HI.X.SX32 R149, R7, R0, 0x2, P6 ;  /* 0x0000000007957211 */ /* 0x000fe200030f16ff */
[----:B------:R1:W-:Y:S01]  /*695c0*/  @P3 STG.E desc[UR48][R22.64], R172 ;  /* 0x000000ac16003986 */ /* 0x0003e2000c101930 */
[----:B------:R-:W-:-:S03]  /*695d0*/  ULDC UR4, c[0x0][0x22c] ;  /* 0x00008b0000047ab9 */ /* 0x000fc60000000800 */
[----:B------:R2:W-:Y:S01]  /*695e0*/  @P4 STG.E desc[UR48][R148.64], R173 ;  /* 0x000000ad94004986 */ /* 0x0005e2000c101930 */
[----:B------:R-:W-:Y:S01]  /*695f0*/  ISETP.LT.AND P3, PT, R21, UR4, !P0 ;  /* 0x0000000415007c0c */ /* 0x000fe2000c761270 */
[----:B------:R-:W-:Y:S01]  /*69600*/  ULDC UR4, c[0x0][0x22c] ;  /* 0x00008b0000047ab9 */ /* 0x000fe20000000800 */
[C---:B-1----:R-:W-:Y:S01]  /*69610*/  LEA R22, P6, R4.reuse, R3, 0x2 ;  /* 0x0000000304167211 */ /* 0x042fe200078c10ff */
[----:B--2---:R-:W1:Y:S03]  /*69620*/  LDC R148, c[0x0][0x248] ;  /* 0x00009200ff947b82 */ /* 0x004e660000000800 */
[----:B------:R-:W-:Y:S01]  /*69630*/  LEA.HI.X.SX32 R23, R4, R0, 0x2, P6 ;  /* 0x0000000004177211 */ /* 0x000fe200030f16ff */
[----:B------:R-:W-:Y:S01]  /*69640*/  IMAD R4, R151, 0x2, R4 ;  /* 0x0000000297047824 */ /* 0x000fe200078e0204 */
[----:B------:R-:W-:Y:S01]  /*69650*/  ISETP.LT.AND P4, PT, R19, UR4, !P0 ;  /* 0x0000000413007c0c */ /* 0x000fe2000c781270 */
[----:B------:R-:W-:-:S02]  /*69660*/  ULDC UR4, c[0x0][0x22c] ;  /* 0x00008b0000047ab9 */ /* 0x000fc40000000800 */
[----:B------:R2:W-:Y:S01]  /*69670*/  @P5 STG.E desc[UR48][R22.64], R174 ;  /* 0x000000ae16005986 */ /* 0x0005e2000c101930 */
[----:B------:R-:W4:Y:S01]  /*69680*/  LDC R19, c[0x0][0x248] ;  /* 0x00009200ff137b82 */ /* 0x000f220000000800 */
[----:B---3--:R-:W-:-:S07]  /*69690*/  IMAD R7, R150, 0x2, R4 ;  /* 0x0000000296077824 */ /* 0x008fce00078e0204 */
[----:B------:R-:W3:Y:S01]  /*696a0*/  LDC R149, c[0x0][0x248] ;  /* 0x00009200ff957b82 */ /* 0x000ee20000000800 */
[----:B--2---:R-:W-:-:S04]  /*696b0*/  LEA R22, P5, R4, R3, 0x2 ;  /* 0x0000000304167211 */ /* 0x004fc800078a10ff */
[-C--:B------:R-:W-:Y:S01]  /*696c0*/  LEA.HI.X.SX32 R23, R4, R0.reuse, 0x2, P5 ;  /* 0x0000000004177211 */ /* 0x080fe200028f16ff */
[----:B------:R-:W-:Y:S01]  /*696d0*/  IMAD R4, R152, 0x2, R7 ;  /* 0x0000000298047824 */ /* 0x000fe200078e0207 */
[----:B------:R-:W-:Y:S01]  /*696e0*/  ISETP.LT.AND P5, PT, R20, UR4, !P0 ;  /* 0x0000000414007c0c */ /* 0x000fe2000c7a1270 */
[----:B------:R-:W-:Y:S01]  /*696f0*/  ULDC UR4, c[0x0][0x22c] ;  /* 0x00008b0000047ab9 */ /* 0x000fe20000000800 */
[CC--:B------:R-:W-:Y:S01]  /*69700*/  LEA R20, P6, R7.reuse, R3.reuse, 0x2 ;  /* 0x0000000307147211 */ /* 0x0c0fe200078c10ff */
[----:B------:R2:W-:Y:S03]  /*69710*/  @P2 STG.E desc[UR48][R22.64], R175 ;  /* 0x000000af16002986 */ /* 0x0005e6000c101930 */
[----:B------:R-:W-:Y:S02]  /*69720*/  LEA.HI.X.SX32 R21, R7, R0, 0x2, P6 ;  /* 0x0000000007157211 */ /* 0x000fe400030f16ff */
[----:B------:R-:W-:Y:S01]  /*69730*/  ISETP.LT.AND P2, PT, R13, UR4, !P0 ;  /* 0x000000040d007c0c */ /* 0x000fe2000c741270 */
[----:B------:R-:W-:Y:S01]  /*69740*/  ULDC UR4, c[0x0][0x22c] ;  /* 0x00008b0000047ab9 */ /* 0x000fe20000000800 */
[----:B------:R-:W3:Y:S01]  /*69750*/  LDC R13, c[0x0][0x248] ;  /* 0x00009200ff0d7b82 */ /* 0x000ee20000000800 */
[----:B--2---:R-:W-:-:S04]  /*69760*/  LEA R22, P6, R4, R3, 0x2 ;  /* 0x0000000304167211 */ /* 0x004fc800078c10ff */
[----:B------:R-:W-:Y:S01]  /*69770*/  LEA.HI.X.SX32 R23, R4, R0, 0x2, P6 ;  /* 0x0000000004177211 */ /* 0x000fe200030f16ff */
[----:B-1----:R-:W-:Y:S01]  /*69780*/  IMAD R4, R148, 0x2, R4 ;  /* 0x0000000294047824 */ /* 0x002fe200078e0204 */
[----:B------:R1:W-:Y:S01]  /*69790*/  @P3 STG.E desc[UR48][R20.64], R176 ;  /* 0x000000b014003986 */ /* 0x0003e2000c101930 */
[----:B------:R-:W-:Y:S01]  /*697a0*/  ISETP.LT.AND P3, PT, R17, UR4, !P0 ;  /* 0x0000000411007c0c */ /* 0x000fe2000c761270 */
[----:B------:R-:W-:Y:S01]  /*697b0*/  ULDC UR4, c[0x0][0x22c] ;  /* 0x00008b0000047ab9 */ /* 0x000fe20000000800 */
[----:B------:R-:W2:Y:S01]  /*697c0*/  LDC R17, c[0x0][0x248] ;  /* 0x00009200ff117b82 */ /* 0x000ea20000000800 */
[----:B------:R3:W-:Y:S01]  /*697d0*/  @P4 STG.E desc[UR48][R22.64], R177 ;  /* 0x000000b116004986 */ /* 0x0007e2000c101930 */
[----:B----4-:R-:W-:Y:S01]  /*697e0*/  IMAD R7, R19, 0x2, R4 ;  /* 0x0000000213077824 */ /* 0x010fe200078e0204 */
[----:B-1----:R-:W-:-:S04]  /*697f0*/  LEA R20, P4, R4, R3, 0x2 ;  /* 0x0000000304147211 */ /* 0x002fc800078810ff */
[-C--:B------:R-:W-:Y:S01]  /*69800*/  LEA.HI.X.SX32 R21, R4, R0.reuse, 0x2, P4 ;  /* 0x0000000004157211 */ /* 0x080fe200020f16ff */
[----:B---3--:R-:W1:Y:S01]  /*69810*/  LDC R22, c[0x0][0x248] ;  /* 0x00009200ff167b82 */ /* 0x008e620000000800 */
[----:B------:R-:W-:Y:S01]  /*69820*/  ISETP.LT.AND P4, PT, R18, UR4, !P0 ;  /* 0x0000000412007c0c */ /* 0x000fe2000c781270 */
[----:B------:R-:W-:Y:S01]  /*69830*/  IMAD R4, R149, 0x2, R7 ;  /* 0x0000000295047824 */ /* 0x000fe200078e0207 */
[C---:B------:R-:W-:Y:S01]  /*69840*/  LEA R18, P6, R7.reuse, R3, 0x2 ;  /* 0x0000000307127211 */ /* 0x040fe200078c10ff */
[----:B------:R3:W-:Y:S01]  /*69850*/  @P5 STG.E desc[UR48][R20.64], R178 ;  /* 0x000000b214005986 */ /* 0x0007e2000c101930 */
[----:B------:R-:W-:Y:S02]  /*69860*/  ULDC UR4, c[0x0][0x22c] ;  /* 0x00008b0000047ab9 */ /* 0x000fe40000000800 */
[----:B------:R-:W-:-:S05]  /*69870*/  LEA.HI.X.SX32 R19, R7, R0, 0x2, P6 ;  /* 0x0000000007137211 */ /* 0x000fca00030f16ff */
[----:B------:R4:W-:Y:S01]  /*69880*/  @P2 STG.E desc[UR48][R18.64], R179 ;  /* 0x000000b312002986 */ /* 0x0009e2000c101930 */
[----:B---3--:R-:W-:-:S04]  /*69890*/  LEA R20, P6, R4, R3, 0x2 ;  /* 0x0000000304147211 */ /* 0x008fc800078c10ff */
[----:B------:R-:W-:Y:S01]  /*698a0*/  LEA.HI.X.SX32 R21, R4, R0, 0x2, P6 ;  /* 0x0000000004157211 */ /* 0x000fe200030f16ff */
[----:B----4-:R-:W3:Y:S01]  /*698b0*/  LDC R18, c[0x0][0x248] ;  /* 0x00009200ff127b82 */ /* 0x010ee20000000800 */
[----:B------:R-:W-:-:S03]  /*698c0*/  LEA R4, R13, R4, 0x1 ;  /* 0x000000040d047211 */ /* 0x000fc600078e08ff */
[----:B------:R4:W-:Y:S01]  /*698d0*/  @P3 STG.E desc[UR48][R20.64], R180 ;  /* 0x000000b414003986 */ /* 0x0009e2000c101930 */
[----:B------:R-:W-:Y:S01]  /*698e0*/  ISETP.LT.AND P5, PT, R16, UR4, !P0 ;  /* 0x0000000410007c0c */ /* 0x000fe2000c7a1270 */
[----:B------:R-:W-:Y:S01]  /*698f0*/  ULDC UR4, c[0x0][0x22c] ;  /* 0x00008b0000047ab9 */ /* 0x000fe20000000800 */
[-C--:B------:R-:W-:Y:S01]  /*69900*/  LEA R16, P3, R4, R3.reuse, 0x2 ;  /* 0x0000000304107211 */ /* 0x080fe200078610ff */
[----:B------:R-:W3:Y:S01]  /*69910*/  LDC R13, c[0x0][0x248] ;  /* 0x00009200ff0d7b82 */ /* 0x000ee20000000800 */
[----:B--2---:R-:W-:Y:S01]  /*69920*/  IMAD R7, R17, 0x2, R4 ;  /* 0x0000000211077824 */ /* 0x004fe200078e0204 */
[----:B------:R-:W-:Y:S01]  /*69930*/  ISETP.LT.AND P2, PT, R14, UR4, !P0 ;  /* 0x000000040e007c0c */ /* 0x000fe2000c741270 */
[----:B------:R-:W-:Y:S01]  /*69940*/  ULDC UR4, c[0x0][0x22c] ;  /* 0x00008b0000047ab9 */ /* 0x000fe20000000800 */
[----:B------:R-:W-:Y:S01]  /*69950*/  LEA.HI.X.SX32 R17, R4, R0, 0x2, P3 ;  /* 0x0000000004117211 */ /* 0x000fe200018f16ff */
[----:B-1----:R-:W-:Y:S01]  /*69960*/  IMAD R4, R22, 0x2, R7 ;  /* 0x0000000216047824 */ /* 0x002fe200078e0207 */
[----:B------:R-:W-:-:S02]  /*69970*/  LEA R14, P6, R7, R3, 0x2 ;  /* 0x00000003070e7211 */ /* 0x000fc400078c10ff */
[----:B------:R-:W1:Y:S01]  /*69980*/  LDC R19, c[0x0][0x248] ;  /* 0x00009200ff137b82 */ /* 0x000e620000000800 */
[----:B------:R-:W-:Y:S01]  /*69990*/  ISETP.LT.AND P3, PT, R15, UR4, !P0 ;  /* 0x000000040f007c0c */ /* 0x000fe2000c761270 */
[----:B------:R2:W-:Y:S01]  /*699a0*/  @P4 STG.E desc[UR48][R16.64], R181 ;  /* 0x000000b510004986 */ /* 0x0005e2000c101930 */
[----:B------:R-:W-:Y:S01]  /*699b0*/  LEA.HI.X.SX32 R15, R7, R0, 0x2, P6 ;  /* 0x00000000070f7211 */ /* 0x000fe200030f16ff */
[----:B------:R-:W-:Y:S02]  /*699c0*/  ULDC UR4, c[0x0][0x22c] ;  /* 0x00008b0000047ab9 */ /* 0x000fe40000000800 */
[----:B------:R-:W-:Y:S01]  /*699d0*/  ISETP.LT.AND P4, PT, R6, UR4, !P0 ;  /* 0x0000000406007c0c */ /* 0x000fe2000c781270 */
[----:B------:R-:W-:Y:S01]  /*699e0*/  ULDC UR4, c[0x0][0x22c] ;  /* 0x00008b0000047ab9 */ /* 0x000fe20000000800 */
[----:B------:R3:W-:Y:S01]  /*699f0*/  @P5 STG.E desc[UR48][R14.64], R182 ;  /* 0x000000b60e005986 */ /* 0x0007e2000c101930 */
[----:B----4-:R-:W4:Y:S01]  /*69a00*/  LDC R20, c[0x0][0x248] ;  /* 0x00009200ff147b82 */ /* 0x010f220000000800 */
[----:B--2---:R-:W-:-:S07]  /*69a10*/  LEA R16, P6, R4, R3, 0x2 ;  /* 0x0000000304107211 */ /* 0x004fce00078c10ff */
[----:B------:R-:W2:Y:S01]  /*69a20*/  LDC R21, c[0x0][0x248] ;  /* 0x00009200ff157b82 */ /* 0x000ea20000000800 */
[----:B------:R-:W-:Y:S01]  /*69a30*/  LEA.HI.X.SX32 R17, R4, R0, 0x2, P6 ;  /* 0x0000000004117211 */ /* 0x000fe200030f16ff */
[----:B---3--:R-:W-:Y:S01]  /*69a40*/  IMAD R4, R18, 0x2, R4 ;  /* 0x0000000212047824 */ /* 0x008fe200078e0204 */
[----:B------:R-:W-:Y:S01]  /*69a50*/  ISETP.LT.AND P5, PT, R11, UR4, !P0 ;  /* 0x000000040b007c0c */ /* 0x000fe2000c7a1270 */
[----:B------:R-:W-:Y:S02]  /*69a60*/  ULDC UR4, c[0x0][0x22c] ;  /* 0x00008b0000047ab9 */ /* 0x000fe40000000800 */
[----:B------:R3:W-:Y:S02]  /*69a70*/  @P2 STG.E desc[UR48][R16.64], R183 ;  /* 0x000000b710002986 */ /* 0x0007e4000c101930 */
[----:B------:R-:W4:Y:S01]  /*69a80*/  LDC R15, c[0x0][0x248] ;  /* 0x00009200ff0f7b82 */ /* 0x000f220000000800 */
[----:B------:R-:W-:Y:S01]  /*69a90*/  LEA R6, P2, R4, R3, 0x2 ;  /* 0x0000000304067211 */ /* 0x000fe200078410ff */
[----:B------:R-:W-:-:S03]  /*69aa0*/  IMAD R11, R13, 0x2, R4 ;  /* 0x000000020d0b7824 */ /* 0x000fc600078e0204 */
[----:B------:R-:W-:-:S03]  /*69ab0*/  LEA.HI.X.SX32 R7, R4, R0, 0x2, P2 ;  /* 0x0000000004077211 */ /* 0x000fc600010f16ff */
[----:B------:R-:W2:Y:S01]  /*69ac0*/  LDC R14, c[0x0][0x248] ;  /* 0x00009200ff0e7b82 */ /* 0x000ea20000000800 */
[----:B------:R-:W-:Y:S01]  /*69ad0*/  ISETP.LT.AND P2, PT, R12, UR4, !P0 ;  /* 0x000000040c007c0c */ /* 0x000fe2000c741270 */
[----:B-1----:R-:W-:Y:S01]  /*69ae0*/  IMAD R4, R19, 0x2, R11 ;  /* 0x0000000213047824 */ /* 0x002fe200078e020b */
[----:B------:R-:W-:-:S05]  /*69af0*/  LEA R12, P6, R11, R3, 0x2 ;  /* 0x000000030b0c7211 */ /* 0x000fca00078c10ff */
[----:B---3--:R-:W1:Y:S01]  /*69b00*/  LDC R16, c[0x0][0x248] ;  /* 0x00009200ff107b82 */ /* 0x008e620000000800 */
[----:B------:R-:W-:Y:S01]  /*69b10*/  LEA.HI.X.SX32 R13, R11, R0, 0x2, P6 ;  /* 0x000000000b0d7211 */ /* 0x000fe200030f16ff */
[----:B------:R3:W-:Y:S01]  /*69b20*/  @P3 STG.E desc[UR48][R6.64], R184 ;  /* 0x000000b806003986 */ /* 0x0007e2000c101930 */
[----:B------:R-:W-:-:S03]  /*69b30*/  ULDC UR4, c[0x0][0x22c] ;  /* 0x00008b0000047ab9 */ /* 0x000fc60000000800 */
[----:B------:R4:W-:Y:S02]  /*69b40*/  @P4 STG.E desc[UR48][R12.64], R185 ;  /* 0x000000b90c004986 */ /* 0x0009e4000c101930 */
[----:B------:R-:W1:Y:S01]  /*69b50*/  LDC R17, c[0x0][0x248] ;  /* 0x00009200ff117b82 */ /* 0x000e620000000800 */
[----:B---3--:R-:W-:-:S07]  /*69b60*/  LEA R6, P6, R4, R3, 0x2 ;  /* 0x0000000304067211 */ /* 0x008fce00078c10ff */
[----:B------:R-:W3:Y:S01]  /*69b70*/  LDC R19, c[0x0][0x248] ;  /* 0x00009200ff137b82 */ /* 0x000ee20000000800 */
[----:B------:R-:W-:Y:S01]  /*69b80*/  LEA.HI.X.SX32 R7, R4, R0, 0x2, P6 ;  /* 0x0000000004077211 */ /* 0x000fe200030f16ff */
[----:B----4-:R-:W-:-:S06]  /*69b90*/  IMAD R4, R15, 0x2, R4 ;  /* 0x000000020f047824 */ /* 0x010fcc00078e0204 */
[----:B------:R-:W4:Y:S01]  /*69ba0*/  LDC R12, c[0x0][0x248] ;  /* 0x00009200ff0c7b82 */ /* 0x000f220000000800 */
[----:B------:R-:W-:Y:S01]  /*69bb0*/  ISETP.LT.AND P3, PT, R10, UR4, !P0 ;  /* 0x000000040a007c0c */ /* 0x000fe2000c761270 */
[----:B--2---:R-:W-:Y:S01]  /*69bc0*/  IMAD R10, R14, 0x2, R4 ;  /* 0x000000020e0a7824 */ /* 0x004fe200078e0204 */
[----:B------:R-:W-:Y:S01]  /*69bd0*/  ULDC UR4, c[0x0][0x22c] ;  /* 0x00008b0000047ab9 */ /* 0x000fe20000000800 */
[----:B------:R2:W-:Y:S04]  /*69be0*/  @P5 STG.E desc[UR48][R6.64], R186 ;  /* 0x000000ba06005986 */ /* 0x0005e8000c101930 */
[----:B------:R-:W3:Y:S01]  /*69bf0*/  LDC R13, c[0x0][0x248] ;  /* 0x00009200ff0d7b82 */ /* 0x000ee20000000800 */
[----:B------:R-:W-:Y:S01]  /*69c00*/  ISETP.LT.AND P4, PT, R8, UR4, !P0 ;  /* 0x0000000408007c0c */ /* 0x000fe2000c781270 */
[----:B------:R-:W-:Y:S01]  /*69c10*/  ULDC UR4, c[0x0][0x22c] ;  /* 0x00008b0000047ab9 */ /* 0x000fe20000000800 */
[----:B------:R-:W-:-:S02]  /*69c20*/  LEA R8, P6, R10, R3, 0x2 ;  /* 0x000000030a087211 */ /* 0x000fc400078c10ff */
[----:B-1----:R-:W-:Y:S02]  /*69c30*/  LEA R11, R16, R10, 0x1 ;  /* 0x0000000a100b7211 */ /* 0x002fe400078e08ff */
[CC--:B--2---:R-:W-:Y:S01]  /*69c40*/  LEA R6, P5, R4.reuse, R3.reuse, 0x2 ;  /* 0x0000000304067211 */ /* 0x0c4fe200078a10ff */
[----:B------:R-:W1:Y:S03]  /*69c50*/  LDC R14, c[0x0][0x248] ;  /* 0x00009200ff0e7b82 */ /* 0x000e660000000800 */
[-C--:B------:R-:W-:Y:S02]  /*69c60*/  LEA.HI.X.SX32 R7, R4, R0.reuse, 0x2, P5 ;  /* 0x0000000004077211 */ /* 0x080fe400028f16ff */
[----:B------:R-:W-:Y:S01]  /*69c70*/  ISETP.LT.AND P5, PT, R9, UR4, !P0 ;  /* 0x0000000409007c0c */ /* 0x000fe2000c7a1270 */
[----:B------:R-:W-:Y:S01]  /*69c80*/  ULDC UR4, c[0x0][0x22c] ;  /* 0x00008b0000047ab9 */ /* 0x000fe20000000800 */
[-C--:B------:R-:W-:Y:S01]  /*69c90*/  LEA.HI.X.SX32 R9, R10, R0.reuse, 0x2, P6 ;  /* 0x000000000a097211 */ /* 0x080fe200030f16ff */
[----:B------:R-:W2:Y:S01]  /*69ca0*/  LDC R16, c[0x0][0x248] ;  /* 0x00009200ff107b82 */ /* 0x000ea20000000800 */
[----:B------:R-:W-:Y:S01]  /*69cb0*/  LEA R4, P6, R11, R3, 0x2 ;  /* 0x000000030b047211 */ /* 0x000fe200078c10ff */
[----:B------:R3:W-:Y:S01]  /*69cc0*/  @P2 STG.E desc[UR48][R6.64], R187 ;  /* 0x000000bb06002986 */ /* 0x0007e2000c101930 */
[----:B------:R-:W-:Y:S01]  /*69cd0*/  ISETP.LT.AND P2, PT, R5, UR4, !P0 ;  /* 0x0000000405007c0c */ /* 0x000fe2000c741270 */
[----:B------:R-:W-:Y:S01]  /*69ce0*/  ULDC UR4, c[0x0][0x22c] ;  /* 0x00008b0000047ab9 */ /* 0x000fe20000000800 */
[----:B------:R-:W-:Y:S01]  /*69cf0*/  LEA.HI.X.SX32 R5, R11, R0, 0x2, P6 ;  /* 0x000000000b057211 */ /* 0x000fe200030f16ff */
[----:B----4-:R-:W-:-:S02]  /*69d00*/  IMAD R11, R12, 0x2, R11 ;  /* 0x000000020c0b7824 */ /* 0x010fc400078e020b */
[----:B------:R-:W4:Y:S01]  /*69d10*/  LDC R10, c[0x0][0x248] ;  /* 0x00009200ff0a7b82 */ /* 0x000f220000000800 */
[----:B------:R1:W-:Y:S04]  /*69d20*/  @P3 STG.E desc[UR48][R8.64], R188 ;  /* 0x000000bc08003986 */ /* 0x0003e8000c101930 */
[----:B------:R1:W-:Y:S03]  /*69d30*/  @P4 STG.E desc[UR48][R4.64], R189 ;  /* 0x000000bd04004986 */ /* 0x0003e6000c101930 */
[----:B------:R-:W2:Y:S01]  /*69d40*/  LDC R12, c[0x0][0x248] ;  /* 0x00009200ff0c7b82 */ /* 0x000ea20000000800 */
[----:B---3--:R-:W-:-:S07]  /*69d50*/  IMAD R7, R13, 0x2, R11 ;  /* 0x000000020d077824 */ /* 0x008fce00078e020b */
[----:B-1----:R-:W1:Y:S01]  /*69d60*/  LDC R9, c[0x0][0x248] ;  /* 0x00009200ff097b82 */ /* 0x002e620000000800 */
[----:B------:R-:W-:Y:S01]  /*69d70*/  LEA R4, P4, R11, R3, 0x2 ;  /* 0x000000030b047211 */ /* 0x000fe200078810ff */
[----:B------:R-:W-:-:S03]  /*69d80*/  IMAD R8, R14, 0x2, R7 ;  /* 0x000000020e087824 */ /* 0x000fc600078e0207 */
[----:B------:R-:W-:-:S03]  /*69d90*/  LEA.HI.X.SX32 R5, R11, R0, 0x2, P4 ;  /* 0x000000000b057211 */ /* 0x000fc600020f16ff */
[----:B------:R-:W3:Y:S01]  /*69da0*/  LDC R11, c[0x0][0x248] ;  /* 0x00009200ff0b7b82 */ /* 0x000ee20000000800 */
[CC--:B------:R-:W-:Y:S02]  /*69db0*/  LEA R6, P6, R7.reuse, R3.reuse, 0x2 ;  /* 0x0000000307067211 */ /* 0x0c0fe400078c10ff */
[----:B------:R-:W-:Y:S01]  /*69dc0*/  ISETP.LT.AND P3, PT, R244, UR4, !P0 ;  /* 0x00000004f4007c0c */ /* 0x000fe2000c761270 */
[----:B------:R4:W-:Y:S01]  /*69dd0*/  @P5 STG.E desc[UR48][R4.64], R190 ;  /* 0x000000be04005986 */ /* 0x0009e2000c101930 */
[----:B------:R-:W-:Y:S01]  /*69de0*/  LEA.HI.X.SX32 R7, R7, R0, 0x2, P6 ;  /* 0x0000000007077211 */ /* 0x000fe200030f16ff */
[----:B------:R-:W-:Y:S02]  /*69df0*/  ULDC UR4, c[0x0][0x22c] ;  /* 0x00008b0000047ab9 */ /* 0x000fe40000000800 */
[----:B------:R-:W-:Y:S01]  /*69e00*/  ISETP.LT.AND P4, PT, R245, UR4, !P0 ;  /* 0x00000004f5007c0c */ /* 0x000fe2000c781270 */
[----:B------:R-:W-:Y:S01]  /*69e10*/  ULDC UR4, c[0x0][0x22c] ;  /* 0x00008b0000047ab9 */ /* 0x000fe20000000800 */
[----:B------:R-:W1:Y:S01]  /*69e20*/  LDC R13, c[0x0][0x248] ;  /* 0x00009200ff0d7b82 */ /* 0x000e620000000800 */
[----:B----4-:R-:W-:-:S07]  /*69e30*/  LEA R4, P6, R8, R3, 0x2 ;  /* 0x0000000308047211 */ /* 0x010fce00078c10ff */
[----:B------:R-:W4:Y:S01]  /*69e40*/  LDC R14, c[0x0][0x248] ;  /* 0x00009200ff0e7b82 */ /* 0x000f220000000800 */
[----:B------:R-:W-:Y:S01]  /*69e50*/  LEA.HI.X.SX32 R5, R8, R0, 0x2, P6 ;  /* 0x0000000008057211 */ /* 0x000fe200030f16ff */
[----:B------:R-:W-:Y:S01]  /*69e60*/  IMAD R8, R10, 0x2, R8 ;  /* 0x000000020a087824 */ /* 0x000fe200078e0208 */
[----:B------:R2:W-:Y:S01]  /*69e70*/  @P2 STG.E desc[UR48][R6.64], R191 ;  /* 0x000000bf06002986 */ /* 0x0005e2000c101930 */
[----:B------:R-:W-:Y:S01]  /*69e80*/  ISETP.LT.AND P5, PT, R250, UR4, !P0 ;  /* 0x00000004fa007c0c */ /* 0x000fe2000c7a1270 */
[----:B------:R-:W-:Y:S02]  /*69e90*/  ULDC UR4, c[0x0][0x22c] ;  /* 0x00008b0000047ab9 */ /* 0x000fe40000000800 */
[----:B------:R3:W-:Y:S01]  /*69ea0*/  @P3 STG.E desc[UR48][R4.64], R192 ;  /* 0x000000c004003986 */ /* 0x0007e2000c101930 */
[----:B------:R-:W-:Y:S01]  /*69eb0*/  ISETP.LT.AND P2, PT, R251, UR4, !P0 ;  /* 0x00000004fb007c0c */ /* 0x000fe2000c741270 */
[----:B------:R-:W-:Y:S01]  /*69ec0*/  ULDC UR4, c[0x0][0x22c] ;  /* 0x00008b0000047ab9 */ /* 0x000fe20000000800 */
[----:B------:R-:W4:Y:S01]  /*69ed0*/  LDC R10, c[0x0][0x248] ;  /* 0x00009200ff0a7b82 */ /* 0x000f220000000800 */
[----:B--2---:R-:W-:-:S07]  /*69ee0*/  IMAD R7, R12, 0x2, R8 ;  /* 0x000000020c077824 */ /* 0x004fce00078e0208 */
[----:B------:R-:W2:Y:S01]  /*69ef0*/  LDC R12, c[0x0][0x248] ;  /* 0x00009200ff0c7b82 */ /* 0x000ea20000000800 */
[CC--:B---3--:R-:W-:Y:S02]  /*69f00*/  LEA R4, P3, R8.reuse, R3.reuse, 0x2 ;  /* 0x0000000308047211 */ /* 0x0c8fe400078610ff */
[----:B------:R-:W-:Y:S02]  /*69f10*/  LEA R6, P6, R7, R3, 0x2 ;  /* 0x0000000307067211 */ /* 0x000fe400078c10ff */
[-C--:B------:R-:W-:Y:S01]  /*69f20*/  LEA.HI.X.SX32 R5, R8, R0.reuse, 0x2, P3 ;  /* 0x0000000008057211 */ /* 0x080fe200018f16ff */
[----:B------:R-:W-:Y:S01]  /*69f30*/  IMAD R8, R11, 0x2, R7 ;  /* 0x000000020b087824 */ /* 0x000fe200078e0207 */
[----:B------:R-:W-:Y:S01]  /*69f40*/  ISETP.LT.AND P3, PT, R252, UR4, !P0 ;  /* 0x00000004fc007c0c */ /* 0x000fe2000c761270 */
[----:B------:R-:W-:Y:S01]  /*69f50*/  ULDC UR4, c[0x0][0x22c] ;  /* 0x00008b0000047ab9 */ /* 0x000fe20000000800 */
[----:B------:R-:W-:Y:S01]  /*69f60*/  LEA.HI.X.SX32 R7, R7, R0, 0x2, P6 ;  /* 0x0000000007077211 */ /* 0x000fe200030f16ff */
[----:B------:R3:W-:Y:S01]  /*69f70*/  @P4 STG.E desc[UR48][R4.64], R193 ;  /* 0x000000c104004986 */ /* 0x0007e2000c101930 */
[----:B------:R-:W-:Y:S01]  /*69f80*/  ISETP.LT.AND P4, PT, R196, UR4, !P0 ;  /* 0x00000004c4007c0c */ /* 0x000fe2000c781270 */
[----:B------:R-:W-:Y:S01]  /*69f90*/  ULDC UR4, c[0x0][0x22c] ;  /* 0x00008b0000047ab9 */ /* 0x000fe20000000800 */
[----:B------:R-:W2:Y:S01]  /*69fa0*/  LDC R11, c[0x0][0x248] ;  /* 0x00009200ff0b7b82 */ /* 0x000ea20000000800 */
[----:B------:R-:W2:Y:S04]  /*69fb0*/  LDL.LU R196, [R1+0x1cd4] ;  /* 0x001cd40001c47983 */ /* 0x000ea80000300800 */
[----:B------:R-:W-:Y:S01]  /*69fc0*/  @P5 STG.E desc[UR48][R6.64], R194 ;  /* 0x000000c206005986 */ /* 0x000fe2000c101930 */
[----:B------:R-:W-:Y:S01]  /*69fd0*/  ISETP.LT.AND P5, PT, R197, UR4, !P0 ;  /* 0x00000004c5007c0c */ /* 0x000fe2000c7a1270 */
[----:B------:R-:W-:-:S02]  /*69fe0*/  ULDC UR4, c[0x0][0x22c] ;  /* 0x00008b0000047ab9 */ /* 0x000fc40000000800 */
[----:B------:R-:W2:Y:S01]  /*69ff0*/  LDL.LU R197, [R1+0x1cd0] ;  /* 0x001cd00001c57983 */ /* 0x000ea20000300800 */
[----:B---3--:R-:W-:-:S04]  /*6a000*/  LEA R4, P6, R8, R3, 0x2 ;  /* 0x0000000308047211 */ /* 0x008fc800078c10ff */
[----:B------:R-:W-:Y:S01]  /*6a010*/  LEA.HI.X.SX32 R5, R8, R0, 0x2, P6 ;  /* 0x0000000008057211 */ /* 0x000fe200030f16ff */
[----:B-1----:R-:W-:Y:S02]  /*6a020*/  IMAD R8, R9, 0x2, R8 ;  /* 0x0000000209087824 */ /* 0x002fe400078e0208 */
[----:B------:R-:W1:Y:S02]  /*6a030*/  LDC R9, c[0x0][0x248] ;  /* 0x00009200ff097b82 */ /* 0x000e640000000800 */
[----:B------:R3:W-:Y:S02]  /*6a040*/  @P2 STG.E desc[UR48][R4.64], R195 ;  /* 0x000000c304002986 */ /* 0x0007e4000c101930 */
[----:B---3--:R-:W-:-:S04]  /*6a050*/  LEA R4, P2, R8, R3, 0x2 ;  /* 0x0000000308047211 */ /* 0x008fc800078410ff */
[----:B------:R-:W-:Y:S02]  /*6a060*/  LEA.HI.X.SX32 R5, R8, R0, 0x2, P2 ;  /* 0x0000000008057211 */ /* 0x000fe400010f16ff */
[----:B------:R-:W-:Y:S01]  /*6a070*/  ISETP.LT.AND P2, PT, R198, UR4, !P0 ;  /* 0x00000004c6007c0c */ /* 0x000fe2000c741270 */
[----:B------:R-:W-:Y:S01]  /*6a080*/  ULDC UR4, c[0x0][0x22c] ;  /* 0x00008b0000047ab9 */ /* 0x000fe20000000800 */
[----:B------:R-:W3:Y:S01]  /*6a090*/  LDL.LU R198, [R1+0x1ccc] ;  /* 0x001ccc0001c67983 */ /* 0x000ee20000300800 */
[----:B----4-:R-:W-:Y:S02]  /*6a0a0*/  LEA R7, R10, R8, 0x1 ;  /* 0x000000080a077211 */ /* 0x010fe400078e08ff */
[----:B------:R-:W4:Y:S02]  /*6a0b0*/  LDC R10, c[0x0][0x248] ;  /* 0x00009200ff0a7b82 */ /* 0x000f240000000800 */
[----:B------:R-:W-:Y:S01]  /*6a0c0*/  LEA R6, P6, R7, R3, 0x2 ;  /* 0x0000000307067211 */ /* 0x000fe200078c10ff */
[----:B------:R-:W-:-:S03]  /*6a0d0*/  IMAD R8, R13, 0x2, R7 ;  /* 0x000000020d087824 */ /* 0x000fc600078e0207 */
[----:B------:R-:W-:Y:S02]  /*6a0e0*/  LEA.HI.X.SX32 R7, R7, R0, 0x2, P6 ;  /* 0x0000000007077211 */ /* 0x000fe400030f16ff */
[----:B------:R-:W4:Y:S01]  /*6a0f0*/  LDC R13, c[0x0][0x248] ;  /* 0x00009200ff0d7b82 */ /* 0x000f220000000800 */
[----:B--2---:R2:W-:Y:S01]  /*6a100*/  @P3 STG.E desc[UR48][R4.64], R196 ;  /* 0x000000c404003986 */ /* 0x0045e2000c101930 */
[----:B------:R-:W-:Y:S01]  /*6a110*/  ISETP.LT.AND P3, PT, R200, UR4, !P0 ;  /* 0x00000004c8007c0c */ /* 0x000fe2000c761270 */
[----:B------:R-:W-:Y:S02]  /*6a120*/  ULDC UR4, c[0x0][0x22c] ;  /* 0x00008b0000047ab9 */ /* 0x000fe40000000800 */
[----:B------:R-:W4:Y:S04]  /*6a130*/  LDL.LU R200, [R1+0x1cc8] ;  /* 0x001cc80001c87983 */ /* 0x000f280000300800 */
[----:B------:R-:W-:Y:S01]  /*6a140*/  @P4 STG.E desc[UR48][R6.64], R197 ;  /* 0x000000c506004986 */ /* 0x000fe2000c101930 */
[----:B------:R-:W-:Y:S01]  /*6a150*/  ISETP.LT.AND P4, PT, R199, UR4, !P0 ;  /* 0x00000004c7007c0c */ /* 0x000fe2000c781270 */
[----:B------:R-:W-:-:S02]  /*6a160*/  ULDC UR4, c[0x0][0x22c] ;  /* 0x00008b0000047ab9 */ /* 0x000fc40000000800 */
[----:B------:R-:W4:Y:S01]  /*6a170*/  LDL.LU R199, [R1+0x1cc4] ;  /* 0x001cc40001c77983 */ /* 0x000f220000300800 */
[----:B--2---:R-:W-:-:S04]  /*6a180*/  LEA R4, P6, R8, R3, 0x2 ;  /* 0x0000000308047211 */ /* 0x004fc800078c10ff */
[----:B------:R-:W-:Y:S01]  /*6a190*/  LEA.HI.X.SX32 R5, R8, R0, 0x2, P6 ;  /* 0x0000000008057211 */ /* 0x000fe200030f16ff */
[----:B-1----:R-:W-:Y:S02]  /*6a1a0*/  IMAD R8, R9, 0x2, R8 ;  /* 0x0000000209087824 */ /* 0x002fe400078e0208 */
[----:B------:R-:W1:Y:S02]  /*6a1b0*/  LDC R9, c[0x0][0x248] ;  /* 0x00009200ff097b82 */ /* 0x000e640000000800 */
[----:B---3--:R2:W-:Y:S02]  /*6a1c0*/  @P5 STG.E desc[UR48][R4.64], R198 ;  /* 0x000000c604005986 */ /* 0x0085e4000c101930 */
[----:B--2---:R-:W-:-:S04]  /*6a1d0*/  LEA R4, P5, R8, R3, 0x2 ;  /* 0x0000000308047211 */ /* 0x004fc800078a10ff */
[----:B------:R-:W-:Y:S02]  /*6a1e0*/  LEA.HI.X.SX32 R5, R8, R0, 0x2, P5 ;  /* 0x0000000008057211 */ /* 0x000fe400028f16ff */
[----:B------:R-:W-:Y:S01]  /*6a1f0*/  ISETP.LT.AND P5, PT, R201, UR4, !P0 ;  /* 0x00000004c9007c0c */ /* 0x000fe2000c7a1270 */
[----:B------:R-:W-:Y:S01]  /*6a200*/  IMAD R7, R11, 0x2, R8 ;  /* 0x000000020b077824 */ /* 0x000fe200078e0208 */
[----:B------:R-:W2:Y:S01]  /*6a210*/  LDL.LU R201, [R1+0x1cc0] ;  /* 0x001cc00001c97983 */ /* 0x000ea20000300800 */
[----:B------:R-:W-:Y:S01]  /*6a220*/  ULDC UR4, c[0x0][0x22c] ;  /* 0x00008b0000047ab9 */ /* 0x000fe20000000800 */
[----:B------:R-:W3:Y:S02]  /*6a230*/  LDC R11, c[0x0][0x248] ;  /* 0x00009200ff0b7b82 */ /* 0x000ee40000000800 */
[----:B------:R-:W-:Y:S01]  /*6a240*/  LEA R6, P6, R7, R3, 0x2 ;  /* 0x0000000307067211 */ /* 0x000fe200078c10ff */
[----:B------:R-:W-:-:S03]  /*6a250*/  IMAD R8, R12, 0x2, R7 ;  /* 0x000000020c087824 */ /* 0x000fc600078e0207 */
[----:B------:R-:W-:Y:S02]  /*6a260*/  LEA.HI.X.SX32 R7, R7, R0, 0x2, P6 ;  /* 0x0000000007077211 */ /* 0x000fe400030f16ff */
[----:B------:R-:W3:Y:S01]  /*6a270*/  LDC R12, c[0x0][0x248] ;  /* 0x00009200ff0c7b82 */ /* 0x000ee20000000800 */
[----:B----4-:R4:W-:Y:S01]  /*6a280*/  @P2 STG.E desc[UR48][R4.64], R199 ;  /* 0x000000c704002986 */ /* 0x0109e2000c101930 */
[----:B------:R-:W-:Y:S01]  /*6a290*/  ISETP.LT.AND P2, PT, R202, UR4, !P0 ;  /* 0x00000004ca007c0c */ /* 0x000fe2000c741270 */
[----:B------:R-:W-:Y:S02]  /*6a2a0*/  ULDC UR4, c[0x0][0x22c] ;  /* 0x00008b0000047ab9 */ /* 0x000fe40000000800 */
[----:B------:R-:W3:Y:S04]  /*6a2b0*/  LDL.LU R202, [R1+0x1cbc] ;  /* 0x001cbc0001ca7983 */ /* 0x000ee80000300800 */
[----:B------:R-:W-:Y:S01]  /*6a2c0*/  @P3 STG.E desc[UR48][R6.64], R200 ;  /* 0x000000c806003986 */ /* 0x000fe2000c101930 */
[----:B------:R-:W-:Y:S01]  /*6a2d0*/  ISETP.LT.AND P3, PT, R203, UR4, !P0 ;  /* 0x00000004cb007c0c */ /* 0x000fe2000c761270 */
[----:B------:R-:W-:-:S02]  /*6a2e0*/  ULDC UR4, c[0x0][0x22c] ;  /* 0x00008b0000047ab9 */ /* 0x000fc40000000800 */
[----:B------:R-:W3:Y:S01]  /*6a2f0*/  LDL.LU R203, [R1+0x1cb8] ;  /* 0x001cb80001cb7983 */ /* 0x000ee20000300800 */
[----:B----4-:R-:W-:-:S04]  /*6a300*/  LEA R4, P6, R8, R3, 0x2 ;  /* 0x0000000308047211 */ /* 0x010fc800078c10ff */
[----:B------:R-:W-:Y:S01]  /*6a310*/  LEA.HI.X.SX32 R5, R8, R0, 0x2, P6 ;  /* 0x0000000008057211 */ /* 0x000fe200030f16ff */
[----:B------:R-:W-:Y:S02]  /*6a320*/  IMAD R8, R10, 0x2, R8 ;  /* 0x000000020a087824 */ /* 0x000fe400078e0208 */
[----:B------:R-:W4:Y:S02]  /*6a330*/  LDC R10, c[0x0][0x248] ;  /* 0x00009200ff0a7b82 */ /* 0x000f240000000800 */
[----:B--2---:R2:W-:Y:S02]  /*6a340*/  @P4 STG.E desc[UR48][R4.64], R201 ;  /* 0x000000c904004986 */ /* 0x0045e4000c101930 */
[----:B--2---:R-:W-:-:S04]  /*6a350*/  LEA R4, P4, R8, R3, 0x2 ;  /* 0x0000000308047211 */ /* 0x004fc800078810ff */
[----:B------:R-:W-:Y:S02]  /*6a360*/  LEA.HI.X.SX32 R5, R8, R0, 0x2, P4 ;  /* 0x0000000008057211 */ /* 0x000fe400020f16ff */
[----:B------:R-:W-:Y:S01]  /*6a370*/  ISETP.LT.AND P4, PT, R204, UR4, !P0 ;  /* 0x00000004cc007c0c */ /* 0x000fe2000c781270 */
[----:B-1----:R-:W-:Y:S01]  /*6a380*/  IMAD R7, R9, 0x2, R8 ;  /* 0x0000000209077824 */ /* 0x002fe200078e0208 */
[----:B------:R-:W2:Y:S01]  /*6a390*/  LDL.LU R204, [R1+0x1cb4] ;  /* 0x001cb40001cc7983 */ /* 0x000ea20000300800 */
[----:B------:R-:W-:Y:S01]  /*6a3a0*/  ULDC UR4, c[0x0][0x22c] ;  /* 0x00008b0000047ab9 */ /* 0x000fe20000000800 */
[----:B------:R-:W1:Y:S02]  /*6a3b0*/  LDC R9, c[0x0][0x248] ;  /* 0x00009200ff097b82 */ /* 0x000e640000000800 */
[----:B------:R-:W-:Y:S01]  /*6a3c0*/  LEA R6, P6, R7, R3, 0x2 ;  /* 0x0000000307067211 */ /* 0x000fe200078c10ff */
[----:B------:R-:W-:-:S03]  /*6a3d0*/  IMAD R8, R13, 0x2, R7 ;  /* 0x000000020d087824 */ /* 0x000fc600078e0207 */
[----:B------:R-:W-:Y:S02]  /*6a3e0*/  LEA.HI.X.SX32 R7, R7, R0, 0x2, P6 ;  /* 0x0000000007077211 */ /* 0x000fe400030f16ff */
[----:B------:R-:W1:Y:S01]  /*6a3f0*/  LDC R13, c[0x0][0x248] ;  /* 0x00009200ff0d7b82 */ /* 0x000e620000000800 */
[----:B---3--:R3:W-:Y:S01]  /*6a400*/  @P5 STG.E desc[UR48][R4.64], R202 ;  /* 0x000000ca04005986 */ /* 0x0087e2000c101930 */
[----:B------:R-:W-:Y:S01]  /*6a410*/  ISETP.LT.AND P5, PT, R205, UR4, !P0 ;  /* 0x00000004cd007c0c */ /* 0x000fe2000c7a1270 */
[----:B------:R-:W-:Y:S02]  /*6a420*/  ULDC UR4, c[0x0][0x22c] ;  /* 0x00008b0000047ab9 */ /* 0x000fe40000000800 */
[----:B------:R-:W2:Y:S04]  /*6a430*/  LDL.LU R205, [R1+0x1cb0] ;  /* 0x001cb00001cd7983 */ /* 0x000ea80000300800 */
[----:B------:R-:W-:Y:S01]  /*6a440*/  @P2 STG.E desc[UR48][R6.64], R203 ;  /* 0x000000cb06002986 */ /* 0x000fe2000c101930 */
[----:B------:R-:W-:Y:S01]  /*6a450*/  ISETP.LT.AND P2, PT, R206, UR4, !P0 ;  /* 0x00000004ce007c0c */ /* 0x000fe2000c741270 */
[----:B------:R-:W-:-:S02]  /*6a460*/  ULDC UR4, c[0x0][0x22c] ;  /* 0x00008b0000047ab9 */ /* 0x000fc40000000800 */
[----:B------:R-:W2:Y:S01]  /*6a470*/  LDL.LU R206, [R1+0x1cac] ;  /* 0x001cac0001ce7983 */ /* 0x000ea20000300800 */
[----:B---3--:R-:W-:-:S04]  /*6a480*/  LEA R4, P6, R8, R3, 0x2 ;  /* 0x0000000308047211 */ /* 0x008fc800078c10ff */
[----:B------:R-:W-:Y:S02]  /*6a490*/  LEA.HI.X.SX32 R5, R8, R0, 0x2, P6 ;  /* 0x0000000008057211 */ /* 0x000fe400030f16ff */
[----:B----4-:R-:W-:Y:S02]  /*6a4a0*/  LEA R8, R10, R8, 0x1 ;  /* 0x000000080a087211 */ /* 0x010fe400078e08ff */
[----:B------:R-:W3:Y:S01]  /*6a4b0*/  LDC R10, c[0x0][0x248] ;  /* 0x00009200ff0a7b82 */ /* 0x000ee20000000800 */
[----:B--2---:R2:W-:Y:S02]  /*6a4c0*/  @P3 STG.E desc[UR48][R4.64], R204 ;  /* 0x000000cc04003986 */ /* 0x0045e4000c101930 */
[----:B--2---:R-:W-:-:S04]  /*6a4d0*/  LEA R4, P3, R8, R3, 0x2 ;  /* 0x0000000308047211 */ /* 0x004fc800078610ff */
[----:B------:R-:W-:Y:S02]  /*6a4e0*/  LEA.HI.X.SX32 R5, R8, R0, 0x2, P3 ;  /* 0x0000000008057211 */ /* 0x000fe400018f16ff */
[----:B------:R-:W-:Y:S01]  /*6a4f0*/  ISETP.LT.AND P3, PT, R207, UR4, !P0 ;  /* 0x00000004cf007c0c */ /* 0x000fe2000c761270 */
[----:B------:R-:W-:Y:S01]  /*6a500*/  IMAD R7, R11, 0x2, R8 ;  /* 0x000000020b077824 */ /* 0x000fe200078e0208 */
[----:B------:R-:W2:Y:S01]  /*6a510*/  LDL.LU R207, [R1+0x1ca8] ;  /* 0x001ca80001cf7983 */ /* 0x000ea20000300800 */
[----:B------:R-:W-:Y:S01]  /*6a520*/  ULDC UR4, c[0x0][0x22c] ;  /* 0x00008b0000047ab9 */ /* 0x000fe20000000800 */
[----:B------:R-:W4:Y:S02]  /*6a530*/  LDC R11, c[0x0][0x248] ;  /* 0x00009200ff0b7b82 */ /* 0x000f240000000800 */
[----:B------:R-:W-:Y:S01]  /*6a540*/  LEA R6, P6, R7, R3, 0x2 ;  /* 0x0000000307067211 */ /* 0x000fe200078c10ff */
[----:B------:R-:W-:-:S03]  /*6a550*/  IMAD R8, R12, 0x2, R7 ;  /* 0x000000020c087824 */ /* 0x000fc600078e0207 */
[----:B------:R-:W-:Y:S02]  /*6a560*/  LEA.HI.X.SX32 R7, R7, R0, 0x2, P6 ;  /* 0x0000000007077211 */ /* 0x000fe400030f16ff */
[----:B------:R-:W4:Y:S01]  /*6a570*/  LDC R12, c[0x0][0x248] ;  /* 0x00009200ff0c7b82 */ /* 0x000f220000000800 */
[----:B------:R1:W-:Y:S01]  /*6a580*/  @P4 STG.E desc[UR48][R4.64], R205 ;  /* 0x000000cd04004986 */ /* 0x0003e2000c101930 */
[----:B------:R-:W-:Y:S01]  /*6a590*/  ISETP.LT.AND P4, PT, R208, UR4, !P0 ;  /* 0x00000004d0007c0c */ /* 0x000fe2000c781270 */
[----:B------:R-:W-:Y:S02]  /*6a5a0*/  ULDC UR4, c[0x0][0x22c] ;  /* 0x00008b0000047ab9 */ /* 0x000fe40000000800 */
[----:B------:R-:W4:Y:S04]  /*6a5b0*/  LDL.LU R208, [R1+0x1ca4] ;  /* 0x001ca40001d07983 */ /* 0x000f280000300800 */
[----:B------:R-:W-:Y:S01]  /*6a5c0*/  @P5 STG.E desc[UR48][R6.64], R206 ;  /* 0x000000ce06005986 */ /* 0x000fe2000c101930 */
[----:B------:R-:W-:Y:S01]  /*6a5d0*/  ISETP.LT.AND P5, PT, R209, UR4, !P0 ;  /* 0x00000004d1007c0c */ /* 0x000fe2000c7a1270 */
[----:B------:R-:W-:-:S02]  /*6a5e0*/  ULDC UR4, c[0x0][0x22c] ;  /* 0x00008b0000047ab9 */ /* 0x000fc40000000800 */
[----:B------:R-:W4:Y:S01]  /*6a5f0*/  LDL.LU R209, [R1+0x1ca0] ;  /* 0x001ca00001d17983 */ /* 0x000f220000300800 */
[----:B-1----:R-:W-:-:S04]  /*6a600*/  LEA R4, P6, R8, R3, 0x2 ;  /* 0x0000000308047211 */ /* 0x002fc800078c10ff */
[----:B------:R-:W-:Y:S01]  /*6a610*/  LEA.HI.X.SX32 R5, R8, R0, 0x2, P6 ;  /* 0x0000000008057211 */ /* 0x000fe200030f16ff */
[----:B------:R-:W-:Y:S02]  /*6a620*/  IMAD R8, R9, 0x2, R8 ;  /* 0x0000000209087824 */ /* 0x000fe400078e0208 */
[----:B------:R-:W1:Y:S02]  /*6a630*/  LDC R9, c[0x0][0x248] ;  /* 0x00009200ff097b82 */ /* 0x000e640000000800 */
[----:B--2---:R2:W-:Y:S02]  /*6a640*/  @P2 STG.E desc[UR48][R4.64], R207 ;  /* 0x000000cf04002986 */ /* 0x0045e4000c101930 */
[----:B--2---:R-:W-:-:S04]  /*6a650*/  LEA R4, P2, R8, R3, 0x2 ;  /* 0x0000000308047211 */ /* 0x004fc800078410ff */
[----:B------:R-:W-:Y:S02]  /*6a660*/  LEA.HI.X.SX32 R5, R8, R0, 0x2, P2 ;  /* 0x0000000008057211 */ /* 0x000fe400010f16ff */
[----:B------:R-:W-:Y:S01]  /*6a670*/  ISETP.LT.AND P2, PT, R210, UR4, !P0 ;  /* 0x00000004d2007c0c */ /* 0x000fe2000c741270 */
[----:B---3--:R-:W-:Y:S01]  /*6a680*/  IMAD R7, R10, 0x2, R8 ;  /* 0x000000020a077824 */ /* 0x008fe200078e0208 */
        /* <DEDUP_REMOVED lines=17> */
[----:B-1----:R-:W-:Y:S02]  /*6a7a0*/  IMAD R8, R9, 0x2, R8 ;  /* 0x0000000209087824 */ /* 0x002fe400078e0208 */
[----:B------:R-:W1:Y:S02]  /*6a7b0*/  LDC R9, c[0x0][0x248] ;  /* 0x00009200ff097b82 */ /* 0x000e640000000800 */
        /* <DEDUP_REMOVED lines=8> */
[----:B------:R-:W-:Y:S02]  /*6a840*/  LEA R6, P6, R7, R3, 0x2 ;  /* 0x0000000307067211 */ /* 0x000fe400078c10ff */
[----:B------:R-:W-:-:S02]  /*6a850*/  LEA R8, R12, R7, 0x1 ;  /* 0x000000070c087211 */ /* 0x000fc400078e08ff */
[----:B------:R-:W-:Y:S02]  /*6a860*/  LEA.HI.X.SX32 R7, R7, R0, 0x2, P6 ;  /* 0x0000000007077211 */ /* 0x000fe400030f16ff */
[----:B------:R-:W4:Y:S01]  /*6a870*/  LDC R12, c[0x0][0x248] ;  /* 0x00009200ff0c7b82 */ /* 0x000f220000000800 */
[----:B---3--:R3:W-:Y:S01]  /*6a880*/  @P2 STG.E desc[UR48][R4.64], R211 ;  /* 0x000000d304002986 */ /* 0x0087e2000c101930 */
[----:B------:R-:W-:Y:S01]  /*6a890*/  ISETP.LT.AND P2, PT, R214, UR4, !P0 ;  /* 0x00000004d6007c0c */ /* 0x000fe2000c741270 */
[----:B------:R-:W-:Y:S02]  /*6a8a0*/  ULDC UR4, c[0x0][0x22c] ;  /* 0x00008b0000047ab9 */ /* 0x000fe40000000800 */
[----:B------:R-:W4:Y:S04]  /*6a8b0*/  LDL.LU R214, [R1+0x1c8c] ;  /* 0x001c8c0001d67983 */ /* 0x000f280000300800 */
[----:B------:R-:W-:Y:S01]  /*6a8c0*/  @P3 STG.E desc[UR48][R6.64], R212 ;  /* 0x000000d406003986 */ /* 0x000fe2000c101930 */
[----:B------:R-:W-:Y:S01]  /*6a8d0*/  ISETP.LT.AND P3, PT, R215, UR4, !P0 ;  /* 0x00000004d7007c0c */ /* 0x000fe2000c761270 */
[----:B------:R-:W-:-:S02]  /*6a8e0*/  ULDC UR4, c[0x0][0x22c] ;  /* 0x00008b0000047ab9 */ /* 0x000fc40000000800 */
[----:B------:R-:W4:Y:S01]  /*6a8f0*/  LDL.LU R215, [R1+0x1c88] ;  /* 0x001c880001d77983 */ /* 0x000f220000300800 */
[----:B---3--:R-:W-:-:S04]  /*6a900*/  LEA R4, P6, R8, R3, 0x2 ;  /* 0x0000000308047211 */ /* 0x008fc800078c10ff */
[----:B------:R-:W-:Y:S01]  /*6a910*/  LEA.HI.X.SX32 R5, R8, R0, 0x2, P6 ;  /* 0x0000000008057211 */ /* 0x000fe200030f16ff */
[----:B------:R-:W-:Y:S02]  /*6a920*/  IMAD R8, R10, 0x2, R8 ;  /* 0x000000020a087824 */ /* 0x000fe400078e0208 */
[----:B------:R-:W3:Y:S02]  /*6a930*/  LDC R10, c[0x0][0x248] ;  /* 0x00009200ff0a7b82 */ /* 0x000ee40000000800 */
        /* <DEDUP_REMOVED lines=12> */
[----:B----4-:R4:W-:Y:S01]  /*6aa00*/  @P5 STG.E desc[UR48][R4.64], R214 ;  /* 0x000000d604005986 */ /* 0x0109e2000c101930 */
[----:B------:R-:W-:Y:S01]  /*6aa10*/  ISETP.LT.AND P5, PT, R217, UR4, !P0 ;  /* 0x00000004d9007c0c */ /* 0x000fe2000c7a1270 */
[----:B------:R-:W-:Y:S02]  /*6aa20*/  ULDC UR4, c[0x0][0x22c] ;  /* 0x00008b0000047ab9 */ /* 0x000fe40000000800 */
[----:B------:R-:W2:Y:S04]  /*6aa30*/  LDL.LU R217, [R1+0x1c80] ;  /* 0x001c800001d97983 */ /* 0x000ea80000300800 */
[----:B------:R-:W-:Y:S01]  /*6aa40*/  @P2 STG.E desc[UR48][R6.64], R215 ;  /* 0x000000d706002986 */ /* 0x000fe2000c101930 */
[----:B------:R-:W-:Y:S01]  /*6aa50*/  ISETP.LT.AND P2, PT, R218, UR4, !P0 ;  /* 0x00000004da007c0c */ /* 0x000fe2000c741270 */
[----:B------:R-:W-:-:S02]  /*6aa60*/  ULDC UR4, c[0x0][0x22c] ;  /* 0x00008b0000047ab9 */ /* 0x000fc40000000800 */
[----:B------:R-:W2:Y:S01]  /*6aa70*/  LDL.LU R218, [R1+0x1c7c] ;  /* 0x001c7c0001da7983 */ /* 0x000ea20000300800 */
[----:B----4-:R-:W-:-:S04]  /*6aa80*/  LEA R4, P6, R8, R3, 0x2 ;  /* 0x0000000308047211 */ /* 0x010fc800078c10ff */
[----:B------:R-:W-:Y:S01]  /*6aa90*/  LEA.HI.X.SX32 R5, R8, R0, 0x2, P6 ;  /* 0x0000000008057211 */ /* 0x000fe200030f16ff */
[----:B---3--:R-:W-:Y:S02]  /*6aaa0*/  IMAD R8, R10, 0x2, R8 ;  /* 0x000000020a087824 */ /* 0x008fe400078e0208 */
[----:B------:R-:W3:Y:S02]  /*6aab0*/  LDC R10, c[0x0][0x248] ;  /* 0x00009200ff0a7b82 */ /* 0x000ee40000000800 */
        /* <DEDUP_REMOVED lines=28> */
[----:B------:R-:W-:Y:S01]  /*6ac80*/  ULDC UR4, c[0x0][0x22c] ;  /* 0x00008b0000047ab9 */ /* 0x000fe20000000800 */
[----:B------:R-:W2:Y:S01]  /*6ac90*/  LDL.LU R222, [R1+0x1c6c] ;  /* 0x001c6c0001de7983 */ /* 0x000ea20000300800 */
[----:B---3--:R-:W-:Y:S02]  /*6aca0*/  LEA R7, R10, R8, 0x1 ;  /* 0x000000080a077211 */ /* 0x008fe400078e08ff */
        /* <DEDUP_REMOVED lines=57> */
[----:B------:R1:W-:Y:S01]  /*6b040*/  @P2 STG.E desc[UR48][R6.64], R227 ;  /* 0x000000e306002986 */ /* 0x0003e2000c101930 */
[----:B------:R-:W-:Y:S01]  /*6b050*/  ISETP.LT.AND P2, PT, R230, UR4, !P0 ;  /* 0x00000004e6007c0c */ /* 0x000fe2000c741270 */
[----:B------:R-:W-:-:S02]  /*6b060*/  ULDC UR4, c[0x0][0x22c] ;  /* 0x00008b0000047ab9 */ /* 0x000fc40000000800 */
[----:B------:R-:W2:Y:S01]  /*6b070*/  LDL.LU R230, [R1+0x1c4c] ;  /* 0x001c4c0001e67983 */ /* 0x000ea20000300800 */
[----:B----4-:R-:W-:-:S04]  /*6b080*/  LEA R4, P6, R8, R3, 0x2 ;  /* 0x0000000308047211 */ /* 0x010fc800078c10ff */
[----:B------:R-:W-:Y:S02]  /*6b090*/  LEA.HI.X.SX32 R5, R8, R0, 0x2, P6 ;  /* 0x0000000008057211 */ /* 0x000fe400030f16ff */
[----:B---3--:R-:W-:Y:S02]  /*6b0a0*/  LEA R8, R10, R8, 0x1 ;  /* 0x000000080a087211 */ /* 0x008fe400078e08ff */
[----:B------:R-:W3:Y:S03]  /*6b0b0*/  LDC R10, c[0x0][0x248] ;  /* 0x00009200ff0a7b82 */ /* 0x000ee60000000800 */
[----:B-1----:R-:W-:Y:S01]  /*6b0c0*/  IMAD R7, R11, 0x2, R8 ;  /* 0x000000020b077824 */ /* 0x002fe200078e0208 */
[----:B--2---:R1:W-:Y:S04]  /*6b0d0*/  @P3 STG.E desc[UR48][R4.64], R228 ;  /* 0x000000e404003986 */ /* 0x0043e8000c101930 */
[----:B------:R-:W2:Y:S01]  /*6b0e0*/  LDC R11, c[0x0][0x248] ;  /* 0x00009200ff0b7b82 */ /* 0x000ea20000000800 */
[----:B-1----:R-:W-:-:S04]  /*6b0f0*/  LEA R4, P3, R8, R3, 0x2 ;  /* 0x0000000308047211 */ /* 0x002fc800078610ff */
[-C--:B------:R-:W-:Y:S02]  /*6b100*/  LEA.HI.X.SX32 R5, R8, R0.reuse, 0x2, P3 ;  /* 0x0000000008057211 */ /* 0x080fe400018f16ff */
[----:B------:R-:W-:Y:S02]  /*6b110*/  ISETP.LT.AND P3, PT, R231, UR4, !P0 ;  /* 0x00000004e7007c0c */ /* 0x000fe4000c761270 */
[C---:B------:R-:W-:Y:S01]  /*6b120*/  LEA R6, P6, R7.reuse, R3, 0x2 ;  /* 0x0000000307067211 */ /* 0x040fe200078c10ff */
[----:B------:R-:W4:Y:S01]  /*6b130*/  LDL.LU R231, [R1+0x1c48] ;  /* 0x001c480001e77983 */ /* 0x000f220000300800 */
[----:B------:R-:W-:Y:S01]  /*6b140*/  IMAD R8, R12, 0x2, R7 ;  /* 0x000000020c087824 */ /* 0x000fe200078e0207 */
[----:B------:R-:W-:Y:S01]  /*6b150*/  ULDC UR4, c[0x0][0x22c] ;  /* 0x00008b0000047ab9 */ /* 0x000fe20000000800 */
[----:B------:R-:W-:Y:S01]  /*6b160*/  LEA.HI.X.SX32 R7, R7, R0, 0x2, P6 ;  /* 0x0000000007077211 */ /* 0x000fe200030f16ff */
[----:B------:R-:W1:Y:S01]  /*6b170*/  LDC R12, c[0x0][0x248] ;  /* 0x00009200ff0c7b82 */ /* 0x000e620000000800 */
[----:B------:R3:W-:Y:S01]  /*6b180*/  @P4 STG.E desc[UR48][R4.64], R229 ;  /* 0x000000e504004986 */ /* 0x0007e2000c101930 */
[----:B------:R-:W-:Y:S01]  /*6b190*/  ISETP.LT.AND P4, PT, R232, UR4, !P0 ;  /* 0x00000004e8007c0c */ /* 0x000fe2000c781270 */
[----:B------:R-:W-:-:S02]  /*6b1a0*/  ULDC UR4, c[0x0][0x22c] ;  /* 0x00008b0000047ab9 */ /* 0x000fc40000000800 */
[----:B------:R-:W2:Y:S04]  /*6b1b0*/  LDL.LU R232, [R1+0x1c44] ;  /* 0x001c440001e87983 */ /* 0x000ea80000300800 */
[----:B------:R1:W-:Y:S01]  /*6b1c0*/  @P5 STG.E desc[UR48][R6.64], R230 ;  /* 0x000000e606005986 */ /* 0x0003e2000c101930 */
[----:B------:R-:W-:Y:S01]  /*6b1d0*/  ISETP.LT.AND P5, PT, R233, UR4, !P0 ;  /* 0x00000004e9007c0c */ /* 0x000fe2000c7a1270 */
[----:B------:R-:W-:Y:S02]  /*6b1e0*/  ULDC UR4, c[0x0][0x22c] ;  /* 0x00008b0000047ab9 */ /* 0x000fe40000000800 */
[----:B------:R-:W2:Y:S01]  /*6b1f0*/  LDL.LU R233, [R1+0x1c40] ;  /* 0x001c400001e97983 */ /* 0x000ea20000300800 */
[----:B---3--:R-:W-:-:S04]  /*6b200*/  LEA R4, P6, R8, R3, 0x2 ;  /* 0x0000000308047211 */ /* 0x008fc800078c10ff */
[----:B------:R-:W-:Y:S01]  /*6b210*/  LEA.HI.X.SX32 R5, R8, R0, 0x2, P6 ;  /* 0x0000000008057211 */ /* 0x000fe200030f16ff */
[----:B------:R-:W-:Y:S02]  /*6b220*/  IMAD R8, R9, 0x2, R8 ;  /* 0x0000000209087824 */ /* 0x000fe400078e0208 */
[----:B------:R-:W3:Y:S02]  /*6b230*/  LDC R9, c[0x0][0x248] ;  /* 0x00009200ff097b82 */ /* 0x000ee40000000800 */
[----:B-1----:R-:W-:-:S05]  /*6b240*/  IMAD R7, R10, 0x2, R8 ;  /* 0x000000020a077824 */ /* 0x002fca00078e0208 */
[-C--:B------:R-:W-:Y:S01]  /*6b250*/  LEA R6, P6, R7, R3.reuse, 0x2 ;  /* 0x0000000307067211 */ /* 0x080fe200078c10ff */
[----:B------:R-:W1:Y:S01]  /*6b260*/  LDC R10, c[0x0][0x248] ;  /* 0x00009200ff0a7b82 */ /* 0x000e620000000800 */
[----:B----4-:R4:W-:Y:S02]  /*6b270*/  @P2 STG.E desc[UR48][R4.64], R231 ;  /* 0x000000e704002986 */ /* 0x0109e4000c101930 */
[----:B----4-:R-:W-:-:S04]  /*6b280*/  LEA R4, P2, R8, R3, 0x2 ;  /* 0x0000000308047211 */ /* 0x010fc800078410ff */
[-C--:B------:R-:W-:Y:S02]  /*6b290*/  LEA.HI.X.SX32 R5, R8, R0.reuse, 0x2, P2 ;  /* 0x0000000008057211 */ /* 0x080fe400010f16ff */
[----:B------:R-:W-:Y:S01]  /*6b2a0*/  ISETP.LT.AND P2, PT, R234, UR4, !P0 ;  /* 0x00000004ea007c0c */ /* 0x000fe2000c741270 */
[----:B------:R-:W-:Y:S01]  /*6b2b0*/  IMAD R8, R13, 0x2, R7 ;  /* 0x000000020d087824 */ /* 0x000fe200078e0207 */
[----:B------:R-:W4:Y:S01]  /*6b2c0*/  LDL.LU R234, [R1+0x1c3c] ;  /* 0x001c3c0001ea7983 */ /* 0x000f220000300800 */
[----:B------:R-:W-:Y:S01]  /*6b2d0*/  LEA.HI.X.SX32 R7, R7, R0, 0x2, P6 ;  /* 0x0000000007077211 */ /* 0x000fe200030f16ff */
[----:B------:R-:W-:Y:S01]  /*6b2e0*/  ULDC UR4, c[0x0][0x22c] ;  /* 0x00008b0000047ab9 */ /* 0x000fe20000000800 */
[----:B------:R-:W1:Y:S01]  /*6b2f0*/  LDC R13, c[0x0][0x248] ;  /* 0x00009200ff0d7b82 */ /* 0x000e620000000800 */
[----:B--2---:R2:W-:Y:S01]  /*6b300*/  @P3 STG.E desc[UR48][R4.64], R232 ;  /* 0x000000e804003986 */ /* 0x0045e2000c101930 */
[----:B------:R-:W-:Y:S01]  /*6b310*/  ISETP.LT.AND P3, PT, R24, UR4, !P0 ;  /* 0x0000000418007c0c */ /* 0x000fe2000c761270 */
[----:B------:R-:W-:-:S02]  /*6b320*/  ULDC UR4, c[0x0][0x22c] ;  /* 0x00008b0000047ab9 */ /* 0x000fc40000000800 */
[----:B------:R-:W4:Y:S04]  /*6b330*/  LDL.LU R24, [R1+0x1c38] ;  /* 0x001c380001187983 */ /* 0x000f280000300800 */
[----:B------:R1:W-:Y:S01]  /*6b340*/  @P4 STG.E desc[UR48][R6.64], R233 ;  /* 0x000000e906004986 */ /* 0x0003e2000c101930 */
[----:B------:R-:W-:Y:S01]  /*6b350*/  ISETP.LT.AND P4, PT, R235, UR4, !P0 ;  /* 0x00000004eb007c0c */ /* 0x000fe2000c781270 */
[----:B------:R-:W-:Y:S02]  /*6b360*/  ULDC UR4, c[0x0][0x22c] ;  /* 0x00008b0000047ab9 */ /* 0x000fe40000000800 */
[----:B------:R-:W4:Y:S01]  /*6b370*/  LDL.LU R235, [R1+0x1c34] ;  /* 0x001c340001eb7983 */ /* 0x000f220000300800 */
[----:B--2---:R-:W-:-:S04]  /*6b380*/  LEA R4, P6, R8, R3, 0x2 ;  /* 0x0000000308047211 */ /* 0x004fc800078c10ff */
[----:B------:R-:W-:Y:S01]  /*6b390*/  LEA.HI.X.SX32 R5, R8, R0, 0x2, P6 ;  /* 0x0000000008057211 */ /* 0x000fe200030f16ff */
[----:B---3--:R-:W-:Y:S02]  /*6b3a0*/  IMAD R8, R9, 0x2, R8 ;  /* 0x0000000209087824 */ /* 0x008fe400078e0208 */
[----:B------:R-:W2:Y:S02]  /*6b3b0*/  LDC R9, c[0x0][0x248] ;  /* 0x00009200ff097b82 */ /* 0x000ea40000000800 */
[----:B-1----:R-:W-:-:S05]  /*6b3c0*/  IMAD R7, R11, 0x2, R8 ;  /* 0x000000020b077824 */ /* 0x002fca00078e0208 */
[-C--:B------:R-:W-:Y:S01]  /*6b3d0*/  LEA R6, P6, R7, R3.reuse, 0x2 ;  /* 0x0000000307067211 */ /* 0x080fe200078c10ff */
[----:B------:R-:W1:Y:S01]  /*6b3e0*/  LDC R11, c[0x0][0x248] ;  /* 0x00009200ff0b7b82 */ /* 0x000e620000000800 */
[----:B----4-:R3:W-:Y:S02]  /*6b3f0*/  @P5 STG.E desc[UR48][R4.64], R234 ;  /* 0x000000ea04005986 */ /* 0x0107e4000c101930 */
[----:B---3--:R-:W-:-:S04]  /*6b400*/  LEA R4, P5, R8, R3, 0x2 ;  /* 0x0000000308047211 */ /* 0x008fc800078a10ff */
[-C--:B------:R-:W-:Y:S02]  /*6b410*/  LEA.HI.X.SX32 R5, R8, R0.reuse, 0x2, P5 ;  /* 0x0000000008057211 */ /* 0x080fe400028f16ff */
[----:B------:R-:W-:Y:S01]  /*6b420*/  ISETP.LT.AND P5, PT, R25, UR4, !P0 ;  /* 0x0000000419007c0c */ /* 0x000fe2000c7a1270 */
[----:B------:R-:W-:Y:S01]  /*6b430*/  ULDC UR4, c[0x0][0x22c] ;  /* 0x00008b0000047ab9 */ /* 0x000fe20000000800 */
[----:B------:R-:W3:Y:S01]  /*6b440*/  LDL.LU R25, [R1+0x1c30] ;  /* 0x001c300001197983 */ /* 0x000ee20000300800 */
[----:B------:R-:W-:Y:S02]  /*6b450*/  LEA R8, R12, R7, 0x1 ;  /* 0x000000070c087211 */ /* 0x000fe400078e08ff */
[----:B------:R-:W-:Y:S01]  /*6b460*/  LEA.HI.X.SX32 R7, R7, R0, 0x2, P6 ;  /* 0x0000000007077211 */ /* 0x000fe200030f16ff */
[----:B------:R-:W4:Y:S01]  /*6b470*/  LDC R12, c[0x0][0x248] ;  /* 0x00009200ff0c7b82 */ /* 0x000f220000000800 */
[----:B------:R2:W-:Y:S01]  /*6b480*/  @P2 STG.E desc[UR48][R4.64], R235 ;  /* 0x000000eb04002986 */ /* 0x0005e2000c101930 */
        /* <DEDUP_REMOVED lines=9> */
[----:B------:R-:W-:Y:S02]  /*6b520*/  IMAD R8, R10, 0x2, R8 ;  /* 0x000000020a087824 */ /* 0x000fe400078e0208 */
[----:B------:R-:W2:Y:S02]  /*6b530*/  LDC R10, c[0x0][0x248] ;  /* 0x00009200ff0a7b82 */ /* 0x000ea40000000800 */
[----:B-1----:R-:W-:-:S05]  /*6b540*/  IMAD R7, R9, 0x2, R8 ;  /* 0x0000000209077824 */ /* 0x002fca00078e0208 */
[-C--:B------:R-:W-:Y:S01]  /*6b550*/  LEA R6, P6, R7, R3.reuse, 0x2 ;  /* 0x0000000307067211 */ /* 0x080fe200078c10ff */
[----:B------:R-:W1:Y:S01]  /*6b560*/  LDC R9, c[0x0][0x248] ;  /* 0x00009200ff097b82 */ /* 0x000e620000000800 */
[----:B---3--:R3:W-:Y:S02]  /*6b570*/  @P4 STG.E desc[UR48][R4.64], R25 ;  /* 0x0000001904004986 */ /* 0x0087e4000c101930 */
[----:B---3--:R-:W-:-:S04]  /*6b580*/  LEA R4, P4, R8, R3, 0x2 ;  /* 0x0000000308047211 */ /* 0x008fc800078810ff */
[-C--:B------:R-:W-:Y:S02]  /*6b590*/  LEA.HI.X.SX32 R5, R8, R0.reuse, 0x2, P4 ;  /* 0x0000000008057211 */ /* 0x080fe400020f16ff */
[----:B------:R-:W-:Y:S01]  /*6b5a0*/  ISETP.LT.AND P4, PT, R28, UR4, !P0 ;  /* 0x000000041c007c0c */ /* 0x000fe2000c781270 */
[----:B------:R-:W-:Y:S01]  /*6b5b0*/  IMAD R8, R13, 0x2, R7 ;  /* 0x000000020d087824 */ /* 0x000fe200078e0207 */
[----:B------:R-:W3:Y:S01]  /*6b5c0*/  LDL.LU R28, [R1+0x1c24] ;  /* 0x001c2400011c7983 */ /* 0x000ee20000300800 */
[----:B------:R-:W-:Y:S01]  /*6b5d0*/  LEA.HI.X.SX32 R7, R7, R0, 0x2, P6 ;  /* 0x0000000007077211 */ /* 0x000fe200030f16ff */
[----:B------:R-:W-:Y:S02]  /*6b5e0*/  ULDC UR4, c[0x0][0x22c] ;  /* 0x00008b0000047ab9 */ /* 0x000fe40000000800 */
[----:B----4-:R4:W-:Y:S01]  /*6b5f0*/  @P5 STG.E desc[UR48][R4.64], R26 ;  /* 0x0000001a04005986 */ /* 0x0109e2000c101930 */
[----:B------:R-:W-:Y:S01]  /*6b600*/  ISETP.LT.AND P5, PT, R29, UR4, !P0 ;  /* 0x000000041d007c0c */ /* 0x000fe2000c7a1270 */
[----:B------:R-:W-:-:S02]  /*6b610*/  ULDC UR4, c[0x0][0x22c] ;  /* 0x00008b0000047ab9 */ /* 0x000fc40000000800 */
[----:B------:R-:W3:Y:S04]  /*6b620*/  LDL.LU R29, [R1+0x1c20] ;  /* 0x001c2000011d7983 */ /* 0x000ee80000300800 */
[----:B------:R1:W-:Y:S01]  /*6b630*/  @P2 STG.E desc[UR48][R6.64], R27 ;  /* 0x0000001b06002986 */ /* 0x0003e2000c101930 */
[----:B------:R-:W-:Y:S01]  /*6b640*/  ISETP.LT.AND P2, PT, R30, UR4, !P0 ;  /* 0x000000041e007c0c */ /* 0x000fe2000c741270 */
[----:B------:R-:W-:Y:S02]  /*6b650*/  ULDC UR4, c[0x0][0x22c] ;  /* 0x00008b0000047ab9 */ /* 0x000fe40000000800 */
[----:B------:R-:W3:Y:S01]  /*6b660*/  LDL.LU R30, [R1+0x1c1c] ;  /* 0x001c1c00011e7983 */ /* 0x000ee20000300800 */
[----:B----4-:R-:W-:-:S04]  /*6b670*/  LEA R4, P6, R8, R3, 0x2 ;  /* 0x0000000308047211 */ /* 0x010fc800078c10ff */
[----:B------:R-:W-:Y:S01]  /*6b680*/  LEA.HI.X.SX32 R5, R8, R0, 0x2, P6 ;  /* 0x0000000008057211 */ /* 0x000fe200030f16ff */
[----:B--2---:R-:W-:Y:S02]  /*6b690*/  IMAD R8, R10, 0x2, R8 ;  /* 0x000000020a087824 */ /* 0x004fe400078e0208 */
[----:B------:R-:W2:Y:S02]  /*6b6a0*/  LDC R10, c[0x0][0x248] ;  /* 0x00009200ff0a7b82 */ /* 0x000ea40000000800 */
[----:B------:R-:W-:-:S05]  /*6b6b0*/  IMAD R11, R11, 0x2, R8 ;  /* 0x000000020b0b7824 */ /* 0x000fca00078e0208 */
[----:B-1----:R-:W-:-:S04]  /*6b6c0*/  LEA R6, P6, R11, R3, 0x2 ;  /* 0x000000030b067211 */ /* 0x002fc800078c10ff */
[----:B------:R-:W-:Y:S01]  /*6b6d0*/  LEA.HI.X.SX32 R7, R11, R0, 0x2, P6 ;  /* 0x000000000b077211 */ /* 0x000fe200030f16ff */
[----:B---3--:R1:W-:Y:S02]  /*6b6e0*/  @P3 STG.E desc[UR48][R4.64], R28 ;  /* 0x0000001c04003986 */ /* 0x0083e4000c101930 */
[----:B-1----:R-:W-:-:S04]  /*6b6f0*/  LEA R4, P3, R8, R3, 0x2 ;  /* 0x0000000308047211 */ /* 0x002fc800078610ff */
[----:B------:R-:W-:Y:S02]  /*6b700*/  LEA.HI.X.SX32 R5, R8, R0, 0x2, P3 ;  /* 0x0000000008057211 */ /* 0x000fe400018f16ff */
[----:B------:R-:W-:Y:S01]  /*6b710*/  ISETP.LT.AND P3, PT, R31, UR4, !P0 ;  /* 0x000000041f007c0c */ /* 0x000fe2000c761270 */
[----:B------:R-:W-:Y:S01]  /*6b720*/  ULDC UR4, c[0x0][0x22c] ;  /* 0x00008b0000047ab9 */ /* 0x000fe20000000800 */
[----:B------:R-:W3:Y:S01]  /*6b730*/  LDL.LU R31, [R1+0x1c18] ;  /* 0x001c1800011f7983 */ /* 0x000ee20000300800 */
[----:B------:R-:W-:Y:S01]  /*6b740*/  IMAD R12, R12, 0x2, R11 ;  /* 0x000000020c0c7824 */ /* 0x000fe200078e020b */
[----:B------:R-:W1:Y:S02]  /*6b750*/  LDC R8, c[0x0][0x248] ;  /* 0x00009200ff087b82 */ /* 0x000e640000000800 */
[----:B------:R4:W-:Y:S01]  /*6b760*/  @P4 STG.E desc[UR48][R4.64], R29 ;  /* 0x0000001d04004986 */ /* 0x0009e2000c101930 */
[----:B------:R-:W-:Y:S01]  /*6b770*/  ISETP.LT.AND P4, PT, R32, UR4, !P0 ;  /* 0x0000000420007c0c */ /* 0x000fe2000c781270 */
[----:B------:R-:W-:-:S04]  /*6b780*/  ULDC UR4, c[0x0][0x22c] ;  /* 0x00008b0000047ab9 */ /* 0x000fc80000000800 */
[----:B------:R-:W1:Y:S01]  /*6b790*/  LDC R11, c[0x0][0x248] ;  /* 0x00009200ff0b7b82 */ /* 0x000e620000000800 */
[----:B------:R-:W3:Y:S04]  /*6b7a0*/  LDL.LU R32, [R1+0x1c14] ;  /* 0x001c140001207983 */ /* 0x000ee80000300800 */
[----:B------:R2:W-:Y:S01]  /*6b7b0*/  @P5 STG.E desc[UR48][R6.64], R30 ;  /* 0x0000001e06005986 */ /* 0x0005e2000c101930 */
[----:B------:R-:W-:Y:S01]  /*6b7c0*/  ISETP.LT.AND P5, PT, R33, UR4, !P0 ;  /* 0x0000000421007c0c */ /* 0x000fe2000c7a1270 */
[----:B------:R-:W-:Y:S01]  /*6b7d0*/  IMAD R13, R9, 0x2, R12 ;  /* 0x00000002090d7824 */ /* 0x000fe200078e020c */
[----:B------:R-:W-:Y:S01]  /*6b7e0*/  ULDC UR4, c[0x0][0x22c] ;  /* 0x00008b0000047ab9 */ /* 0x000fe20000000800 */
[----:B------:R-:W3:Y:S01]  /*6b7f0*/  LDL.LU R33, [R1+0x1c10] ;  /* 0x001c100001217983 */ /* 0x000ee20000300800 */
[C---:B----4-:R-:W-:Y:S01]  /*6b800*/  LEA R4, P6, R12.reuse, R3, 0x2 ;  /* 0x000000030c047211 */ /* 0x050fe200078c10ff */
[----:B------:R-:W4:Y:S03]  /*6b810*/  LDC R9, c[0x0][0x248] ;  /* 0x00009200ff097b82 */ /* 0x000f260000000800 */
[----:B------:R-:W-:-:S02]  /*6b820*/  LEA.HI.X.SX32 R5, R12, R0, 0x2, P6 ;  /* 0x000000000c057211 */ /* 0x000fc400030f16ff */
[----:B--2---:R-:W-:-:S03]  /*6b830*/  LEA R15, R10, R13, 0x1 ;  /* 0x0000000d0a0f7211 */ /* 0x004fc600078e08ff */
[----:B------:R-:W2:Y:S01]  /*6b840*/  LDC R10, c[0x0][0x248] ;  /* 0x00009200ff0a7b82 */ /* 0x000ea20000000800 */
[----:B------:R-:W-:-:S04]  /*6b850*/  LEA R6, P6, R15, R3, 0x2 ;  /* 0x000000030f067211 */ /* 0x000fc800078c10ff */
[----:B------:R-:W-:-:S03]  /*6b860*/  LEA.HI.X.SX32 R7, R15, R0, 0x2, P6 ;  /* 0x000000000f077211 */ /* 0x000fc600030f16ff */
[----:B------:R-:W2:Y:S01]  /*6b870*/  LDC R12, c[0x0][0x248] ;  /* 0x00009200ff0c7b82 */ /* 0x000ea20000000800 */
[----:B---3--:R3:W-:Y:S02]  /*6b880*/  @P2 STG.E desc[UR48][R4.64], R31 ;  /* 0x0000001f04002986 */ /* 0x0087e4000c101930 */
[----:B---3--:R-:W-:-:S04]  /*6b890*/  LEA R4, P2, R13, R3, 0x2 ;  /* 0x000000030d047211 */ /* 0x008fc800078410ff */
[----:B------:R-:W-:Y:S02]  /*6b8a0*/  LEA.HI.X.SX32 R5, R13, R0, 0x2, P2 ;  /* 0x000000000d057211 */ /* 0x000fe400010f16ff */
[----:B------:R-:W-:Y:S01]  /*6b8b0*/  ISETP.LT.AND P2, PT, R34, UR4, !P0 ;  /* 0x0000000422007c0c */ /* 0x000fe2000c741270 */
[----:B------:R-:W-:Y:S01]  /*6b8c0*/  ULDC UR4, c[0x0][0x22c] ;  /* 0x00008b0000047ab9 */ /* 0x000fe20000000800 */
[----:B------:R-:W3:Y:S01]  /*6b8d0*/  LDL.LU R34, [R1+0x1c0c] ;  /* 0x001c0c0001227983 */ /* 0x000ee20000300800 */
[----:B-1----:R-:W-:Y:S01]  /*6b8e0*/  IMAD R8, R8, 0x2, R15 ;  /* 0x0000000208087824 */ /* 0x002fe200078e020f */
[----:B------:R-:W1:Y:S08]  /*6b8f0*/  LDC R13, c[0x0][0x248] ;  /* 0x00009200ff0d7b82 */ /* 0x000e700000000800 */
        /* <DEDUP_REMOVED lines=9> */
[----:B----4-:R-:W-:-:S04]  /*6b990*/  LEA R4, P6, R8, R3, 0x2 ;  /* 0x0000000308047211 */ /* 0x010fc800078c10ff */
[----:B------:R-:W-:Y:S01]  /*6b9a0*/  LEA.HI.X.SX32 R5, R8, R0, 0x2, P6 ;  /* 0x0000000008057211 */ /* 0x000fe200030f16ff */
[----:B------:R-:W-:Y:S02]  /*6b9b0*/  IMAD R8, R9, 0x2, R8 ;  /* 0x0000000209087824 */ /* 0x000fe400078e0208 */
[----:B------:R-:W4:Y:S02]  /*6b9c0*/  LDC R9, c[0x0][0x248] ;  /* 0x00009200ff097b82 */ /* 0x000f240000000800 */
        /* <DEDUP_REMOVED lines=8> */
[----:B------:R-:W3:Y:S04]  /*6ba50*/  LDL.LU R37, [R1+0x1c00] ;  /* 0x001c000001257983 */ /* 0x000ee80000300800 */
[----:B--2---:R1:W-:Y:S01]  /*6ba60*/  @P2 STG.E desc[UR48][R4.64], R35 ;  /* 0x0000002304002986 */ /* 0x0043e2000c101930 */
[----:B------:R-:W-:Y:S01]  /*6ba70*/  ISETP.LT.AND P2, PT, R38, UR4, !P0 ;  /* 0x0000000426007c0c */ /* 0x000fe2000c741270 */
[----:B------:R-:W-:-:S02]  /*6ba80*/  ULDC UR4, c[0x0][0x22c] ;  /* 0x00008b0000047ab9 */ /* 0x000fc40000000800 */
[----:B------:R-:W2:Y:S04]  /*6ba90*/  LDL.LU R38, [R1+0x1bfc] ;  /* 0x001bfc0001267983 */ /* 0x000ea80000300800 */
[----:B------:R4:W-:Y:S01]  /*6baa0*/  @P3 STG.E desc[UR48][R6.64], R36 ;  /* 0x0000002406003986 */ /* 0x0009e2000c101930 */
[----:B------:R-:W-:Y:S01]  /*6bab0*/  ISETP.LT.AND P3, PT, R39, UR4, !P0 ;  /* 0x0000000427007c0c */ /* 0x000fe2000c761270 */
[----:B------:R-:W-:Y:S01]  /*6bac0*/  IMAD R10, R10, 0x2, R11 ;  /* 0x000000020a0a7824 */ /* 0x000fe200078e020b */
[----:B------:R-:W-:Y:S01]  /*6bad0*/  ULDC UR4, c[0x0][0x22c] ;  /* 0x00008b0000047ab9 */ /* 0x000fe20000000800 */
[----:B------:R-:W2:Y:S01]  /*6bae0*/  LDL.LU R39, [R1+0x1bf8] ;  /* 0x001bf80001277983 */ /* 0x000ea20000300800 */
[----:B------:R-:W2:Y:S02]  /*6baf0*/  LDC R11, c[0x0][0x248] ;  /* 0x00009200ff0b7b82 */ /* 0x000ea40000000800 */
[----:B-1----:R-:W-:-:S04]  /*6bb00*/  LEA R4, P6, R10, R3, 0x2 ;  /* 0x000000030a047211 */ /* 0x002fc800078c10ff */
[----:B------:R-:W-:Y:S01]  /*6bb10*/  LEA.HI.X.SX32 R5, R10, R0, 0x2, P6 ;  /* 0x000000000a057211 */ /* 0x000fe200030f16ff */
[----:B------:R-:W-:Y:S02]  /*6bb20*/  IMAD R10, R13, 0x2, R10 ;  /* 0x000000020d0a7824 */ /* 0x000fe400078e020a */
[----:B------:R-:W1:Y:S02]  /*6bb30*/  LDC R13, c[0x0][0x248] ;  /* 0x00009200ff0d7b82 */ /* 0x000e640000000800 */
[----:B----4-:R-:W-:-:S05]  /*6bb40*/  IMAD R8, R9, 0x2, R10 ;  /* 0x0000000209087824 */ /* 0x010fca00078e020a */
[----:B------:R-:W-:-:S04]  /*6bb50*/  LEA R6, P6, R8, R3, 0x2 ;  /* 0x0000000308067211 */ /* 0x000fc800078c10ff */
[----:B------:R-:W-:Y:S01]  /*6bb60*/  LEA.HI.X.SX32 R7, R8, R0, 0x2, P6 ;  /* 0x0000000008077211 */ /* 0x000fe200030f16ff */
[----:B---3--:R3:W-:Y:S02]  /*6bb70*/  @P4 STG.E desc[UR48][R4.64], R37 ;  /* 0x0000002504004986 */ /* 0x0087e4000c101930 */
[----:B---3--:R-:W-:-:S04]  /*6bb80*/  LEA R4, P4, R10, R3, 0x2 ;  /* 0x000000030a047211 */ /* 0x008fc800078810ff */
[----:B------:R-:W-:Y:S02]  /*6bb90*/  LEA.HI.X.SX32 R5, R10, R0, 0x2, P4 ;  /* 0x000000000a057211 */ /* 0x000fe400020f16ff */
[----:B------:R-:W-:Y:S01]  /*6bba0*/  ISETP.LT.AND P4, PT, R40, UR4, !P0 ;  /* 0x0000000428007c0c */ /* 0x000fe2000c781270 */
[----:B------:R-:W-:Y:S01]  /*6bbb0*/  ULDC UR4, c[0x0][0x22c] ;  /* 0x00008b0000047ab9 */ /* 0x000fe20000000800 */
[----:B------:R-:W3:Y:S01]  /*6bbc0*/  LDL.LU R40, [R1+0x1bf4] ;  /* 0x001bf40001287983 */ /* 0x000ee20000300800 */
[----:B------:R-:W-:Y:S01]  /*6bbd0*/  IMAD R9, R15, 0x2, R8 ;  /* 0x000000020f097824 */ /* 0x000fe200078e0208 */
[----:B------:R-:W4:Y:S08]  /*6bbe0*/  LDC R10, c[0x0][0x248] ;  /* 0x00009200ff0a7b82 */ /* 0x000f300000000800 */
        /* <DEDUP_REMOVED lines=10> */
[----:B------:R-:W-:Y:S02]  /*6bc90*/  LEA.HI.X.SX32 R5, R9, R0, 0x2, P6 ;  /* 0x0000000009057211 */ /* 0x000fe400030f16ff */
[----:B------:R-:W-:Y:S02]  /*6bca0*/  LEA R9, R12, R9, 0x1 ;  /* 0x000000090c097211 */ /* 0x000fe400078e08ff */
[----:B------:R-:W2:Y:S03]  /*6bcb0*/  LDC R12, c[0x0][0x248] ;  /* 0x00009200ff0c7b82 */ /* 0x000ea60000000800 */
[----:B------:R-:W-:-:S05]  /*6bcc0*/  IMAD R8, R14, 0x2, R9 ;  /* 0x000000020e087824 */ /* 0x000fca00078e0209 */
[CC--:B------:R-:W-:Y:S01]  /*6bcd0*/  LEA R6, P6, R8.reuse, R3.reuse, 0x2 ;  /* 0x0000000308067211 */ /* 0x0c0fe200078c10ff */
[----:B------:R-:W1:Y:S03]  /*6bce0*/  LDC R14, c[0x0][0x248] ;  /* 0x00009200ff0e7b82 */ /* 0x000e660000000800 */
[----:B------:R-:W-:Y:S01]  /*6bcf0*/  LEA.HI.X.SX32 R7, R8, R0, 0x2, P6 ;  /* 0x0000000008077211 */ /* 0x000fe200030f16ff */
[----:B---3--:R3:W-:Y:S02]  /*6bd00*/  @P3 STG.E desc[UR48][R4.64], R40 ;  /* 0x0000002804003986 */ /* 0x0087e4000c101930 */
[----:B---3--:R-:W-:-:S04]  /*6bd10*/  LEA R4, P3, R9, R3, 0x2 ;  /* 0x0000000309047211 */ /* 0x008fc800078610ff */
[----:B------:R-:W-:Y:S02]  /*6bd20*/  LEA.HI.X.SX32 R5, R9, R0, 0x2, P3 ;  /* 0x0000000009057211 */ /* 0x000fe400018f16ff */
[----:B------:R-:W-:Y:S01]  /*6bd30*/  ISETP.LT.AND P3, PT, R43, UR4, !P0 ;  /* 0x000000042b007c0c */ /* 0x000fe2000c761270 */
[----:B------:R-:W-:Y:S01]  /*6bd40*/  ULDC UR4, c[0x0][0x22c] ;  /* 0x00008b0000047ab9 */ /* 0x000fe20000000800 */
[----:B------:R-:W3:Y:S04]  /*6bd50*/  LDL.LU R43, [R1+0x1be8] ;  /* 0x001be800012b7983 */ /* 0x000ee80000300800 */
[----:B----4-:R4:W-:Y:S01]  /*6bd60*/  @P4 STG.E desc[UR48][R4.64], R41 ;  /* 0x0000002904004986 */ /* 0x0109e2000c101930 */
[----:B------:R-:W-:Y:S01]  /*6bd70*/  ISETP.LT.AND P4, PT, R44, UR4, !P0 ;  /* 0x000000042c007c0c */ /* 0x000fe2000c781270 */
[----:B------:R-:W-:-:S02]  /*6bd80*/  ULDC UR4, c[0x0][0x22c] ;  /* 0x00008b0000047ab9 */ /* 0x000fc40000000800 */
[----:B------:R-:W3:Y:S04]  /*6bd90*/  LDL.LU R44, [R1+0x1be4] ;  /* 0x001be400012c7983 */ /* 0x000ee80000300800 */
[----:B------:R1:W-:Y:S01]  /*6bda0*/  @P5 STG.E desc[UR48][R6.64], R42 ;  /* 0x0000002a06005986 */ /* 0x0003e2000c101930 */
[----:B------:R-:W-:Y:S01]  /*6bdb0*/  ISETP.LT.AND P5, PT, R45, UR4, !P0 ;  /* 0x000000042d007c0c */ /* 0x000fe2000c7a1270 */
[----:B------:R-:W-:Y:S01]  /*6bdc0*/  IMAD R9, R11, 0x2, R8 ;  /* 0x000000020b097824 */ /* 0x000fe200078e0208 */
[----:B------:R-:W-:Y:S01]  /*6bdd0*/  ULDC UR4, c[0x0][0x22c] ;  /* 0x00008b0000047ab9 */ /* 0x000fe20000000800 */
[----:B------:R-:W3:Y:S01]  /*6bde0*/  LDL.LU R45, [R1+0x1be0] ;  /* 0x001be000012d7983 */ /* 0x000ee20000300800 */
[----:B------:R-:W3:Y:S02]  /*6bdf0*/  LDC R11, c[0x0][0x248] ;  /* 0x00009200ff0b7b82 */ /* 0x000ee40000000800 */
[----:B----4-:R-:W-:-:S04]  /*6be00*/  LEA R4, P6, R9, R3, 0x2 ;  /* 0x0000000309047211 */ /* 0x010fc800078c10ff */
[----:B------:R-:W-:Y:S01]  /*6be10*/  LEA.HI.X.SX32 R5, R9, R0, 0x2, P6 ;  /* 0x0000000009057211 */ /* 0x000fe200030f16ff */
[----:B------:R-:W-:Y:S02]  /*6be20*/  IMAD R9, R10, 0x2, R9 ;  /* 0x000000020a097824 */ /* 0x000fe400078e0209 */
[----:B------:R-:W4:Y:S02]  /*6be30*/  LDC R10, c[0x0][0x248] ;  /* 0x00009200ff0a7b82 */ /* 0x000f240000000800 */
[----:B--2---:R-:W-:-:S05]  /*6be40*/  IMAD R8, R12, 0x2, R9 ;  /* 0x000000020c087824 */ /* 0x004fca00078e0209 */
[CC--:B-1----:R-:W-:Y:S01]  /*6be50*/  LEA R6, P6, R8.reuse, R3.reuse, 0x2 ;  /* 0x0000000308067211 */ /* 0x0c2fe200078c10ff */
[----:B------:R-:W1:Y:S03]  /*6be60*/  LDC R12, c[0x0][0x248] ;  /* 0x00009200ff0c7b82 */ /* 0x000e660000000800 */
[----:B------:R-:W-:Y:S01]  /*6be70*/  LEA.HI.X.SX32 R7, R8, R0, 0x2, P6 ;  /* 0x0000000008077211 */ /* 0x000fe200030f16ff */
[----:B---3--:R2:W-:Y:S02]  /*6be80*/  @P2 STG.E desc[UR48][R4.64], R43 ;  /* 0x0000002b04002986 */ /* 0x0085e4000c101930 */
[----:B--2---:R-:W-:-:S04]  /*6be90*/  LEA R4, P2, R9, R3, 0x2 ;  /* 0x0000000309047211 */ /* 0x004fc800078410ff */
[----:B------:R-:W-:Y:S02]  /*6bea0*/  LEA.HI.X.SX32 R5, R9, R0, 0x2, P2 ;  /* 0x0000000009057211 */ /* 0x000fe400010f16ff */
[----:B------:R-:W-:Y:S01]  /*6beb0*/  ISETP.LT.AND P2, PT, R46, UR4, !P0 ;  /* 0x000000042e007c0c */ /* 0x000fe2000c741270 */
[----:B------:R-:W-:Y:S01]  /*6bec0*/  ULDC UR4, c[0x0][0x22c] ;  /* 0x00008b0000047ab9 */ /* 0x000fe20000000800 */
[----:B------:R-:W2:Y:S04]  /*6bed0*/  LDL.LU R46, [R1+0x1bdc] ;  /* 0x001bdc00012e7983 */ /* 0x000ea80000300800 */
[----:B------:R3:W-:Y:S01]  /*6bee0*/  @P3 STG.E desc[UR48][R4.64], R44 ;  /* 0x0000002c04003986 */ /* 0x0007e2000c101930 */
[----:B------:R-:W-:Y:S01]  /*6bef0*/  ISETP.LT.AND P3, PT, R48, UR4, !P0 ;  /* 0x0000000430007c0c */ /* 0x000fe2000c761270 */
[----:B------:R-:W-:-:S02]  /*6bf00*/  ULDC UR4, c[0x0][0x22c] ;  /* 0x00008b0000047ab9 */ /* 0x000fc40000000800 */
[----:B------:R1:W-:Y:S01]  /*6bf10*/  @P4 STG.E desc[UR48][R6.64], R45 ;  /* 0x0000002d06004986 */ /* 0x0003e2000c101930 */
[----:B------:R-:W-:Y:S01]  /*6bf20*/  ISETP.LT.AND P4, PT, R47, UR4, !P0 ;  /* 0x000000042f007c0c */ /* 0x000fe2000c781270 */
[----:B------:R-:W-:Y:S01]  /*6bf30*/  IMAD R9, R13, 0x2, R8 ;  /* 0x000000020d097824 */ /* 0x000fe200078e0208 */
[----:B------:R-:W-:Y:S01]  /*6bf40*/  ULDC UR4, c[0x0][0x22c] ;  /* 0x00008b0000047ab9 */ /* 0x000fe20000000800 */
[----:B------:R-:W2:Y:S01]  /*6bf50*/  LDL.LU R48, [R1+0x1bd8] ;  /* 0x001bd80001307983 */ /* 0x000ea20000300800 */
[----:B------:R-:W2:Y:S03]  /*6bf60*/  LDC R13, c[0x0][0x248] ;  /* 0x00009200ff0d7b82 */ /* 0x000ea60000000800 */
[----:B------:R-:W2:Y:S01]  /*6bf70*/  LDL.LU R47, [R1+0x1bd4] ;  /* 0x001bd400012f7983 */ /* 0x000ea20000300800 */
[----:B---3--:R-:W-:-:S04]  /*6bf80*/  LEA R4, P6, R9, R3, 0x2 ;  /* 0x0000000309047211 */ /* 0x008fc800078c10ff */
[----:B------:R-:W-:Y:S01]  /*6bf90*/  LEA.HI.X.SX32 R5, R9, R0, 0x2, P6 ;  /* 0x0000000009057211 */ /* 0x000fe200030f16ff */
[----:B----4-:R-:W-:Y:S02]  /*6bfa0*/  IMAD R9, R10, 0x2, R9 ;  /* 0x000000020a097824 */ /* 0x010fe400078e0209 */
[----:B------:R-:W3:Y:S02]  /*6bfb0*/  LDC R10, c[0x0][0x248] ;  /* 0x00009200ff0a7b82 */ /* 0x000ee40000000800 */
[----:B------:R-:W-:-:S05]  /*6bfc0*/  IMAD R8, R14, 0x2, R9 ;  /* 0x000000020e087824 */ /* 0x000fca00078e0209 */
[CC--:B-1----:R-:W-:Y:S01]  /*6bfd0*/  LEA R6, P6, R8.reuse, R3.reuse, 0x2 ;  /* 0x0000000308067211 */ /* 0x0c2fe200078c10ff */
[----:B------:R-:W1:Y:S03]  /*6bfe0*/  LDC R14, c[0x0][0x248] ;  /* 0x00009200ff0e7b82 */ /* 0x000e660000000800 */
[----:B------:R-:W-:Y:S01]  /*6bff0*/  LEA.HI.X.SX32 R7, R8, R0, 0x2, P6 ;  /* 0x0000000008077211 */ /* 0x000fe200030f16ff */
[----:B--2---:R2:W-:Y:S02]  /*6c000*/  @P5 STG.E desc[UR48][R4.64], R46 ;  /* 0x0000002e04005986 */ /* 0x0045e4000c101930 */
        /* <DEDUP_REMOVED lines=13> */
[----:B------:R-:W-:Y:S02]  /*6c0e0*/  LEA R9, R11, R8, 0x1 ;  /* 0x000000080b097211 */ /* 0x000fe400078e08ff */
[----:B------:R-:W2:Y:S02]  /*6c0f0*/  LDC R11, c[0x0][0x248] ;  /* 0x00009200ff0b7b82 */ /* 0x000ea40000000800 */
[----:B----4-:R-:W-:-:S04]  /*6c100*/  LEA R4, P6, R9, R3, 0x2 ;  /* 0x0000000309047211 */ /* 0x010fc800078c10ff */
[----:B------:R-:W-:Y:S01]  /*6c110*/  LEA.HI.X.SX32 R5, R9, R0, 0x2, P6 ;  /* 0x0000000009057211 */ /* 0x000fe200030f16ff */
[----:B------:R-:W-:Y:S02]  /*6c120*/  IMAD R9, R12, 0x2, R9 ;  /* 0x000000020c097824 */ /* 0x000fe400078e0209 */
[----:B------:R-:W4:Y:S02]  /*6c130*/  LDC R12, c[0x0][0x248] ;  /* 0x00009200ff0c7b82 */ /* 0x000f240000000800 */
[----:B---3--:R-:W-:-:S05]  /*6c140*/  IMAD R8, R10, 0x2, R9 ;  /* 0x000000020a087824 */ /* 0x008fca00078e0209 */
        /* <DEDUP_REMOVED lines=43> */
[----:B----4-:R-:W-:-:S04]  /*6c400*/  LEA R4, P6, R9, R3, 0x2 ;  /* 0x0000000309047211 */ /* 0x010fc800078c10ff */
[----:B------:R-:W-:Y:S01]  /*6c410*/  LEA.HI.X.SX32 R5, R9, R0, 0x2, P6 ;  /* 0x0000000009057211 */ /* 0x000fe200030f16ff */
[----:B------:R-:W-:Y:S02]  /*6c420*/  IMAD R9, R10, 0x2, R9 ;  /* 0x000000020a097824 */ /* 0x000fe400078e0209 */
[----:B------:R-:W4:Y:S03]  /*6c430*/  LDC R10, c[0x0][0x248] ;  /* 0x00009200ff0a7b82 */ /* 0x000f260000000800 */
[----:B---3--:R-:W-:-:S04]  /*6c440*/  LEA R8, R12, R9, 0x1 ;  /* 0x000000090c087211 */ /* 0x008fc800078e08ff */
        /* <DEDUP_REMOVED lines=68> */
[----:B------:R-:W-:Y:S02]  /*6c890*/  LEA.HI.X.SX32 R5, R9, R0, 0x2, P6 ;  /* 0x0000000009057211 */ /* 0x000fe400030f16ff */
[----:B----4-:R-:W-:Y:S02]  /*6c8a0*/  LEA R9, R12, R9, 0x1 ;  /* 0x000000090c097211 */ /* 0x010fe400078e08ff */
[----:B------:R-:W3:Y:S03]  /*6c8b0*/  LDC R12, c[0x0][0x248] ;  /* 0x00009200ff0c7b82 */ /* 0x000ee60000000800 */
        /* <DEDUP_REMOVED lines=18> */
[----:B------:R-:W2:Y:S03]  /*6c9e0*/  LDL.LU R69, [R1+0x1b80] ;  /* 0x001b800001457983 */ /* 0x000ea60000300800 */
[----:B----4-:R-:W-:-:S04]  /*6c9f0*/  LEA R4, P6, R9, R3, 0x2 ;  /* 0x0000000309047211 */ /* 0x010fc800078c10ff */
[----:B------:R-:W-:Y:S01]  /*6ca00*/  LEA.HI.X.SX32 R5, R9, R0, 0x2, P6 ;  /* 0x0000000009057211 */ /* 0x000fe200030f16ff */
[----:B------:R-:W-:-:S04]  /*6ca10*/  IMAD R9, R10, 0x2, R9 ;  /* 0x000000020a097824 */ /* 0x000fc800078e0209 */
[----:B---3--:R-:W-:Y:S02]  /*6ca20*/  IMAD R10, R12, 0x2, R9 ;  /* 0x000000020c0a7824 */ /* 0x008fe400078e0209 */
[----:B------:R-:W3:Y:S03]  /*6ca30*/  LDC R12, c[0x0][0x248] ;  /* 0x00009200ff0c7b82 */ /* 0x000ee60000000800 */
[----:B-1----:R-:W-:-:S04]  /*6ca40*/  LEA R6, P6, R10, R3, 0x2 ;  /* 0x000000030a067211 */ /* 0x002fc800078c10ff */
[----:B------:R-:W-:Y:S01]  /*6ca50*/  LEA.HI.X.SX32 R7, R10, R0, 0x2, P6 ;  /* 0x000000000a077211 */ /* 0x000fe200030f16ff */
[----:B--2---:R1:W-:Y:S01]  /*6ca60*/  @P2 STG.E desc[UR48][R4.64], R67 ;  /* 0x0000004304002986 */ /* 0x0043e2000c101930 */
[----:B------:R-:W-:-:S04]  /*6ca70*/  LEA R8, P2, R9, R3, 0x2 ;  /* 0x0000000309087211 */ /* 0x000fc800078410ff */
[----:B------:R-:W-:Y:S02]  /*6ca80*/  LEA.HI.X.SX32 R9, R9, R0, 0x2, P2 ;  /* 0x0000000009097211 */ /* 0x000fe400010f16ff */
[----:B------:R-:W-:Y:S01]  /*6ca90*/  ISETP.LT.AND P2, PT, R70, UR4, !P0 ;  /* 0x0000000446007c0c */ /* 0x000fe2000c741270 */
[----:B------:R-:W-:Y:S01]  /*6caa0*/  ULDC UR4, c[0x0][0x22c] ;  /* 0x00008b0000047ab9 */ /* 0x000fe20000000800 */
[----:B------:R-:W2:Y:S04]  /*6cab0*/  LDL.LU R70, [R1+0x1b7c] ;  /* 0x001b7c0001467983 */ /* 0x000ea80000300800 */
[----:B------:R-:W-:Y:S01]  /*6cac0*/  @P3 STG.E desc[UR48][R8.64], R68 ;  /* 0x0000004408003986 */ /* 0x000fe2000c101930 */
[----:B------:R-:W-:Y:S01]  /*6cad0*/  ISETP.LT.AND P3, PT, R72, UR4, !P0 ;  /* 0x0000000448007c0c */ /* 0x000fe2000c761270 */
[----:B------:R-:W-:-:S02]  /*6cae0*/  ULDC UR4, c[0x0][0x22c] ;  /* 0x00008b0000047ab9 */ /* 0x000fc40000000800 */
[----:B------:R4:W-:Y:S01]  /*6caf0*/  @P4 STG.E desc[UR48][R6.64], R69 ;  /* 0x0000004506004986 */ /* 0x0009e2000c101930 */
[----:B------:R-:W-:Y:S01]  /*6cb00*/  ISETP.LT.AND P4, PT, R71, UR4, !P0 ;  /* 0x0000000447007c0c */ /* 0x000fe2000c781270 */
[----:B------:R-:W-:Y:S01]  /*6cb10*/  IMAD R11, R13, 0x2, R10 ;  /* 0x000000020d0b7824 */ /* 0x000fe200078e020a */
[----:B------:R-:W-:Y:S01]  /*6cb20*/  ULDC UR4, c[0x0][0x22c] ;  /* 0x00008b0000047ab9 */ /* 0x000fe20000000800 */
[----:B------:R-:W3:Y:S01]  /*6cb30*/  LDL.LU R72, [R1+0x1b78] ;  /* 0x001b780001487983 */ /* 0x000ee20000300800 */
[----:B------:R-:W3:Y:S03]  /*6cb40*/  LDC R13, c[0x0][0x248] ;  /* 0x00009200ff0d7b82 */ /* 0x000ee60000000800 */
[----:B------:R-:W3:Y:S01]  /*6cb50*/  LDL.LU R71, [R1+0x1b74] ;  /* 0x001b740001477983 */ /* 0x000ee20000300800 */
[----:B-1----:R-:W-:-:S04]  /*6cb60*/  LEA R4, P6, R11, R3, 0x2 ;  /* 0x000000030b047211 */ /* 0x002fc800078c10ff */
[----:B------:R-:W-:Y:S01]  /*6cb70*/  LEA.HI.X.SX32 R5, R11, R0, 0x2, P6 ;  /* 0x000000000b057211 */ /* 0x000fe200030f16ff */
[----:B------:R-:W-:Y:S02]  /*6cb80*/  IMAD R11, R14, 0x2, R11 ;  /* 0x000000020e0b7824 */ /* 0x000fe400078e020b */
[----:B------:R-:W1:Y:S02]  /*6cb90*/  LDC R14, c[0x0][0x248] ;  /* 0x00009200ff0e7b82 */ /* 0x000e640000000800 */
[----:B------:R-:W-:-:S05]  /*6cba0*/  IMAD R10, R16, 0x2, R11 ;  /* 0x00000002100a7824 */ /* 0x000fca00078e020b */
[CC--:B----4-:R-:W-:Y:S01]  /*6cbb0*/  LEA R6, P6, R10.reuse, R3.reuse, 0x2 ;  /* 0x000000030a067211 */ /* 0x0d0fe200078c10ff */
[----:B------:R-:W4:Y:S03]  /*6cbc0*/  LDC R16, c[0x0][0x248] ;  /* 0x00009200ff107b82 */ /* 0x000f260000000800 */
[----:B------:R-:W-:Y:S01]  /*6cbd0*/  LEA.HI.X.SX32 R7, R10, R0, 0x2, P6 ;  /* 0x000000000a077211 */ /* 0x000fe200030f16ff */
[----:B--2---:R2:W-:Y:S01]  /*6cbe0*/  @P5 STG.E desc[UR48][R4.64], R70 ;  /* 0x0000004604005986 */ /* 0x0045e2000c101930 */
[----:B------:R-:W-:-:S04]  /*6cbf0*/  LEA R8, P5, R11, R3, 0x2 ;  /* 0x000000030b087211 */ /* 0x000fc800078a10ff */
[----:B------:R-:W-:Y:S02]  /*6cc00*/  LEA.HI.X.SX32 R9, R11, R0, 0x2, P5 ;  /* 0x000000000b097211 */ /* 0x000fe400028f16ff */
[----:B------:R-:W-:Y:S01]  /*6cc10*/  ISETP.LT.AND P5, PT, R73, UR4, !P0 ;  /* 0x0000000449007c0c */ /* 0x000fe2000c7a1270 */
[----:B------:R-:W-:Y:S01]  /*6cc20*/  ULDC UR4, c[0x0][0x22c] ;  /* 0x00008b0000047ab9 */ /* 0x000fe20000000800 */
[----:B------:R-:W4:Y:S04]  /*6cc30*/  LDL.LU R73, [R1+0x1b70] ;  /* 0x001b700001497983 */ /* 0x000f280000300800 */
[----:B---3--:R-:W-:Y:S01]  /*6cc40*/  @P2 STG.E desc[UR48][R8.64], R71 ;  /* 0x0000004708002986 */ /* 0x008fe2000c101930 */
[----:B------:R-:W-:Y:S01]  /*6cc50*/  ISETP.LT.AND P2, PT, R74, UR4, !P0 ;  /* 0x000000044a007c0c */ /* 0x000fe2000c741270 */
[----:B------:R-:W-:-:S02]  /*6cc60*/  ULDC UR4, c[0x0][0x22c] ;  /* 0x00008b0000047ab9 */ /* 0x000fc40000000800 */
[----:B------:R-:W3:Y:S04]  /*6cc70*/  LDL.LU R74, [R1+0x1b6c] ;  /* 0x001b6c00014a7983 */ /* 0x000ee80000300800 */
[----:B------:R1:W-:Y:S01]  /*6cc80*/  @P3 STG.E desc[UR48][R6.64], R72 ;  /* 0x0000004806003986 */ /* 0x0003e2000c101930 */
[----:B------:R-:W-:Y:S01]  /*6cc90*/  ISETP.LT.AND P3, PT, R75, UR4, !P0 ;  /* 0x000000044b007c0c */ /* 0x000fe2000c761270 */
[----:B------:R-:W-:Y:S02]  /*6cca0*/  ULDC UR4, c[0x0][0x22c] ;  /* 0x00008b0000047ab9 */ /* 0x000fe40000000800 */
[----:B------:R-:W3:Y:S01]  /*6ccb0*/  LDL.LU R75, [R1+0x1b68] ;  /* 0x001b6800014b7983 */ /* 0x000ee20000300800 */
[----:B------:R-:W-:Y:S02]  /*6ccc0*/  LEA R11, R15, R10, 0x1 ;  /* 0x0000000a0f0b7211 */ /* 0x000fe400078e08ff */
[----:B------:R-:W3:Y:S02]  /*6ccd0*/  LDC R15, c[0x0][0x248] ;  /* 0x00009200ff0f7b82 */ /* 0x000ee40000000800 */
[----:B--2---:R-:W-:-:S04]  /*6cce0*/  LEA R4, P6, R11, R3, 0x2 ;  /* 0x000000030b047211 */ /* 0x004fc800078c10ff */
[----:B------:R-:W-:Y:S01]  /*6ccf0*/  LEA.HI.X.SX32 R5, R11, R0, 0x2, P6 ;  /* 0x000000000b057211 */ /* 0x000fe200030f16ff */
[----:B------:R-:W-:Y:S02]  /*6cd00*/  IMAD R11, R12, 0x2, R11 ;  /* 0x000000020c0b7824 */ /* 0x000fe400078e020b */
[----:B------:R-:W2:Y:S02]  /*6cd10*/  LDC R12, c[0x0][0x248] ;  /* 0x00009200ff0c7b82 */ /* 0x000ea40000000800 */
[----:B-1----:R-:W-:-:S05]  /*6cd20*/  IMAD R10, R14, 0x2, R11 ;  /* 0x000000020e0a7824 */ /* 0x002fca00078e020b */
[CC--:B------:R-:W-:Y:S01]  /*6cd30*/  LEA R6, P6, R10.reuse, R3.reuse, 0x2 ;  /* 0x000000030a067211 */ /* 0x0c0fe200078c10ff */
[----:B------:R-:W1:Y:S03]  /*6cd40*/  LDC R14, c[0x0][0x248] ;  /* 0x00009200ff0e7b82 */ /* 0x000e660000000800 */
[----:B------:R-:W-:Y:S01]  /*6cd50*/  LEA.HI.X.SX32 R7, R10, R0, 0x2, P6 ;  /* 0x000000000a077211 */ /* 0x000fe200030f16ff */
[----:B----4-:R4:W-:Y:S01]  /*6cd60*/  @P4 STG.E desc[UR48][R4.64], R73 ;  /* 0x0000004904004986 */ /* 0x0109e2000c101930 */
[----:B------:R-:W-:-:S04]  /*6cd70*/  LEA R8, P4, R11, R3, 0x2 ;  /* 0x000000030b087211 */ /* 0x000fc800078810ff */
[----:B------:R-:W-:Y:S02]  /*6cd80*/  LEA.HI.X.SX32 R9, R11, R0, 0x2, P4 ;  /* 0x000000000b097211 */ /* 0x000fe400020f16ff */
[----:B------:R-:W-:Y:S01]  /*6cd90*/  ISETP.LT.AND P4, PT, R76, UR4, !P0 ;  /* 0x000000044c007c0c */ /* 0x000fe2000c781270 */
[----:B------:R-:W-:Y:S01]  /*6cda0*/  ULDC UR4, c[0x0][0x22c] ;  /* 0x00008b0000047ab9 */ /* 0x000fe20000000800 */
[----:B------:R-:W2:Y:S04]  /*6cdb0*/  LDL.LU R76, [R1+0x1b64] ;  /* 0x001b6400014c7983 */ /* 0x000ea80000300800 */
[----:B---3--:R-:W-:Y:S01]  /*6cdc0*/  @P5 STG.E desc[UR48][R8.64], R74 ;  /* 0x0000004a08005986 */ /* 0x008fe2000c101930 */
        /* <DEDUP_REMOVED lines=11> */
[----:B--2---:R-:W-:Y:S02]  /*6ce80*/  IMAD R11, R12, 0x2, R11 ;  /* 0x000000020c0b7824 */ /* 0x004fe400078e020b */
[----:B------:R-:W2:Y:S02]  /*6ce90*/  LDC R12, c[0x0][0x248] ;  /* 0x00009200ff0c7b82 */ /* 0x000ea40000000800 */
[----:B------:R-:W-:-:S05]  /*6cea0*/  IMAD R10, R16, 0x2, R11 ;  /* 0x00000002100a7824 */ /* 0x000fca00078e020b */
[CC--:B-1----:R-:W-:Y:S01]  /*6ceb0*/  LEA R6, P6, R10.reuse, R3.reuse, 0x2 ;  /* 0x000000030a067211 */ /* 0x0c2fe200078c10ff */
[----:B------:R-:W1:Y:S03]  /*6cec0*/  LDC R16, c[0x0][0x248] ;  /* 0x00009200ff107b82 */ /* 0x000e660000000800 */
[----:B------:R-:W-:Y:S01]  /*6ced0*/  LEA.HI.X.SX32 R7, R10, R0, 0x2, P6 ;  /* 0x000000000a077211 */ /* 0x000fe200030f16ff */
[----:B------:R4:W-:Y:S01]  /*6cee0*/  @P3 STG.E desc[UR48][R4.64], R76 ;  /* 0x0000004c04003986 */ /* 0x0009e2000c101930 */
        /* <DEDUP_REMOVED lines=18> */
[----:B------:R-:W4:Y:S03]  /*6d010*/  LDC R14, c[0x0][0x248] ;  /* 0x00009200ff0e7b82 */ /* 0x000f260000000800 */
[----:B--2---:R-:W-:-:S04]  /*6d020*/  LEA R10, R12, R11, 0x1 ;  /* 0x0000000b0c0a7211 */ /* 0x004fc800078e08ff */
        /* <DEDUP_REMOVED lines=12> */
[----:B------:R3:W-:Y:S01]  /*6d0f0*/  @P4 STG.E desc[UR48][R6.64], R81 ;  /* 0x0000005106004986 */ /* 0x0007e2000c101930 */
[----:B------:R-:W-:Y:S01]  /*6d100*/  ISETP.LT.AND P4, PT, R83, UR4, !P0 ;  /* 0x0000000453007c0c */ /* 0x000fe2000c781270 */
[----:B------:R-:W-:Y:S01]  /*6d110*/  IMAD R11, R13, 0x2, R10 ;  /* 0x000000020d0b7824 */ /* 0x000fe200078e020a */
[----:B------:R-:W-:Y:S01]  /*6d120*/  ULDC UR4, c[0x0][0x22c] ;  /* 0x00008b0000047ab9 */ /* 0x000fe20000000800 */
[----:B------:R-:W3:Y:S01]  /*6d130*/  LDL.LU R84, [R1+0x1b48] ;  /* 0x001b480001547983 */ /* 0x000ee20000300800 */
[----:B------:R-:W1:Y:S03]  /*6d140*/  LDC R13, c[0x0][0x248] ;  /* 0x00009200ff0d7b82 */ /* 0x000e660000000800 */
[----:B------:R-:W3:Y:S01]  /*6d150*/  LDL.LU R83, [R1+0x1b44] ;  /* 0x001b440001537983 */ /* 0x000ee20000300800 */
[----:B--2---:R-:W-:-:S04]  /*6d160*/  LEA R4, P6, R11, R3, 0x2 ;  /* 0x000000030b047211 */ /* 0x004fc800078c10ff */
[----:B------:R-:W-:Y:S01]  /*6d170*/  LEA.HI.X.SX32 R5, R11, R0, 0x2, P6 ;  /* 0x000000000b057211 */ /* 0x000fe200030f16ff */
[----:B----4-:R-:W-:Y:S02]  /*6d180*/  IMAD R11, R14, 0x2, R11 ;  /* 0x000000020e0b7824 */ /* 0x010fe400078e020b */
[----:B------:R-:W2:Y:S02]  /*6d190*/  LDC R14, c[0x0][0x248] ;  /* 0x00009200ff0e7b82 */ /* 0x000ea40000000800 */
[----:B------:R-:W-:-:S05]  /*6d1a0*/  IMAD R10, R16, 0x2, R11 ;  /* 0x00000002100a7824 */ /* 0x000fca00078e020b */
[CC--:B---3--:R-:W-:Y:S01]  /*6d1b0*/  LEA R6, P6, R10.reuse, R3.reuse, 0x2 ;  /* 0x000000030a067211 */ /* 0x0c8fe200078c10ff */
[----:B------:R-:W3:Y:S03]  /*6d1c0*/  LDC R16, c[0x0][0x248] ;  /* 0x00009200ff107b82 */ /* 0x000ee60000000800 */
[----:B------:R-:W-:Y:S01]  /*6d1d0*/  LEA.HI.X.SX32 R7, R10, R0, 0x2, P6 ;  /* 0x000000000a077211 */ /* 0x000fe200030f16ff */
[----:B------:R4:W-:Y:S01]  /*6d1e0*/  @P5 STG.E desc[UR48][R4.64], R82 ;  /* 0x0000005204005986 */ /* 0x0009e2000c101930 */
[----:B------:R-:W-:-:S04]  /*6d1f0*/  LEA R8, P5, R11, R3, 0x2 ;  /* 0x000000030b087211 */ /* 0x000fc800078a10ff */
[----:B------:R-:W-:Y:S02]  /*6d200*/  LEA.HI.X.SX32 R9, R11, R0, 0x2, P5 ;  /* 0x000000000b097211 */ /* 0x000fe400028f16ff */
[----:B------:R-:W-:Y:S01]  /*6d210*/  ISETP.LT.AND P5, PT, R85, UR4, !P0 ;  /* 0x0000000455007c0c */ /* 0x000fe2000c7a1270 */
[----:B------:R-:W-:Y:S01]  /*6d220*/  ULDC UR4, c[0x0][0x22c] ;  /* 0x00008b0000047ab9 */ /* 0x000fe20000000800 */
[----:B------:R-:W3:Y:S04]  /*6d230*/  LDL.LU R85, [R1+0x1b40] ;  /* 0x001b400001557983 */ /* 0x000ee80000300800 */
[----:B------:R-:W-:Y:S01]  /*6d240*/  @P2 STG.E desc[UR48][R8.64], R83 ;  /* 0x0000005308002986 */ /* 0x000fe2000c101930 */
        /* <DEDUP_REMOVED lines=11> */
[----:B-1----:R-:W-:Y:S02]  /*6d300*/  IMAD R11, R12, 0x2, R11 ;  /* 0x000000020c0b7824 */ /* 0x002fe400078e020b */
[----:B------:R-:W1:Y:S02]  /*6d310*/  LDC R12, c[0x0][0x248] ;  /* 0x00009200ff0c7b82 */ /* 0x000e640000000800 */
[----:B--2---:R-:W-:-:S05]  /*6d320*/  IMAD R10, R14, 0x2, R11 ;  /* 0x000000020e0a7824 */ /* 0x004fca00078e020b */
[CC--:B------:R-:W-:Y:S01]  /*6d330*/  LEA R6, P6, R10.reuse, R3.reuse, 0x2 ;  /* 0x000000030a067211 */ /* 0x0c0fe200078c10ff */
[----:B------:R-:W2:Y:S03]  /*6d340*/  LDC R14, c[0x0][0x248] ;  /* 0x00009200ff0e7b82 */ /* 0x000ea60000000800 */
[----:B------:R-:W-:Y:S01]  /*6d350*/  LEA.HI.X.SX32 R7, R10, R0, 0x2, P6 ;  /* 0x000000000a077211 */ /* 0x000fe200030f16ff */
[----:B---3--:R3:W-:Y:S01]  /*6d360*/  @P4 STG.E desc[UR48][R4.64], R85 ;  /* 0x0000005504004986 */ /* 0x0087e2000c101930 */
[----:B------:R-:W-:-:S04]  /*6d370*/  LEA R8, P4, R11, R3, 0x2 ;  /* 0x000000030b087211 */ /* 0x000fc800078810ff */
[----:B------:R-:W-:Y:S02]  /*6d380*/  LEA.HI.X.SX32 R9, R11, R0, 0x2, P4 ;  /* 0x000000000b097211 */ /* 0x000fe400020f16ff */
[----:B------:R-:W-:Y:S01]  /*6d390*/  ISETP.LT.AND P4, PT, R88, UR4, !P0 ;  /* 0x0000000458007c0c */ /* 0x000fe2000c781270 */
[----:B------:R-:W-:Y:S01]  /*6d3a0*/  ULDC UR4, c[0x0][0x22c] ;  /* 0x00008b0000047ab9 */ /* 0x000fe20000000800 */
[----:B------:R-:W4:Y:S04]  /*6d3b0*/  LDL.LU R88, [R1+0x1b34] ;  /* 0x001b340001587983 */ /* 0x000f280000300800 */
[----:B------:R-:W-:Y:S01]  /*6d3c0*/  @P5 STG.E desc[UR48][R8.64], R86 ;  /* 0x0000005608005986 */ /* 0x000fe2000c101930 */
        /* <DEDUP_REMOVED lines=11> */
[----:B-1----:R-:W-:Y:S02]  /*6d480*/  LEA R11, R12, R11, 0x1 ;  /* 0x0000000b0c0b7211 */ /* 0x002fe400078e08ff */
[----:B------:R-:W1:Y:S03]  /*6d490*/  LDC R12, c[0x0][0x248] ;  /* 0x00009200ff0c7b82 */ /* 0x000e660000000800 */
[----:B------:R-:W-:-:S05]  /*6d4a0*/  IMAD R10, R16, 0x2, R11 ;  /* 0x00000002100a7824 */ /* 0x000fca00078e020b */
[CC--:B------:R-:W-:Y:S01]  /*6d4b0*/  LEA R6, P6, R10.reuse, R3.reuse, 0x2 ;  /* 0x000000030a067211 */ /* 0x0c0fe200078c10ff */
[----:B------:R-:W3:Y:S03]  /*6d4c0*/  LDC R16, c[0x0][0x248] ;  /* 0x00009200ff107b82 */ /* 0x000ee60000000800 */
[----:B------:R-:W-:Y:S01]  /*6d4d0*/  LEA.HI.X.SX32 R7, R10, R0, 0x2, P6 ;  /* 0x000000000a077211 */ /* 0x000fe200030f16ff */
[----:B----4-:R4:W-:Y:S01]  /*6d4e0*/  @P3 STG.E desc[UR48][R4.64], R88 ;  /* 0x0000005804003986 */ /* 0x0109e2000c101930 */
[----:B------:R-:W-:-:S04]  /*6d4f0*/  LEA R8, P3, R11, R3, 0x2 ;  /* 0x000000030b087211 */ /* 0x000fc800078610ff */
[----:B------:R-:W-:Y:S02]  /*6d500*/  LEA.HI.X.SX32 R9, R11, R0, 0x2, P3 ;  /* 0x000000000b097211 */ /* 0x000fe400018f16ff */
[----:B------:R-:W-:Y:S01]  /*6d510*/  ISETP.LT.AND P3, PT, R91, UR4, !P0 ;  /* 0x000000045b007c0c */ /* 0x000fe2000c761270 */
[----:B------:R-:W-:Y:S01]  /*6d520*/  ULDC UR4, c[0x0][0x22c] ;  /* 0x00008b0000047ab9 */ /* 0x000fe20000000800 */
[----:B------:R-:W3:Y:S04]  /*6d530*/  LDL.LU R91, [R1+0x1b28] ;  /* 0x001b2800015b7983 */ /* 0x000ee80000300800 */
[----:B--2---:R-:W-:Y:S01]  /*6d540*/  @P4 STG.E desc[UR48][R8.64], R89 ;  /* 0x0000005908004986 */ /* 0x004fe2000c101930 */
        /* <DEDUP_REMOVED lines=13> */
[----:B-1----:R-:W-:-:S05]  /*6d620*/  IMAD R10, R12, 0x2, R11 ;  /* 0x000000020c0a7824 */ /* 0x002fca00078e020b */
[CC--:B------:R-:W-:Y:S01]  /*6d630*/  LEA R6, P6, R10.reuse, R3.reuse, 0x2 ;  /* 0x000000030a067211 */ /* 0x0c0fe200078c10ff */
[----:B------:R-:W1:Y:S03]  /*6d640*/  LDC R12, c[0x0][0x248] ;  /* 0x00009200ff0c7b82 */ /* 0x000e660000000800 */
[----:B------:R-:W-:Y:S01]  /*6d650*/  LEA.HI.X.SX32 R7, R10, R0, 0x2, P6 ;  /* 0x000000000a077211 */ /* 0x000fe200030f16ff */
[----:B---3--:R3:W-:Y:S01]  /*6d660*/  @P2 STG.E desc[UR48][R4.64], R91 ;  /* 0x0000005b04002986 */ /* 0x0087e2000c101930 */
[----:B------:R-:W-:-:S04]  /*6d670*/  LEA R8, P2, R11, R3, 0x2 ;  /* 0x000000030b087211 */ /* 0x000fc800078410ff */
[----:B------:R-:W-:Y:S02]  /*6d680*/  LEA.HI.X.SX32 R9, R11, R0, 0x2, P2 ;  /* 0x000000000b097211 */ /* 0x000fe400010f16ff */
[----:B------:R-:W-:Y:S01]  /*6d690*/  ISETP.LT.AND P2, PT, R94, UR4, !P0 ;  /* 0x000000045e007c0c */ /* 0x000fe2000c741270 */
[----:B------:R-:W-:Y:S01]  /*6d6a0*/  ULDC UR4, c[0x0][0x22c] ;  /* 0x00008b0000047ab9 */ /* 0x000fe20000000800 */
[----:B------:R-:W4:Y:S04]  /*6d6b0*/  LDL.LU R94, [R1+0x1b1c] ;  /* 0x001b1c00015e7983 */ /* 0x000f280000300800 */
[----:B--2---:R-:W-:Y:S01]  /*6d6c0*/  @P3 STG.E desc[UR48][R8.64], R92 ;  /* 0x0000005c08003986 */ /* 0x004fe2000c101930 */
[----:B------:R-:W-:Y:S01]  /*6d6d0*/  ISETP.LT.AND P3, PT, R96, UR4, !P0 ;  /* 0x0000000460007c0c */ /* 0x000fe2000c761270 */
[----:B------:R-:W-:-:S02]  /*6d6e0*/  ULDC UR4, c[0x0][0x22c] ;  /* 0x00008b0000047ab9 */ /* 0x000fc40000000800 */
[----:B------:R2:W-:Y:S01]  /*6d6f0*/  @P4 STG.E desc[UR48][R6.64], R93 ;  /* 0x0000005d06004986 */ /* 0x0005e2000c101930 */
[----:B------:R-:W-:Y:S01]  /*6d700*/  ISETP.LT.AND P4, PT, R95, UR4, !P0 ;  /* 0x000000045f007c0c */ /* 0x000fe2000c781270 */
[----:B------:R-:W-:Y:S01]  /*6d710*/  IMAD R11, R13, 0x2, R10 ;  /* 0x000000020d0b7824 */ /* 0x000fe200078e020a */
[----:B------:R-:W-:Y:S01]  /*6d720*/  ULDC UR4, c[0x0][0x22c] ;  /* 0x00008b0000047ab9 */ /* 0x000fe20000000800 */
[----:B------:R-:W2:Y:S01]  /*6d730*/  LDL.LU R96, [R1+0x1b18] ;  /* 0x001b180001607983 */ /* 0x000ea20000300800 */
[----:B------:R-:W1:Y:S03]  /*6d740*/  LDC R13, c[0x0][0x248] ;  /* 0x00009200ff0d7b82 */ /* 0x000e660000000800 */
[----:B------:R-:W2:Y:S01]  /*6d750*/  LDL.LU R95, [R1+0x1b14] ;  /* 0x001b1400015f7983 */ /* 0x000ea20000300800 */
[----:B---3--:R-:W-:-:S04]  /*6d760*/  LEA R4, P6, R11, R3, 0x2 ;  /* 0x000000030b047211 */ /* 0x008fc800078c10ff */
[----:B------:R-:W-:Y:S01]  /*6d770*/  LEA.HI.X.SX32 R5, R11, R0, 0x2, P6 ;  /* 0x000000000b057211 */ /* 0x000fe200030f16ff */
[----:B----4-:R-:W-:Y:S02]  /*6d780*/  IMAD R11, R14, 0x2, R11 ;  /* 0x000000020e0b7824 */ /* 0x010fe400078e020b */
[----:B------:R-:W3:Y:S02]  /*6d790*/  LDC R14, c[0x0][0x248] ;  /* 0x00009200ff0e7b82 */ /* 0x000ee40000000800 */
[----:B------:R-:W-:-:S05]  /*6d7a0*/  IMAD R10, R16, 0x2, R11 ;  /* 0x00000002100a7824 */ /* 0x000fca00078e020b */
[CC--:B--2---:R-:W-:Y:S01]  /*6d7b0*/  LEA R6, P6, R10.reuse, R3.reuse, 0x2 ;  /* 0x000000030a067211 */ /* 0x0c4fe200078c10ff */
[----:B------:R-:W2:Y:S03]  /*6d7c0*/  LDC R16, c[0x0][0x248] ;  /* 0x00009200ff107b82 */ /* 0x000ea60000000800 */
[----:B------:R-:W-:Y:S01]  /*6d7d0*/  LEA.HI.X.SX32 R7, R10, R0, 0x2, P6 ;  /* 0x000000000a077211 */ /* 0x000fe200030f16ff */
[----:B------:R4:W-:Y:S01]  /*6d7e0*/  @P5 STG.E desc[UR48][R4.64], R94 ;  /* 0x0000005e04005986 */ /* 0x0009e2000c101930 */
        /* <DEDUP_REMOVED lines=17> */
[----:B-1----:R-:W-:Y:S02]  /*6d900*/  IMAD R11, R12, 0x2, R11 ;  /* 0x000000020c0b7824 */ /* 0x002fe400078e020b */
[----:B------:R-:W1:Y:S02]  /*6d910*/  LDC R12, c[0x0][0x248] ;  /* 0x00009200ff0c7b82 */ /* 0x000e640000000800 */
[----:B---3--:R-:W-:-:S05]  /*6d920*/  IMAD R10, R14, 0x2, R11 ;  /* 0x000000020e0a7824 */ /* 0x008fca00078e020b */
[CC--:B------:R-:W-:Y:S01]  /*6d930*/  LEA R6, P6, R10.reuse, R3.reuse, 0x2 ;  /* 0x000000030a067211 */ /* 0x0c0fe200078c10ff */
[----:B------:R-:W3:Y:S03]  /*6d940*/  LDC R14, c[0x0][0x248] ;  /* 0x00009200ff0e7b82 */ /* 0x000ee60000000800 */
[----:B------:R-:W-:Y:S01]  /*6d950*/  LEA.HI.X.SX32 R7, R10, R0, 0x2, P6 ;  /* 0x000000000a077211 */ /* 0x000fe200030f16ff */
[----:B--2---:R2:W-:Y:S01]  /*6d960*/  @P4 STG.E desc[UR48][R4.64], R97 ;  /* 0x0000006104004986 */ /* 0x0045e2000c101930 */
        /* <DEDUP_REMOVED lines=15> */
[----:B--2---:R-:W-:-:S04]  /*6da60*/  LEA R4, P6, R11, R3, 0x2 ;  /* 0x000000030b047211 */ /* 0x004fc800078c10ff */
[----:B------:R-:W-:Y:S01]  /*6da70*/  LEA.HI.X.SX32 R5, R11, R0, 0x2, P6 ;  /* 0x000000000b057211 */ /* 0x000fe200030f16ff */
[----:B-1----:R-:W-:Y:S02]  /*6da80*/  IMAD R11, R12, 0x2, R11 ;  /* 0x000000020c0b7824 */ /* 0x002fe400078e020b */
[----:B------:R-:W1:Y:S02]  /*6da90*/  LDC R12, c[0x0][0x248] ;  /* 0x00009200ff0c7b82 */ /* 0x000e640000000800 */
[----:B------:R-:W-:-:S05]  /*6daa0*/  IMAD R10, R16, 0x2, R11 ;  /* 0x00000002100a7824 */ /* 0x000fca00078e020b */
[CC--:B------:R-:W-:Y:S01]  /*6dab0*/  LEA R6, P6, R10.reuse, R3.reuse, 0x2 ;  /* 0x000000030a067211 */ /* 0x0c0fe200078c10ff */
[----:B------:R-:W2:Y:S03]  /*6dac0*/  LDC R16, c[0x0][0x248] ;  /* 0x00009200ff107b82 */ /* 0x000ea60000000800 */
        /* <DEDUP_REMOVED lines=21> */
[----:B-1----:R-:W-:-:S04]  /*6dc20*/  LEA R10, R12, R11, 0x1 ;  /* 0x0000000b0c0a7211 */ /* 0x002fc800078e08ff */
[CC--:B------:R-:W-:Y:S01]  /*6dc30*/  LEA R6, P6, R10.reuse, R3.reuse, 0x2 ;  /* 0x000000030a067211 */ /* 0x0c0fe200078c10ff */
[----:B------:R-:W1:Y:S03]  /*6dc40*/  LDC R12, c[0x0][0x248] ;  /* 0x00009200ff0c7b82 */ /* 0x000e660000000800 */
        /* <DEDUP_REMOVED lines=126> */
[----:B------:R-:W3:Y:S04]  /*6e430*/  LDL.LU R121, [R1+0x1ab0] ;  /* 0x001ab00001797983 */ /* 0x000ee80000300800 */
[----:B------:R2:W-:Y:S01]  /*6e440*/  @P2 STG.E desc[UR48][R8.64], R119 ;  /* 0x0000007708002986 */ /* 0x0005e2000c101930 */
[----:B------:R-:W-:Y:S01]  /*6e450*/  ISETP.LT.AND P2, PT, R124, UR4, !P0 ;  /* 0x000000047c007c0c */ /* 0x000fe2000c741270 */
[----:B------:R-:W-:-:S02]  /*6e460*/  ULDC UR4, c[0x0][0x22c] ;  /* 0x00008b0000047ab9 */ /* 0x000fc40000000800 */
[----:B------:R2:W-:Y:S01]  /*6e470*/  @P3 STG.E desc[UR48][R6.64], R120 ;  /* 0x0000007806003986 */ /* 0x0005e2000c101930 */
[----:B------:R-:W-:Y:S01]  /*6e480*/  ISETP.LT.AND P3, PT, R122, UR4, !P0 ;  /* 0x000000047a007c0c */ /* 0x000fe2000c761270 */
[----:B------:R-:W-:Y:S02]  /*6e490*/  ULDC UR4, c[0x0][0x22c] ;  /* 0x00008b0000047ab9 */ /* 0x000fe40000000800 */
[----:B------:R-:W2:Y:S04]  /*6e4a0*/  LDL.LU R124, [R1+0x1aac] ;  /* 0x001aac00017c7983 */ /* 0x000ea80000300800 */
[----:B------:R-:W2:Y:S01]  /*6e4b0*/  LDL.LU R122, [R1+0x1aa8] ;  /* 0x001aa800017a7983 */ /* 0x000ea20000300800 */
[----:B------:R-:W-:Y:S02]  /*6e4c0*/  LEA R11, R15, R10, 0x1 ;  /* 0x0000000a0f0b7211 */ /* 0x000fe400078e08ff */
[----:B------:R-:W2:Y:S02]  /*6e4d0*/  LDC R15, c[0x0][0x248] ;  /* 0x00009200ff0f7b82 */ /* 0x000ea40000000800 */
[----:B----4-:R-:W-:-:S04]  /*6e4e0*/  LEA R4, P6, R11, R3, 0x2 ;  /* 0x000000030b047211 */ /* 0x010fc800078c10ff */
[----:B------:R-:W-:Y:S01]  /*6e4f0*/  LEA.HI.X.SX32 R5, R11, R0, 0x2, P6 ;  /* 0x000000000b057211 */ /* 0x000fe200030f16ff */
[----:B-1----:R-:W-:Y:S02]  /*6e500*/  IMAD R11, R12, 0x2, R11 ;  /* 0x000000020c0b7824 */ /* 0x002fe400078e020b */
[----:B------:R-:W1:Y:S02]  /*6e510*/  LDC R12, c[0x0][0x248] ;  /* 0x00009200ff0c7b82 */ /* 0x000e640000000800 */
[----:B---3--:R3:W-:Y:S01]  /*6e520*/  @P4 STG.E desc[UR48][R4.64], R121 ;  /* 0x0000007904004986 */ /* 0x0087e2000c101930 */
[----:B--2---:R-:W-:-:S04]  /*6e530*/  LEA R8, P4, R11, R3, 0x2 ;  /* 0x000000030b087211 */ /* 0x004fc800078810ff */
[----:B------:R-:W-:Y:S02]  /*6e540*/  LEA.HI.X.SX32 R9, R11, R0, 0x2, P4 ;  /* 0x000000000b097211 */ /* 0x000fe400020f16ff */
[----:B------:R-:W-:Y:S01]  /*6e550*/  ISETP.LT.AND P4, PT, R123, UR4, !P0 ;  /* 0x000000047b007c0c */ /* 0x000fe2000c781270 */
[----:B------:R-:W-:Y:S01]  /*6e560*/  ULDC UR4, c[0x0][0x22c] ;  /* 0x00008b0000047ab9 */ /* 0x000fe20000000800 */
[----:B------:R-:W2:Y:S04]  /*6e570*/  LDL.LU R123, [R1+0x1aa4] ;  /* 0x001aa400017b7983 */ /* 0x000ea80000300800 */
[----:B------:R4:W-:Y:S01]  /*6e580*/  @P5 STG.E desc[UR48][R8.64], R122 ;  /* 0x0000007a08005986 */ /* 0x0009e2000c101930 */
[----:B------:R-:W-:Y:S01]  /*6e590*/  ISETP.LT.AND P5, PT, R125, UR4, !P0 ;  /* 0x000000047d007c0c */ /* 0x000fe2000c7a1270 */
[----:B------:R-:W-:Y:S01]  /*6e5a0*/  IMAD R10, R14, 0x2, R11 ;  /* 0x000000020e0a7824 */ /* 0x000fe200078e020b */
[----:B------:R-:W-:Y:S01]  /*6e5b0*/  ULDC UR4, c[0x0][0x22c] ;  /* 0x00008b0000047ab9 */ /* 0x000fe20000000800 */
[----:B------:R-:W4:Y:S01]  /*6e5c0*/  LDL.LU R125, [R1+0x1aa0] ;  /* 0x001aa000017d7983 */ /* 0x000f220000300800 */
[----:B------:R-:W4:Y:S01]  /*6e5d0*/  LDC R14, c[0x0][0x248] ;  /* 0x00009200ff0e7b82 */ /* 0x000f220000000800 */
[----:B------:R-:W-:Y:S01]  /*6e5e0*/  IMAD R11, R13, 0x2, R10 ;  /* 0x000000020d0b7824 */ /* 0x000fe200078e020a */
[----:B------:R-:W-:-:S04]  /*6e5f0*/  LEA R6, P6, R10, R3, 0x2 ;  /* 0x000000030a067211 */ /* 0x000fc800078c10ff */
[-C--:B------:R-:W-:Y:S02]  /*6e600*/  LEA.HI.X.SX32 R7, R10, R0.reuse, 0x2, P6 ;  /* 0x000000000a077211 */ /* 0x080fe400030f16ff */
[C---:B---3--:R-:W-:Y:S01]  /*6e610*/  LEA R4, P6, R11.reuse, R3, 0x2 ;  /* 0x000000030b047211 */ /* 0x048fe200078c10ff */
[----:B------:R-:W3:Y:S03]  /*6e620*/  LDC R13, c[0x0][0x248] ;  /* 0x00009200ff0d7b82 */ /* 0x000ee60000000800 */
[----:B------:R-:W-:Y:S01]  /*6e630*/  LEA.HI.X.SX32 R5, R11, R0, 0x2, P6 ;  /* 0x000000000b057211 */ /* 0x000fe200030f16ff */
[----:B-1----:R-:W-:-:S04]  /*6e640*/  IMAD R11, R12, 0x2, R11 ;  /* 0x000000020c0b7824 */ /* 0x002fc800078e020b */
[----:B------:R-:W1:Y:S01]  /*6e650*/  LDC R12, c[0x0][0x248] ;  /* 0x00009200ff0c7b82 */ /* 0x000e620000000800 */
[----:B--2---:R2:W-:Y:S04]  /*6e660*/  @P2 STG.E desc[UR48][R6.64], R123 ;  /* 0x0000007b06002986 */ /* 0x0045e8000c101930 */
[----:B------:R3:W-:Y:S01]  /*6e670*/  @P3 STG.E desc[UR48][R4.64], R124 ;  /* 0x0000007c04003986 */ /* 0x0007e2000c101930 */
[C---:B----4-:R-:W-:Y:S02]  /*6e680*/  LEA R8, P3, R11.reuse, R3, 0x2 ;  /* 0x000000030b087211 */ /* 0x050fe400078610ff */
[----:B------:R-:W-:Y:S01]  /*6e690*/  ISETP.LT.AND P2, PT, R126, UR4, !P0 ;  /* 0x000000047e007c0c */ /* 0x000fe2000c741270 */
[----:B------:R-:W-:Y:S01]  /*6e6a0*/  ULDC UR4, c[0x0][0x22c] ;  /* 0x00008b0000047ab9 */ /* 0x000fe20000000800 */
[----:B------:R-:W-:Y:S01]  /*6e6b0*/  LEA.HI.X.SX32 R9, R11, R0, 0x2, P3 ;  /* 0x000000000b097211 */ /* 0x000fe200018f16ff */
[----:B------:R-:W4:Y:S01]  /*6e6c0*/  LDL.LU R126, [R1+0x1a9c] ;  /* 0x001a9c00017e7983 */ /* 0x000f220000300800 */
[----:B------:R-:W-:Y:S01]  /*6e6d0*/  ISETP.LT.AND P3, PT, R127, UR4, !P0 ;  /* 0x000000047f007c0c */ /* 0x000fe2000c761270 */
[----:B------:R-:W-:-:S02]  /*6e6e0*/  ULDC UR4, c[0x0][0x22c] ;  /* 0x00008b0000047ab9 */ /* 0x000fc40000000800 */
[----:B------:R-:W4:Y:S04]  /*6e6f0*/  LDL.LU R127, [R1+0x1a98] ;  /* 0x001a9800017f7983 */ /* 0x000f280000300800 */
[----:B------:R1:W-:Y:S01]  /*6e700*/  @P4 STG.E desc[UR48][R8.64], R125 ;  /* 0x0000007d08004986 */ /* 0x0003e2000c101930 */
[----:B------:R-:W-:Y:S01]  /*6e710*/  ISETP.LT.AND P4, PT, R128, UR4, !P0 ;  /* 0x0000000480007c0c */ /* 0x000fe2000c781270 */
[----:B------:R-:W-:Y:S01]  /*6e720*/  IMAD R10, R16, 0x2, R11 ;  /* 0x00000002100a7824 */ /* 0x000fe200078e020b */
[----:B------:R-:W-:Y:S01]  /*6e730*/  ULDC UR4, c[0x0][0x22c] ;  /* 0x00008b0000047ab9 */ /* 0x000fe20000000800 */
[----:B------:R-:W4:Y:S01]  /*6e740*/  LDL.LU R128, [R1+0x1a94] ;  /* 0x001a940001807983 */ /* 0x000f220000300800 */
[----:B------:R-:W4:Y:S01]  /*6e750*/  LDC R16, c[0x0][0x248] ;  /* 0x00009200ff107b82 */ /* 0x000f220000000800 */
[----:B------:R-:W-:Y:S01]  /*6e760*/  IMAD R11, R15, 0x2, R10 ;  /* 0x000000020f0b7824 */ /* 0x000fe200078e020a */
[----:B--2---:R-:W-:-:S04]  /*6e770*/  LEA R6, P6, R10, R3, 0x2 ;  /* 0x000000030a067211 */ /* 0x004fc800078c10ff */
[-C--:B------:R-:W-:Y:S02]  /*6e780*/  LEA.HI.X.SX32 R7, R10, R0.reuse, 0x2, P6 ;  /* 0x000000000a077211 */ /* 0x080fe400030f16ff */
[C---:B---3--:R-:W-:Y:S01]  /*6e790*/  LEA R4, P6, R11.reuse, R3, 0x2 ;  /* 0x000000030b047211 */ /* 0x048fe200078c10ff */
[----:B------:R-:W2:Y:S03]  /*6e7a0*/  LDC R15, c[0x0][0x248] ;  /* 0x00009200ff0f7b82 */ /* 0x000ea60000000800 */
[----:B------:R-:W-:Y:S01]  /*6e7b0*/  LEA.HI.X.SX32 R5, R11, R0, 0x2, P6 ;  /* 0x000000000b057211 */ /* 0x000fe200030f16ff */
[----:B-1----:R-:W-:-:S05]  /*6e7c0*/  IMAD R11, R12, 0x2, R11 ;  /* 0x000000020c0b7824 */ /* 0x002fca00078e020b */
[----:B------:R-:W-:-:S04]  /*6e7d0*/  LEA R8, P6, R11, R3, 0x2 ;  /* 0x000000030b087211 */ /* 0x000fc800078c10ff */
[----:B------:R-:W-:Y:S01]  /*6e7e0*/  LEA.HI.X.SX32 R9, R11, R0, 0x2, P6 ;  /* 0x000000000b097211 */ /* 0x000fe200030f16ff */
[----:B----4-:R1:W-:Y:S01]  /*6e7f0*/  @P5 STG.E desc[UR48][R6.64], R126 ;  /* 0x0000007e06005986 */ /* 0x0103e2000c101930 */
[----:B------:R-:W-:Y:S01]  /*6e800*/  ISETP.LT.AND P5, PT, R129, UR4, !P0 ;  /* 0x0000000481007c0c */ /* 0x000fe2000c7a1270 */
[----:B------:R-:W-:Y:S02]  /*6e810*/  ULDC UR4, c[0x0][0x22c] ;  /* 0x00008b0000047ab9 */ /* 0x000fe40000000800 */
[----:B------:R3:W-:Y:S01]  /*6e820*/  @P2 STG.E desc[UR48][R4.64], R127 ;  /* 0x0000007f04002986 */ /* 0x0007e2000c101930 */
[----:B------:R-:W-:Y:S01]  /*6e830*/  ISETP.LT.AND P2, PT, R130, UR4, !P0 ;  /* 0x0000000482007c0c */ /* 0x000fe2000c741270 */
[----:B------:R-:W-:Y:S02]  /*6e840*/  ULDC UR4, c[0x0][0x22c] ;  /* 0x00008b0000047ab9 */ /* 0x000fe40000000800 */
[----:B------:R-:W4:Y:S04]  /*6e850*/  LDL.LU R129, [R1+0x1a90] ;  /* 0x001a900001817983 */ /* 0x000f280000300800 */
[----:B------:R4:W-:Y:S01]  /*6e860*/  @P3 STG.E desc[UR48][R8.64], R128 ;  /* 0x0000008008003986 */ /* 0x0009e2000c101930 */
[----:B------:R-:W-:Y:S01]  /*6e870*/  ISETP.LT.AND P3, PT, R131, UR4, !P0 ;  /* 0x0000000483007c0c */ /* 0x000fe2000c761270 */
[----:B------:R-:W-:-:S02]  /*6e880*/  ULDC UR4, c[0x0][0x22c] ;  /* 0x00008b0000047ab9 */ /* 0x000fc40000000800 */
[----:B------:R-:W4:Y:S04]  /*6e890*/  LDL.LU R130, [R1+0x1a8c] ;  /* 0x001a8c0001827983 */ /* 0x000f280000300800 */
[----:B------:R-:W4:Y:S01]  /*6e8a0*/  LDL.LU R131, [R1+0x1a88] ;  /* 0x001a880001837983 */ /* 0x000f220000300800 */
[----:B------:R-:W-:Y:S02]  /*6e8b0*/  LEA R12, R14, R11, 0x1 ;  /* 0x0000000b0e0c7211 */ /* 0x000fe400078e08ff */
[----:B------:R-:W4:Y:S02]  /*6e8c0*/  LDC R14, c[0x0][0x248] ;  /* 0x00009200ff0e7b82 */ /* 0x000f240000000800 */
[----:B------:R-:W-:Y:S01]  /*6e8d0*/  LEA R10, P6, R12, R3, 0x2 ;  /* 0x000000030c0a7211 */ /* 0x000fe200078c10ff */
[----:B-1----:R-:W-:-:S03]  /*6e8e0*/  IMAD R6, R13, 0x2, R12 ;  /* 0x000000020d067824 */ /* 0x002fc600078e020c */
[-C--:B------:R-:W-:Y:S01]  /*6e8f0*/  LEA.HI.X.SX32 R11, R12, R0.reuse, 0x2, P6 ;  /* 0x000000000c0b7211 */ /* 0x080fe200030f16ff */
[----:B--2---:R-:W-:Y:S01]  /*6e900*/  IMAD R12, R15, 0x2, R6 ;  /* 0x000000020f0c7824 */ /* 0x004fe200078e0206 */
[CC--:B---3--:R-:W-:Y:S01]  /*6e910*/  LEA R4, P6, R6.reuse, R3.reuse, 0x2 ;  /* 0x0000000306047211 */ /* 0x0c8fe200078c10ff */
[----:B------:R-:W1:Y:S03]  /*6e920*/  LDC R13, c[0x0][0x248] ;  /* 0x00009200ff0d7b82 */ /* 0x000e660000000800 */
[----:B------:R-:W-:Y:S02]  /*6e930*/  LEA.HI.X.SX32 R5, R6, R0, 0x2, P6 ;  /* 0x0000000006057211 */ /* 0x000fe400030f16ff */
[----:B------:R-:W-:-:S03]  /*6e940*/  LEA R6, P6, R12, R3, 0x2 ;  /* 0x000000030c067211 */ /* 0x000fc600078c10ff */
[----:B------:R-:W2:Y:S01]  /*6e950*/  LDC R15, c[0x0][0x248] ;  /* 0x00009200ff0f7b82 */ /* 0x000ea20000000800 */
[----:B------:R-:W-:Y:S01]  /*6e960*/  LEA.HI.X.SX32 R7, R12, R0, 0x2, P6 ;  /* 0x000000000c077211 */ /* 0x000fe200030f16ff */
[----:B------:R-:W-:-:S06]  /*6e970*/  IMAD R12, R17, 0x2, R12 ;  /* 0x00000002110c7824 */ /* 0x000fcc00078e020c */
[----:B------:R-:W3:Y:S01]  /*6e980*/  LDC R17, c[0x0][0x248] ;  /* 0x00009200ff117b82 */ /* 0x000ee20000000800 */
[----:B----4-:R4:W-:Y:S01]  /*6e990*/  @P4 STG.E desc[UR48][R10.64], R129 ;  /* 0x000000810a004986 */ /* 0x0109e2000c101930 */
[----:B------:R-:W-:Y:S01]  /*6e9a0*/  ISETP.LT.AND P4, PT, R137, UR4, !P0 ;  /* 0x0000000489007c0c */ /* 0x000fe2000c781270 */
[----:B------:R-:W-:Y:S02]  /*6e9b0*/  ULDC UR4, c[0x0][0x22c] ;  /* 0x00008b0000047ab9 */ /* 0x000fe40000000800 */
[----:B------:R-:W2:Y:S04]  /*6e9c0*/  LDL.LU R137, [R1+0x1a84] ;  /* 0x001a840001897983 */ /* 0x000ea80000300800 */
[----:B------:R1:W-:Y:S01]  /*6e9d0*/  @P5 STG.E desc[UR48][R4.64], R130 ;  /* 0x0000008204005986 */ /* 0x0003e2000c101930 */
[----:B------:R-:W-:Y:S01]  /*6e9e0*/  ISETP.LT.AND P5, PT, R132, UR4, !P0 ;  /* 0x0000000484007c0c */ /* 0x000fe2000c7a1270 */
[----:B------:R-:W-:-:S02]  /*6e9f0*/  ULDC UR4, c[0x0][0x22c] ;  /* 0x00008b0000047ab9 */ /* 0x000fc40000000800 */
[----:B------:R3:W-:Y:S01]  /*6ea00*/  @P2 STG.E desc[UR48][R6.64], R131 ;  /* 0x0000008306002986 */ /* 0x0007e2000c101930 */
[CC--:B------:R-:W-:Y:S01]  /*6ea10*/  LEA R8, P2, R12.reuse, R3.reuse, 0x2 ;  /* 0x000000030c087211 */ /* 0x0c0fe200078410ff */
[----:B----4-:R-:W4:Y:S02]  /*6ea20*/  LDC R11, c[0x0][0x248] ;  /* 0x00009200ff0b7b82 */ /* 0x010f240000000800 */
[----:B------:R-:W4:Y:S01]  /*6ea30*/  LDL.LU R132, [R1+0x1a80] ;  /* 0x001a800001847983 */ /* 0x000f220000300800 */
[----:B------:R-:W-:Y:S02]  /*6ea40*/  LEA.HI.X.SX32 R9, R12, R0, 0x2, P2 ;  /* 0x000000000c097211 */ /* 0x000fe400010f16ff */
[----:B------:R-:W-:Y:S01]  /*6ea50*/  ISETP.LT.AND P2, PT, R133, UR4, !P0 ;  /* 0x0000000485007c0c */ /* 0x000fe2000c741270 */
[----:B------:R-:W-:Y:S01]  /*6ea60*/  IMAD R10, R19, 0x2, R12 ;  /* 0x00000002130a7824 */ /* 0x000fe200078e020c */
[----:B------:R-:W2:Y:S01]  /*6ea70*/  LDL.LU R133, [R1+0x1a7c] ;  /* 0x001a7c0001857983 */ /* 0x000ea20000300800 */
[----:B------:R-:W-:Y:S01]  /*6ea80*/  ULDC UR4, c[0x0][0x22c] ;  /* 0x00008b0000047ab9 */ /* 0x000fe20000000800 */
[----:B------:R-:W2:Y:S02]  /*6ea90*/  LDC R12, c[0x0][0x248] ;  /* 0x00009200ff0c7b82 */ /* 0x000ea40000000800 */
[----:B-1----:R-:W-:-:S04]  /*6eaa0*/  LEA R4, P6, R10, R3, 0x2 ;  /* 0x000000030a047211 */ /* 0x002fc800078c10ff */
[----:B------:R-:W-:Y:S01]  /*6eab0*/  LEA.HI.X.SX32 R5, R10, R0, 0x2, P6 ;  /* 0x000000000a057211 */ /* 0x000fe200030f16ff */
[----:B---3--:R-:W-:Y:S01]  /*6eac0*/  IMAD R7, R13, 0x2, R10 ;  /* 0x000000020d077824 */ /* 0x008fe200078e020a */
[----:B------:R-:W1:Y:S01]  /*6ead0*/  LDC R19, c[0x0][0x248] ;  /* 0x00009200ff137b82 */ /* 0x000e620000000800 */
[----:B----4-:R3:W-:Y:S01]  /*6eae0*/  @P3 STG.E desc[UR48][R8.64], R132 ;  /* 0x0000008408003986 */ /* 0x0107e2000c101930 */
[----:B------:R-:W-:Y:S01]  /*6eaf0*/  ISETP.LT.AND P3, PT, R134, UR4, !P0 ;  /* 0x0000000486007c0c */ /* 0x000fe2000c761270 */
[----:B------:R-:W-:-:S05]  /*6eb00*/  ULDC UR4, c[0x0][0x22c] ;  /* 0x00008b0000047ab9 */ /* 0x000fca0000000800 */
[----:B------:R-:W4:Y:S01]  /*6eb10*/  LDC R13, c[0x0][0x248] ;  /* 0x00009200ff0d7b82 */ /* 0x000f220000000800 */
[----:B------:R-:W4:Y:S04]  /*6eb20*/  LDL.LU R134, [R1+0x1a78] ;  /* 0x001a780001867983 */ /* 0x000f280000300800 */
[----:B--2---:R2:W-:Y:S01]  /*6eb30*/  @P4 STG.E desc[UR48][R4.64], R133 ;  /* 0x0000008504004986 */ /* 0x0045e2000c101930 */
[----:B------:R-:W-:Y:S01]  /*6eb40*/  ISETP.LT.AND P4, PT, R135, UR4, !P0 ;  /* 0x0000000487007c0c */ /* 0x000fe2000c781270 */
[----:B------:R-:W-:Y:S01]  /*6eb50*/  IMAD R10, R14, 0x2, R7 ;  /* 0x000000020e0a7824 */ /* 0x000fe200078e0207 */
[C---:B------:R-:W-:Y:S01]  /*6eb60*/  LEA R6, P6, R7.reuse, R3, 0x2 ;  /* 0x0000000307067211 */ /* 0x040fe200078c10ff */
[----:B------:R-:W2:Y:S01]  /*6eb70*/  LDL.LU R135, [R1+0x1a74] ;  /* 0x001a740001877983 */ /* 0x000ea20000300800 */
[----:B------:R-:W-:Y:S01]  /*6eb80*/  ULDC UR4, c[0x0][0x22c] ;  /* 0x00008b0000047ab9 */ /* 0x000fe20000000800 */
[----:B------:R-:W1:Y:S01]  /*6eb90*/  LDC R14, c[0x0][0x248] ;  /* 0x00009200ff0e7b82 */ /* 0x000e620000000800 */
[----:B------:R-:W-:-:S02]  /*6eba0*/  LEA.HI.X.SX32 R7, R7, R0, 0x2, P6 ;  /* 0x0000000007077211 */ /* 0x000fc400030f16ff */
[----:B---3--:R-:W-:Y:S01]  /*6ebb0*/  LEA R8, P6, R10, R3, 0x2 ;  /* 0x000000030a087211 */ /* 0x008fe200078c10ff */
[----:B------:R-:W-:-:S03]  /*6ebc0*/  IMAD R11, R11, 0x2, R10 ;  /* 0x000000020b0b7824 */ /* 0x000fc600078e020a */
[----:B------:R-:W-:Y:S02]  /*6ebd0*/  LEA.HI.X.SX32 R9, R10, R0, 0x2, P6 ;  /* 0x000000000a097211 */ /* 0x000fe400030f16ff */
[----:B------:R-:W-:-:S04]  /*6ebe0*/  LEA R12, R12, R11, 0x1 ;  /* 0x0000000b0c0c7211 */ /* 0x000fc800078e08ff */
[-C--:B------:R-:W-:Y:S01]  /*6ebf0*/  LEA R10, P6, R12, R3.reuse, 0x2 ;  /* 0x000000030c0a7211 */ /* 0x080fe200078c10ff */
[----:B----4-:R3:W-:Y:S01]  /*6ec00*/  @P5 STG.E desc[UR48][R6.64], R134 ;  /* 0x0000008606005986 */ /* 0x0107e2000c101930 */
[----:B------:R-:W-:Y:S01]  /*6ec10*/  ISETP.LT.AND P5, PT, R138, UR4, !P0 ;  /* 0x000000048a007c0c */ /* 0x000fe2000c7a1270 */
[----:B------:R-:W-:Y:S02]  /*6ec20*/  ULDC UR4, c[0x0][0x22c] ;  /* 0x00008b0000047ab9 */ /* 0x000fe40000000800 */
[----:B------:R-:W4:Y:S04]  /*6ec30*/  LDL.LU R138, [R1+0x1a70] ;  /* 0x001a7000018a7983 */ /* 0x000f280000300800 */
[----:B--2---:R2:W-:Y:S01]  /*6ec40*/  @P2 STG.E desc[UR48][R8.64], R135 ;  /* 0x0000008708002986 */ /* 0x0045e2000c101930 */
[----:B------:R-:W-:-:S03]  /*6ec50*/  LEA R4, P2, R11, R3, 0x2 ;  /* 0x000000030b047211 */ /* 0x000fc600078410ff */
[----:B------:R-:W4:Y:S01]  /*6ec60*/  LDL.LU R157, [R1+0x278] ;  /* 0x00027800019d7983 */ /* 0x000f220000300800 */
[-C--:B------:R-:W-:Y:S02]  /*6ec70*/  LEA.HI.X.SX32 R5, R11, R0.reuse, 0x2, P2 ;  /* 0x000000000b057211 */ /* 0x080fe400010f16ff */
[----:B------:R-:W-:Y:S01]  /*6ec80*/  ISETP.LT.AND P2, PT, R139, UR4, !P0 ;  /* 0x000000048b007c0c */ /* 0x000fe2000c741270 */
[----:B------:R-:W-:Y:S01]  /*6ec90*/  ULDC UR4, c[0x0][0x22c] ;  /* 0x00008b0000047ab9 */ /* 0x000fe20000000800 */
[----:B------:R-:W4:Y:S01]  /*6eca0*/  LDL.LU R139, [R1+0x1a6c] ;  /* 0x001a6c00018b7983 */ /* 0x000f220000300800 */
[----:B------:R-:W-:-:S03]  /*6ecb0*/  LEA.HI.X.SX32 R11, R12, R0, 0x2, P6 ;  /* 0x000000000c0b7211 */ /* 0x000fc600030f16ff */
[----:B------:R4:W-:Y:S04]  /*6ecc0*/  @P3 STG.E desc[UR48][R4.64], R136 ;  /* 0x0000008804003986 */ /* 0x0009e8000c101930 */
[----:B------:R4:W-:Y:S01]  /*6ecd0*/  @P4 STG.E desc[UR48][R10.64], R137 ;  /* 0x000000890a004986 */ /* 0x0009e2000c101930 */
[----:B------:R-:W-:Y:S01]  /*6ece0*/  ISETP.LT.AND P4, PT, R140, UR4, !P0 ;  /* 0x000000048c007c0c */ /* 0x000fe2000c781270 */
[----:B------:R-:W-:Y:S01]  /*6ecf0*/  IMAD R12, R13, 0x2, R12 ;  /* 0x000000020d0c7824 */ /* 0x000fe200078e020c */
[----:B------:R-:W-:Y:S01]  /*6ed00*/  ULDC UR4, c[0x0][0x22c] ;  /* 0x00008b0000047ab9 */ /* 0x000fe20000000800 */
[----:B------:R-:W4:Y:S02]  /*6ed10*/  LDL.LU R140, [R1+0x1a68] ;  /* 0x001a6800018c7983 */ /* 0x000f240000300800 */
[----:B------:R-:W-:Y:S01]  /*6ed20*/  IMAD R13, R15, 0x2, R12 ;  /* 0x000000020f0d7824 */ /* 0x000fe200078e020c */
[-C--:B---3--:R-:W-:Y:S01]  /*6ed30*/  LEA R6, P3, R12, R3.reuse, 0x2 ;  /* 0x000000030c067211 */ /* 0x088fe200078610ff */
[----:B------:R-:W3:Y:S03]  /*6ed40*/  LDC R15, c[0x0][0x248] ;  /* 0x00009200ff0f7b82 */ /* 0x000ee60000000800 */
[----:B--2---:R-:W-:-:S02]  /*6ed50*/  LEA R8, P6, R13, R3, 0x2 ;  /* 0x000000030d087211 */ /* 0x004fc400078c10ff */
[-C--:B------:R-:W-:Y:S02]  /*6ed60*/  LEA.HI.X.SX32 R7, R12, R0.reuse, 0x2, P3 ;  /* 0x000000000c077211 */ /* 0x080fe400018f16ff */
[----:B------:R-:W-:Y:S01]  /*6ed70*/  LEA.HI.X.SX32 R9, R13, R0, 0x2, P6 ;  /* 0x000000000d097211 */ /* 0x000fe200030f16ff */
[----:B-1----:R-:W-:Y:S01]  /*6ed80*/  IMAD R13, R14, 0x2, R13 ;  /* 0x000000020e0d7824 */ /* 0x002fe200078e020d */
[----:B------:R-:W-:Y:S01]  /*6ed90*/  ISETP.LT.AND P3, PT, R141, UR5, !P0 ;  /* 0x000000058d007c0c */ /* 0x000fe2000c761270 */
[----:B------:R-:W-:Y:S01]  /*6eda0*/  ULDC UR5, c[0x0][0x22c] ;  /* 0x00008b0000057ab9 */ /* 0x000fe20000000800 */
[----:B------:R-:W2:Y:S01]  /*6edb0*/  LDL.LU R141, [R1+0x1a64] ;  /* 0x001a6400018d7983 */ /* 0x000ea20000300800 */
[----:B------:R-:W1:Y:S03]  /*6edc0*/  LDC R14, c[0x0][0x248] ;  /* 0x00009200ff0e7b82 */ /* 0x000e660000000800 */
[----:B------:R-:W2:Y:S04]  /*6edd0*/  LDL.LU R158, [R1+0x228] ;  /* 0x00022800019e7983 */ /* 0x000ea80000300800 */
[----:B----4-:R4:W-:Y:S04]  /*6ede0*/  @P5 STG.E desc[UR48][R6.64], R138 ;  /* 0x0000008a06005986 */ /* 0x0109e8000c101930 */
[----:B------:R1:W-:Y:S01]  /*6edf0*/  @P2 STG.E desc[UR48][R8.64], R139 ;  /* 0x0000008b08002986 */ /* 0x0003e2000c101930 */
[----:B------:R-:W-:-:S04]  /*6ee00*/  LEA R4, P2, R13, R3, 0x2 ;  /* 0x000000030d047211 */ /* 0x000fc800078410ff */
[-C--:B------:R-:W-:Y:S02]  /*6ee10*/  LEA.HI.X.SX32 R5, R13, R0.reuse, 0x2, P2 ;  /* 0x000000000d057211 */ /* 0x080fe400010f16ff */
[----:B------:R-:W-:Y:S01]  /*6ee20*/  ISETP.LT.AND P5, PT, R157, UR4, !P0 ;  /* 0x000000049d007c0c */ /* 0x000fe2000c7a1270 */
[----:B------:R-:W-:Y:S01]  /*6ee30*/  ULDC UR4, c[0x0][0x22c] ;  /* 0x00008b0000047ab9 */ /* 0x000fe20000000800 */
[----:B------:R-:W-:Y:S02]  /*6ee40*/  ISETP.LT.AND P2, PT, R144, UR5, !P0 ;  /* 0x0000000590007c0c */ /* 0x000fe4000c741270 */
[----:B------:R-:W4:Y:S04]  /*6ee50*/  LDL.LU R144, [R1+0x1a60] ;  /* 0x001a600001907983 */ /* 0x000f280000300800 */
[----:B------:R-:W-:Y:S01]  /*6ee60*/  @P4 STG.E desc[UR48][R4.64], R140 ;  /* 0x0000008c04004986 */ /* 0x000fe2000c101930 */
[----:B------:R-:W-:Y:S01]  /*6ee70*/  ISETP.LT.AND P4, PT, R142, UR4, !P0 ;  /* 0x000000048e007c0c */ /* 0x000fe2000c781270 */
[----:B------:R-:W-:Y:S01]  /*6ee80*/  IMAD R12, R16, 0x2, R13 ;  /* 0x00000002100c7824 */ /* 0x000fe200078e020d */
[----:B------:R-:W-:Y:S01]  /*6ee90*/  ULDC UR4, c[0x0][0x22c] ;  /* 0x00008b0000047ab9 */ /* 0x000fe20000000800 */
[----:B------:R-:W4:Y:S01]  /*6eea0*/  LDL.LU R142, [R1+0x1a5c] ;  /* 0x001a5c00018e7983 */ /* 0x000f220000300800 */
[----:B------:R-:W1:Y:S02]  /*6eeb0*/  LDC R13, c[0x0][0x248] ;  /* 0x00009200ff0d7b82 */ /* 0x000e640000000800 */
[C---:B------:R-:W-:Y:S01]  /*6eec0*/  LEA R10, P6, R12.reuse, R3, 0x2 ;  /* 0x000000030c0a7211 */ /* 0x040fe200078c10ff */
[----:B------:R-:W4:Y:S03]  /*6eed0*/  LDL.LU R157, [R1+0x290] ;  /* 0x00029000019d7983 */ /* 0x000f260000300800 */
[----:B------:R-:W-:Y:S01]  /*6eee0*/  LEA.HI.X.SX32 R11, R12, R0, 0x2, P6 ;  /* 0x000000000c0b7211 */ /* 0x000fe200030f16ff */
[----:B---3--:R-:W-:-:S02]  /*6eef0*/  IMAD R12, R15, 0x2, R12 ;  /* 0x000000020f0c7824 */ /* 0x008fc400078e020c */
[----:B------:R-:W3:Y:S02]  /*6ef00*/  LDC R15, c[0x0][0x248] ;  /* 0x00009200ff0f7b82 */ /* 0x000ee40000000800 */
[----:B--2---:R2:W-:Y:S01]  /*6ef10*/  @P3 STG.E desc[UR48][R10.64], R141 ;  /* 0x0000008d0a003986 */ /* 0x0045e2000c101930 */
[----:B------:R-:W-:Y:S01]  /*6ef20*/  ISETP.LT.AND P3, PT, R143, UR4, !P0 ;  /* 0x000000048f007c0c */ /* 0x000fe2000c761270 */
[----:B------:R-:W-:Y:S01]  /*6ef30*/  ULDC UR4, c[0x0][0x22c] ;  /* 0x00008b0000047ab9 */ /* 0x000fe20000000800 */
[C---:B----4-:R-:W-:Y:S01]  /*6ef40*/  LEA R6, P6, R12.reuse, R3, 0x2 ;  /* 0x000000030c067211 */ /* 0x050fe200078c10ff */
[----:B------:R-:W4:Y:S03]  /*6ef50*/  LDL.LU R143, [R1+0x1a58] ;  /* 0x001a5800018f7983 */ /* 0x000f260000300800 */
[----:B------:R-:W-:Y:S01]  /*6ef60*/  LEA.HI.X.SX32 R7, R12, R0, 0x2, P6 ;  /* 0x000000000c077211 */ /* 0x000fe200030f16ff */
[----:B-1----:R-:W-:-:S02]  /*6ef70*/  IMAD R8, R17, 0x2, R12 ;  /* 0x0000000211087824 */ /* 0x002fc400078e020c */
[----:B------:R-:W1:Y:S08]  /*6ef80*/  LDC R12, c[0x0][0x248] ;  /* 0x00009200ff0c7b82 */ /* 0x000e700000000800 */
[----:B--2---:R-:W2:Y:S01]  /*6ef90*/  LDC R11, c[0x0][0x248] ;  /* 0x00009200ff0b7b82 */ /* 0x004ea20000000800 */
[----:B------:R3:W-:Y:S01]  /*6efa0*/  @P5 STG.E desc[UR48][R6.64], R142 ;  /* 0x0000008e06005986 */ /* 0x0007e2000c101930 */
[----:B------:R-:W-:Y:S01]  /*6efb0*/  ISETP.LT.AND P5, PT, R145, UR4, !P0 ;  /* 0x0000000491007c0c */ /* 0x000fe2000c7a1270 */
[----:B------:R-:W-:Y:S01]  /*6efc0*/  IMAD R10, R19, 0x2, R8 ;  /* 0x00000002130a7824 */ /* 0x000fe200078e0208 */
[----:B------:R-:W-:Y:S01]  /*6efd0*/  LEA R4, P6, R8, R3, 0x2 ;  /* 0x0000000308047211 */ /* 0x000fe200078c10ff */
[----:B------:R-:W2:Y:S01]  /*6efe0*/  LDL.LU R145, [R1+0x1a54] ;  /* 0x001a540001917983 */ /* 0x000ea20000300800 */
[----:B------:R-:W-:-:S02]  /*6eff0*/  ULDC UR4, c[0x0][0x22c] ;  /* 0x00008b0000047ab9 */ /* 0x000fc40000000800 */
[----:B------:R-:W-:Y:S01]  /*6f000*/  LEA.HI.X.SX32 R5, R8, R0, 0x2, P6 ;  /* 0x0000000008057211 */ /* 0x000fe200030f16ff */
[----:B------:R-:W1:Y:S01]  /*6f010*/  LDS.128 R16, [R158] ;  /* 0x000000009e107984 */ /* 0x000e620000000c00 */
[----:B------:R-:W-:-:S04]  /*6f020*/  LEA R8, P6, R10, R3, 0x2 ;  /* 0x000000030a087211 */ /* 0x000fc800078c10ff */
[----:B------:R-:W-:Y:S02]  /*6f030*/  LEA.HI.X.SX32 R9, R10, R0, 0x2, P6 ;  /* 0x000000000a097211 */ /* 0x000fe400030f16ff */
[----:B------:R-:W-:Y:S01]  /*6f040*/  LEA R10, R13, R10, 0x1 ;  /* 0x0000000a0d0a7211 */ /* 0x000fe200078e08ff */
[----:B----4-:R4:W-:Y:S04]  /*6f050*/  @P2 STG.E desc[UR48][R4.64], R143 ;  /* 0x0000008f04002986 */ /* 0x0109e8000c101930 */
[----:B------:R1:W-:Y:S01]  /*6f060*/  @P4 STG.E desc[UR48][R8.64], R144 ;  /* 0x0000009008004986 */ /* 0x0003e2000c101930 */
[----:B---3--:R-:W-:Y:S02]  /*6f070*/  LEA R6, P4, R10, R3, 0x2 ;  /* 0x000000030a067211 */ /* 0x008fe400078810ff */
[----:B------:R-:W-:Y:S01]  /*6f080*/  ISETP.LT.AND P2, PT, R146, UR4, !P0 ;  /* 0x0000000492007c0c */ /* 0x000fe2000c741270 */
[----:B------:R-:W-:Y:S01]  /*6f090*/  ULDC UR4, c[0x0][0x22c] ;  /* 0x00008b0000047ab9 */ /* 0x000fe20000000800 */
[----:B------:R-:W-:Y:S01]  /*6f0a0*/  LEA.HI.X.SX32 R7, R10, R0, 0x2, P4 ;  /* 0x000000000a077211 */ /* 0x000fe200020f16ff */
[----:B------:R-:W3:Y:S01]  /*6f0b0*/  LDL.LU R146, [R1+0x1a50] ;  /* 0x001a500001927983 */ /* 0x000ee20000300800 */
[----:B------:R-:W-:Y:S01]  /*6f0c0*/  ISETP.LT.AND P4, PT, R157, UR4, !P0 ;  /* 0x000000049d007c0c */ /* 0x000fe2000c781270 */
[----:B------:R-:W-:-:S02]  /*6f0d0*/  ULDC UR4, c[0x0][0x22c] ;  /* 0x00008b0000047ab9 */ /* 0x000fc40000000800 */
[----:B--2---:R2:W-:Y:S01]  /*6f0e0*/  @P3 STG.E desc[UR48][R6.64], R145 ;  /* 0x0000009106003986 */ /* 0x0045e2000c101930 */
[----:B------:R-:W-:Y:S01]  /*6f0f0*/  ISETP.LT.AND P3, PT, R147, UR4, !P0 ;  /* 0x0000000493007c0c */ /* 0x000fe2000c761270 */
[----:B----4-:R-:W-:Y:S01]  /*6f100*/  IMAD R5, R15, 0x2, R10 ;  /* 0x000000020f057824 */ /* 0x010fe200078e020a */
[----:B------:R-:W-:Y:S01]  /*6f110*/  ULDC UR4, c[0x0][0x22c] ;  /* 0x00008b0000047ab9 */ /* 0x000fe20000000800 */
[----:B------:R-:W4:Y:S02]  /*6f120*/  LDL.LU R147, [R1+0x1a4c] ;  /* 0x001a4c0001937983 */ /* 0x000f240000300800 */
[----:B-1----:R-:W-:Y:S01]  /*6f130*/  IMAD R10, R12, 0x2, R5 ;  /* 0x000000020c0a7824 */ /* 0x002fe200078e0205 */
[----:B------:R-:W-:-:S03]  /*6f140*/  LEA R4, P6, R5, R3, 0x2 ;  /* 0x0000000305047211 */ /* 0x000fc600078c10ff */
[----:B------:R-:W-:Y:S01]  /*6f150*/  IMAD R11, R11, 0x2, R10 ;  /* 0x000000020b0b7824 */ /* 0x000fe200078e020a */
[-C--:B------:R-:W-:Y:S02]  /*6f160*/  LEA.HI.X.SX32 R5, R5, R0.reuse, 0x2, P6 ;  /* 0x0000000005057211 */ /* 0x080fe400030f16ff */
[-C--:B------:R-:W-:Y:S01]  /*6f170*/  LEA R8, P6, R10, R3.reuse, 0x2 ;  /* 0x000000030a087211 */ /* 0x080fe200078c10ff */
[----:B------:R-:W-:Y:S01]  /*6f180*/  IMAD R13, R14, 0x2, R11 ;  /* 0x000000020e0d7824 */ /* 0x000fe200078e020b */
[----:B------:R-:W-:Y:S02]  /*6f190*/  ISETP.LT.AND P0, PT, R2, UR4, !P0 ;  /* 0x0000000402007c0c */ /* 0x000fe4000c701270 */
[----:B------:R-:W-:Y:S01]  /*6f1a0*/  LEA.HI.X.SX32 R9, R10, R0, 0x2, P6 ;  /* 0x000000000a097211 */ /* 0x000fe200030f16ff */
[----:B------:R-:W-:Y:S01]  /*6f1b0*/  IMAD R2, R20, 0x2, R13 ;  /* 0x0000000214027824 */ /* 0x000fe200078e020d */
[----:B---3--:R1:W-:Y:S01]  /*6f1c0*/  @P5 STG.E desc[UR48][R4.64], R146 ;  /* 0x0000009204005986 */ /* 0x0083e2000c101930 */
[----:B------:R-:W-:-:S04]  /*6f1d0*/  LEA R10, P5, R11, R3, 0x2 ;  /* 0x000000030b0a7211 */ /* 0x000fc800078a10ff */
[----:B------:R-:W-:Y:S02]  /*6f1e0*/  LEA.HI.X.SX32 R11, R11, R0, 0x2, P5 ;  /* 0x000000000b0b7211 */ /* 0x000fe400028f16ff */
[----:B--2---:R-:W-:-:S04]  /*6f1f0*/  LEA R6, P5, R13, R3, 0x2 ;  /* 0x000000030d067211 */ /* 0x004fc800078a10ff */
[----:B------:R-:W-:Y:S01]  /*6f200*/  LEA.HI.X.SX32 R7, R13, R0, 0x2, P5 ;  /* 0x000000000d077211 */ /* 0x000fe200028f16ff */
[----:B-1----:R-:W-:Y:S01]  /*6f210*/  IMAD R4, R21, 0x2, R2 ;  /* 0x0000000215047824 */ /* 0x002fe200078e0202 */
[----:B----4-:R1:W-:Y:S01]  /*6f220*/  @P2 STG.E desc[UR48][R8.64], R147 ;  /* 0x0000009308002986 */ /* 0x0103e2000c101930 */
[----:B------:R-:W-:-:S04]  /*6f230*/  LEA R12, P2, R2, R3, 0x2 ;  /* 0x00000003020c7211 */ /* 0x000fc800078410ff */
[----:B------:R-:W-:Y:S01]  /*6f240*/  LEA.HI.X.SX32 R13, R2, R0, 0x2, P2 ;  /* 0x00000000020d7211 */ /* 0x000fe200010f16ff */
[----:B------:R1:W-:Y:S01]  /*6f250*/  @P4 STG.E desc[UR48][R10.64], R16 ;  /* 0x000000100a004986 */ /* 0x0003e2000c101930 */
[----:B------:R-:W-:-:S03]  /*6f260*/  LEA R2, P2, R4, R3, 0x2 ;  /* 0x0000000304027211 */ /* 0x000fc600078410ff */
[----:B------:R1:W-:Y:S01]  /*6f270*/  @P3 STG.E desc[UR48][R6.64], R17 ;  /* 0x0000001106003986 */ /* 0x0003e2000c101930 */
[----:B------:R-:W-:-:S03]  /*6f280*/  LEA.HI.X.SX32 R3, R4, R0, 0x2, P2 ;  /* 0x0000000004037211 */ /* 0x000fc600010f16ff */
[----:B------:R1:W-:Y:S01]  /*6f290*/  @P0 STG.E desc[UR48][R12.64], R18 ;  /* 0x000000120c000986 */ /* 0x0003e2000c101930 */
[----:B------:R-:W-:Y:S05]  /*6f2a0*/  @!P1 EXIT ;  /* 0x000000000000994d */ /* 0x000fea0003800000 */
[----:B------:R-:W-:Y:S01]  /*6f2b0*/  STG.E desc[UR48][R2.64], R19 ;  /* 0x0000001302007986 */ /* 0x000fe2000c101930 */
[----:B------:R-:W-:Y:S05]  /*6f2c0*/  EXIT ;  /* 0x000000000000794d */ /* 0x000fea0003800000 */
.L_x_2:
[----:B------:R-:W-:-:S00]  /*6f2d0*/  BRA `(.L_x_2) ;  /* 0xfffffffc00fc7947 */ /* 0x000fc0000383ffff */
[----:B------:R-:W-:-:S00]  /*6f2e0*/  NOP ;  /* 0x0000000000007918 */ /* 0x000fc00000000000 */
        /* <DEDUP_REMOVED lines=9> */
.L_x_3:


//--------------------- .nv.shared.matmul_kernel  --------------------------
	.section	.nv.shared.matmul_kernel,"aw",@nobits
	.sectionflags	@""
	.align	16
	.zero		1024


//--------------------- .nv.shared.reserved.0     --------------------------
	.section	.nv.shared.reserved.0,"aw",@nobits
	.weak		__nv_reservedSMEM_offset_0_alias
	.size		__nv_reservedSMEM_offset_0_alias, 0, 0
	.other		__nv_reservedSMEM_offset_0_alias,@"STO_CUDA_RESERVED_SHARED STV_DEFAULT"
__nv_reservedSMEM_offset_0_alias:
	.zero		0


//--------------------- .nv.constant0.matmul_kernel --------------------------
	.section	.nv.constant0.matmul_kernel,"a",@progbits
	.sectionflags	@""
	.align	4
.nv.constant0.matmul_kernel:
	.zero		608


//--------------------- SYMBOLS --------------------------

	.type		.nv.reservedSmem.offset0,@object
	.size		.nv.reservedSmem.offset0,0x4
